	.target	sm_80

	.elftype	@"ET_EXEC"


//--------------------- .note.nv.tkinfo           --------------------------
	.section	.note.nv.tkinfo,"",@"SHT_NOTE"
	.sectionflags	@"SHF_NOTE_NV_TKINFO"
	.tkinfo
        /*0018*/ 	.word	0x00000002
        /*0030*/ 	.string	""
        /*0030*/ 	.string	"ptxas"
        /*0030*/ 	.string	"Cuda compilation tools, release 13.0, V13.0.88"
        /*0030*/ 	.string	"Build cuda_13.0.r13.0/compiler.36424714_0"
        /*0030*/ 	.string	"-v  -suppress-debug-info  -lineinfo  -arch sm_80 "



//--------------------- .note.nv.cuinfo           --------------------------
	.section	.note.nv.cuinfo,"",@"SHT_NOTE"
	.sectionflags	@"SHF_NOTE_NV_CUINFO"
        /*0018*/ 	.short	0x0002
        /*001a*/ 	.short	0x0050
        /*001c*/ 	.short	0x0082
	.zero		2


//--------------------- .nv.info                  --------------------------
	.section	.nv.info,"",@"SHT_CUDA_INFO"
	.align	4


	//----- nvinfo : EIATTR_REGCOUNT
	.align		4
        /*0000*/ 	.byte	0x04, 0x2f
        /*0002*/ 	.short	(.L_1 - .L_0)
	.align		4
.L_0:
        /*0004*/ 	.word	index@(matmul_kernel)
        /*0008*/ 	.word	0x000000ff


	//----- nvinfo : EIATTR_FRAME_SIZE
	.align		4
.L_1:
        /*000c*/ 	.byte	0x04, 0x11
        /*000e*/ 	.short	(.L_3 - .L_2)
	.align		4
.L_2:
        /*0010*/ 	.word	index@(matmul_kernel)
        /*0014*/ 	.word	0x00001928


	//----- nvinfo : EIATTR_MIN_STACK_SIZE
	.align		4
.L_3:
        /*0018*/ 	.byte	0x04, 0x12
        /*001a*/ 	.short	(.L_5 - .L_4)
	.align		4
.L_4:
        /*001c*/ 	.word	index@(matmul_kernel)
        /*0020*/ 	.word	0x00001928
.L_5:


//--------------------- .nv.info.matmul_kernel    --------------------------
	.section	.nv.info.matmul_kernel,"",@"SHT_CUDA_INFO"
	.sectionflags	@""
	.align	4


	//----- nvinfo : EIATTR_CUDA_API_VERSION
	.align		4
        /*0000*/ 	.byte	0x04, 0x37
        /*0002*/ 	.short	(.L_7 - .L_6)
.L_6:
        /*0004*/ 	.word	0x00000082


	//----- nvinfo : EIATTR_SW2861232_WAR
	.align		4
.L_7:
        /*0008*/ 	.byte	0x01, 0x35
	.zero		2


	//----- nvinfo : EIATTR_PARAM_CBANK
	.align		4
        /*000c*/ 	.byte	0x04, 0x0a
        /*000e*/ 	.short	(.L_9 - .L_8)
	.align		4
.L_8:
        /*0010*/ 	.word	index@(.nv.constant0.matmul_kernel)
        /*0014*/ 	.short	0x0160
        /*0016*/ 	.short	0x0050


	//----- nvinfo : EIATTR_CBANK_PARAM_SIZE
	.align		4
.L_9:
        /*0018*/ 	.byte	0x03, 0x19
        /*001a*/ 	.short	0x0050


	//----- nvinfo : EIATTR_KPARAM_INFO
	.align		4
        /*001c*/ 	.byte	0x04, 0x17
        /*001e*/ 	.short	(.L_11 - .L_10)
.L_10:
        /*0020*/ 	.word	0x00000000
        /*0024*/ 	.short	0x000d
        /*0026*/ 	.short	0x0048
        /*0028*/ 	.byte	0x00, 0xf4, 0x21, 0x00


	//----- nvinfo : EIATTR_KPARAM_INFO
	.align		4
.L_11:
        /*002c*/ 	.byte	0x04, 0x17
        /*002e*/ 	.short	(.L_13 - .L_12)
.L_12:
        /*0030*/ 	.word	0x00000000
        /*0034*/ 	.short	0x000c
        /*0036*/ 	.short	0x0040
        /*0038*/ 	.byte	0x00, 0xf4, 0x21, 0x00


	//----- nvinfo : EIATTR_KPARAM_INFO
	.align		4
.L_13:
        /*003c*/ 	.byte	0x04, 0x17
        /*003e*/ 	.short	(.L_15 - .L_14)
.L_14:
        /*0040*/ 	.word	0x00000000
        /*0044*/ 	.short	0x000b
        /*0046*/ 	.short	0x0038
        /*0048*/ 	.byte	0x00, 0xf0, 0x11, 0x00


	//----- nvinfo : EIATTR_KPARAM_INFO
	.align		4
.L_15:
        /*004c*/ 	.byte	0x04, 0x17
        /*004e*/ 	.short	(.L_17 - .L_16)
.L_16:
        /*0050*/ 	.word	0x00000000
        /*0054*/ 	.short	0x000a
        /*0056*/ 	.short	0x0034
        /*0058*/ 	.byte	0x00, 0xf0, 0x11, 0x00


	//----- nvinfo : EIATTR_KPARAM_INFO
	.align		4
.L_17:
        /*005c*/ 	.byte	0x04, 0x17
        /*005e*/ 	.short	(.L_19 - .L_18)
.L_18:
        /*0060*/ 	.word	0x00000000
        /*0064*/ 	.short	0x0009
        /*0066*/ 	.short	0x0030
        /*0068*/ 	.byte	0x00, 0xf0, 0x11, 0x00


	//----- nvinfo : EIATTR_KPARAM_INFO
	.align		4
.L_19:
        /*006c*/ 	.byte	0x04, 0x17
        /*006e*/ 	.short	(.L_21 - .L_20)
.L_20:
        /*0070*/ 	.word	0x00000000
        /*0074*/ 	.short	0x0008
        /*0076*/ 	.short	0x002c
        /*0078*/ 	.byte	0x00, 0xf0, 0x11, 0x00


	//----- nvinfo : EIATTR_KPARAM_INFO
	.align		4
.L_21:
        /*007c*/ 	.byte	0x04, 0x17
        /*007e*/ 	.short	(.L_23 - .L_22)
.L_22:
        /*0080*/ 	.word	0x00000000
        /*0084*/ 	.short	0x0007
        /*0086*/ 	.short	0x0028
        /*0088*/ 	.byte	0x00, 0xf0, 0x11, 0x00


	//----- nvinfo : EIATTR_KPARAM_INFO
	.align		4
.L_23:
        /*008c*/ 	.byte	0x04, 0x17
        /*008e*/ 	.short	(.L_25 - .L_24)
.L_24:
        /*0090*/ 	.word	0x00000000
        /*0094*/ 	.short	0x0006
        /*0096*/ 	.short	0x0024
        /*0098*/ 	.byte	0x00, 0xf0, 0x11, 0x00


	//----- nvinfo : EIATTR_KPARAM_INFO
	.align		4
.L_25:
        /*009c*/ 	.byte	0x04, 0x17
        /*009e*/ 	.short	(.L_27 - .L_26)
.L_26:
        /*00a0*/ 	.word	0x00000000
        /*00a4*/ 	.short	0x0005
        /*00a6*/ 	.short	0x0020
        /*00a8*/ 	.byte	0x00, 0xf0, 0x11, 0x00


	//----- nvinfo : EIATTR_KPARAM_INFO
	.align		4
.L_27:
        /*00ac*/ 	.byte	0x04, 0x17
        /*00ae*/ 	.short	(.L_29 - .L_28)
.L_28:
        /*00b0*/ 	.word	0x00000000
        /*00b4*/ 	.short	0x0004
        /*00b6*/ 	.short	0x001c
        /*00b8*/ 	.byte	0x00, 0xf0, 0x11, 0x00


	//----- nvinfo : EIATTR_KPARAM_INFO
	.align		4
.L_29:
        /*00bc*/ 	.byte	0x04, 0x17
        /*00be*/ 	.short	(.L_31 - .L_30)
.L_30:
        /*00c0*/ 	.word	0x00000000
        /*00c4*/ 	.short	0x0003
        /*00c6*/ 	.short	0x0018
        /*00c8*/ 	.byte	0x00, 0xf0, 0x11, 0x00


	//----- nvinfo : EIATTR_KPARAM_INFO
	.align		4
.L_31:
        /*00cc*/ 	.byte	0x04, 0x17
        /*00ce*/ 	.short	(.L_33 - .L_32)
.L_32:
        /*00d0*/ 	.word	0x00000000
        /*00d4*/ 	.short	0x0002
        /*00d6*/ 	.short	0x0010
        /*00d8*/ 	.byte	0x00, 0xf4, 0x21, 0x00


	//----- nvinfo : EIATTR_KPARAM_INFO
	.align		4
.L_33:
        /*00dc*/ 	.byte	0x04, 0x17
        /*00de*/ 	.short	(.L_35 - .L_34)
.L_34:
        /*00e0*/ 	.word	0x00000000
        /*00e4*/ 	.short	0x0001
        /*00e6*/ 	.short	0x0008
        /*00e8*/ 	.byte	0x00, 0xf4, 0x21, 0x00


	//----- nvinfo : EIATTR_KPARAM_INFO
	.align		4
.L_35:
        /*00ec*/ 	.byte	0x04, 0x17
        /*00ee*/ 	.short	(.L_37 - .L_36)
.L_36:
        /*00f0*/ 	.word	0x00000000
        /*00f4*/ 	.short	0x0000
        /*00f6*/ 	.short	0x0000
        /*00f8*/ 	.byte	0x00, 0xf4, 0x21, 0x00


	//----- nvinfo : EIATTR_MAXREG_COUNT
	.align		4
.L_37:
        /*00fc*/ 	.byte	0x03, 0x1b
        /*00fe*/ 	.short	0x00ff


	//----- nvinfo : EIATTR_NUM_BARRIERS
	.align		4
        /*0100*/ 	.byte	0x02, 0x4c
        /*0102*/ 	.byte	0x01
	.zero		1


	//----- nvinfo : EIATTR_ANNOTATIONS
	.align		4
        /*0104*/ 	.byte	0x04, 0x55
        /*0106*/ 	.short	(.L_39 - .L_38)


	//   ....[0]....
.L_38:
        /*0108*/ 	.word	0x00000001
        /*010c*/ 	.byte	0x70, 0x0d, 0x00, 0x00, 0x01, 0x00, 0x00, 0x00, 0xe0, 0x0d, 0x00, 0x00, 0x01, 0x00, 0x00, 0x00
        /* <DEDUP_REMOVED lines=3259> */
        /*cccc*/ 	.byte	0x30, 0x5b, 0x03, 0x00


	//----- nvinfo : EIATTR_MERCURY_ISA_VERSION
	.align		4
.L_39:
        /*ccd0*/ 	.byte	0x03, 0x5f
        /*ccd2*/ 	.short	0x0000


	//----- nvinfo : EIATTR_EXIT_INSTR_OFFSETS
	.align		4
        /*ccd4*/ 	.byte	0x04, 0x1c
        /*ccd6*/ 	.short	(.L_41 - .L_40)


	//   ....[0]....
.L_40:
        /*ccd8*/ 	.word	0x00037bb0


	//   ....[1]....
        /*ccdc*/ 	.word	0x00037bd0


	//----- nvinfo : EIATTR_REQNTID
	.align		4
.L_41:
        /*cce0*/ 	.byte	0x04, 0x10
        /*cce2*/ 	.short	(.L_43 - .L_42)
.L_42:
        /*cce4*/ 	.word	0x00000040
        /*cce8*/ 	.word	0x00000001
        /*ccec*/ 	.word	0x00000001
.L_43:


//--------------------- .nv.callgraph             --------------------------
	.section	.nv.callgraph,"",@"SHT_CUDA_CALLGRAPH"
	.align	4
	.sectionentsize	8
	.align		4
        /*0000*/ 	.word	0x00000000
	.align		4
        /*0004*/ 	.word	0xffffffff
	.align		4
        /*0008*/ 	.word	0x00000000
	.align		4
        /*000c*/ 	.word	0xfffffffe
	.align		4
        /*0010*/ 	.word	0x00000000
	.align		4
        /*0014*/ 	.word	0xfffffffd
	.align		4
        /*0018*/ 	.word	0x00000000
	.align		4
        /*001c*/ 	.word	0xfffffffc


//--------------------- .nv.rel.action            --------------------------
	.section	.nv.rel.action,"",@"SHT_CUDA_RELOCINFO"
	.align	8
	.sectionentsize	8
        /*0000*/ 	.byte	0x73, 0x00, 0x00, 0x00, 0x00, 0x00, 0x00, 0x00, 0x00, 0x00, 0x00, 0x11, 0x25, 0x00, 0x05, 0x36


//--------------------- .nv.constant0.matmul_kernel --------------------------
	.section	.nv.constant0.matmul_kernel,"a",@progbits
	.sectionflags	@""
	.align	4
.nv.constant0.matmul_kernel:
	.zero		432


//--------------------- .text.matmul_kernel       --------------------------
	.section	.text.matmul_kernel,"ax",@progbits
	.sectioninfo	@"SHI_REGISTERS=255"
	.align	128
        .global         matmul_kernel
        .type           matmul_kernel,@function
        .size           matmul_kernel,(.L_x_3 - matmul_kernel)
        .other          matmul_kernel,@"STO_CUDA_ENTRY STV_DEFAULT"
matmul_kernel:
.text.matmul_kernel:
[----:B------:R-:W-:Y:S02]  /*0000*/  IMAD.MOV.U32 R1, RZ, RZ, c[0x0][0x28] ;  /* 0x00000a00ff017624 */ /* 0x000fe400078e00ff */
[----:B------:R-:W-:Y:S01]  /*0010*/  IMAD.MOV.U32 R0, RZ, RZ, c[0x0][0x17c] ;  /* 0x00005f00ff007624 */ /* 0x000fe200078e00ff */
[----:B------:R-:W1:Y:S01]  /*0020*/  S2R R5, SR_CTAID.X ;  /* 0x0000000000057919 */ /* 0x000e620000002500 */
[----:B------:R-:W-:Y:S01]  /*0030*/  IMAD.MOV.U32 R223, RZ, RZ, c[0x0][0x180] ;  /* 0x00006000ffdf7624 */ /* 0x000fe200078e00ff */
[----:B------:R-:W-:Y:S01]  /*0040*/  IADD3 R1, R1, -0x1928, RZ ;  /* 0xffffe6d801017810 */ /* 0x000fe20007ffe0ff */
[----:B------:R-:W-:Y:S01]  /*0050*/  IMAD.MOV.U32 R194, RZ, RZ, RZ ;  /* 0x000000ffffc27224 */ /* 0x000fe200078e00ff */
[----:B------:R-:W-:Y:S01]  /*0060*/  IADD3 R0, R0, 0x3f, RZ ;  /* 0x0000003f00007810 */ /* 0x000fe20007ffe0ff */
[----:B------:R-:W2:Y:S01]  /*0070*/  S2R R37, SR_TID.X ;  /* 0x0000000000257919 */ /* 0x000ea20000002100 */
[----:B------:R-:W-:Y:S01]  /*0080*/  IABS R191, c[0x0][0x17c] ;  /* 0x00005f0000bf7a13 */ /* 0x000fe20000000000 */
[----:B------:R-:W-:Y:S01]  /*0090*/  ULDC.64 UR8, c[0x0][0x118] ;  /* 0x0000460000087ab9 */ /* 0x000fe20000000a00 */
[----:B------:R-:W-:Y:S02]  /*00a0*/  SHF.R.S32.HI R3, RZ, 0x1f, R0 ;  /* 0x0000001fff037819 */ /* 0x000fe40000011400 */
[----:B------:R-:W-:-:S02]  /*00b0*/  IADD3 R51, R223, -0xa, RZ ;  /* 0xfffffff6df337810 */ /* 0x000fc40007ffe0ff */
[----:B------:R-:W-:Y:S02]  /*00c0*/  LEA.HI R3, R3, R0, RZ, 0x6 ;  /* 0x0000000003037211 */ /* 0x000fe400078f30ff */
[----:B------:R-:W-:Y:S02]  /*00d0*/  IADD3 R178, R223, -0xc, RZ ;  /* 0xfffffff4dfb27810 */ /* 0x000fe40007ffe0ff */
[----:B------:R-:W-:-:S05]  /*00e0*/  SHF.R.S32.HI R3, RZ, 0x6, R3 ;  /* 0x00000006ff037819 */ /* 0x000fca0000011403 */
[----:B------:R-:W-:Y:S01]  /*00f0*/  IMAD.SHL.U32 R4, R3, 0x8, RZ ;  /* 0x0000000803047824 */ /* 0x000fe200078e00ff */
[----:B-1----:R-:W-:-:S04]  /*0100*/  IABS R8, R5 ;  /* 0x0000000500087213 */ /* 0x002fc80000000000 */
[-C--:B------:R-:W-:Y:S02]  /*0110*/  IABS R7, R4.reuse ;  /* 0x0000000400077213 */ /* 0x080fe40000000000 */
[----:B------:R-:W-:Y:S02]  /*0120*/  IABS R10, R4 ;  /* 0x00000004000a7213 */ /* 0x000fe40000000000 */
[----:B------:R-:W1:Y:S01]  /*0130*/  I2F.RP R0, R7 ;  /* 0x0000000700007306 */ /* 0x000e620000209400 */
[----:B--2---:R-:W-:Y:S02]  /*0140*/  LOP3.LUT R36, R37, 0x3f, RZ, 0xc0, !PT ;  /* 0x0000003f25247812 */ /* 0x004fe400078ec0ff */
[----:B------:R-:W-:Y:S02]  /*0150*/  SHF.R.U32.HI R193, RZ, 0x5, R37 ;  /* 0x00000005ffc17819 */ /* 0x000fe40000011625 */
[----:B------:R-:W-:Y:S02]  /*0160*/  SHF.L.U32 R236, R36, 0x2, RZ ;  /* 0x0000000224ec7819 */ /* 0x000fe400000006ff */
[----:B------:R-:W-:-:S02]  /*0170*/  SGXT.U32 R193, R193, 0x1 ;  /* 0x00000001c1c1781a */ /* 0x000fc40000000000 */
[----:B------:R-:W-:Y:S01]  /*0180*/  LOP3.LUT R134, R236, 0x20, RZ, 0x3c, !PT ;  /* 0x00000020ec867812 */ /* 0x000fe200078e3cff */
[----:B-1----:R-:W1:Y:S02]  /*0190*/  MUFU.RCP R0, R0 ;  /* 0x0000000000007308 */ /* 0x002e640000001000 */
[----:B-1----:R-:W-:Y:S01]  /*01a0*/  IADD3 R2, R0, 0xffffffe, RZ ;  /* 0x0ffffffe00027810 */ /* 0x002fe20007ffe0ff */
[----:B------:R-:W-:Y:S01]  /*01b0*/  IMAD.MOV R0, RZ, RZ, -R10 ;  /* 0x000000ffff007224 */ /* 0x000fe200078e0a0a */
[----:B------:R-:W-:-:S04]  /*01c0*/  IABS R10, c[0x0][0x178] ;  /* 0x00005e00000a7a13 */ /* 0x000fc80000000000 */
[----:B------:R1:W2:Y:S02]  /*01d0*/  F2I.FTZ.U32.TRUNC.NTZ R3, R2 ;  /* 0x0000000200037305 */ /* 0x0002a4000021f000 */
[----:B-1----:R-:W-:Y:S01]  /*01e0*/  IMAD.MOV.U32 R2, RZ, RZ, RZ ;  /* 0x000000ffff027224 */ /* 0x002fe200078e00ff */
[----:B--2---:R-:W-:-:S05]  /*01f0*/  IADD3 R6, RZ, -R3, RZ ;  /* 0x80000003ff067210 */ /* 0x004fca0007ffe0ff */
[----:B------:R-:W-:Y:S02]  /*0200*/  IMAD R9, R6, R7, RZ ;  /* 0x0000000706097224 */ /* 0x000fe400078e02ff */
[----:B------:R-:W-:Y:S02]  /*0210*/  IMAD.MOV.U32 R6, RZ, RZ, R8 ;  /* 0x000000ffff067224 */ /* 0x000fe400078e0008 */
[----:B------:R-:W-:-:S06]  /*0220*/  IMAD.HI.U32 R3, R3, R9, R2 ;  /* 0x0000000903037227 */ /* 0x000fcc00078e0002 */
[----:B------:R-:W-:-:S04]  /*0230*/  IMAD.HI.U32 R3, R3, R6, RZ ;  /* 0x0000000603037227 */ /* 0x000fc800078e00ff */
[----:B------:R-:W-:-:S05]  /*0240*/  IMAD R0, R3, R0, R6 ;  /* 0x0000000003007224 */ /* 0x000fca00078e0206 */
[----:B------:R-:W-:-:S13]  /*0250*/  ISETP.GT.U32.AND P1, PT, R7, R0, PT ;  /* 0x000000000700720c */ /* 0x000fda0003f24070 */
[-C--:B------:R-:W-:Y:S02]  /*0260*/  @!P1 IADD3 R0, R0, -R7.reuse, RZ ;  /* 0x8000000700009210 */ /* 0x080fe40007ffe0ff */
[----:B------:R-:W-:Y:S02]  /*0270*/  @!P1 IADD3 R3, R3, 0x1, RZ ;  /* 0x0000000103039810 */ /* 0x000fe40007ffe0ff */
[----:B------:R-:W-:Y:S02]  /*0280*/  ISETP.GE.U32.AND P0, PT, R0, R7, PT ;  /* 0x000000070000720c */ /* 0x000fe40003f06070 */
[----:B------:R-:W-:Y:S02]  /*0290*/  LOP3.LUT R0, R5, R4, RZ, 0x3c, !PT ;  /* 0x0000000405007212 */ /* 0x000fe400078e3cff */
[----:B------:R-:W-:Y:S02]  /*02a0*/  ISETP.NE.AND P1, PT, R4, RZ, PT ;  /* 0x000000ff0400720c */ /* 0x000fe40003f25270 */
[----:B------:R-:W-:Y:S01]  /*02b0*/  ISETP.GE.AND P2, PT, R0, RZ, PT ;  /* 0x000000ff0000720c */ /* 0x000fe20003f46270 */
[----:B------:R-:W-:-:S05]  /*02c0*/  IMAD.MOV.U32 R0, RZ, RZ, c[0x0][0x178] ;  /* 0x00005e00ff007624 */ /* 0x000fca00078e00ff */
[----:B------:R-:W-:Y:S02]  /*02d0*/  IADD3 R0, R0, 0x1ff, RZ ;  /* 0x000001ff00007810 */ /* 0x000fe40007ffe0ff */
[----:B------:R-:W-:-:S05]  /*02e0*/  @P0 IADD3 R3, R3, 0x1, RZ ;  /* 0x0000000103030810 */ /* 0x000fca0007ffe0ff */
[----:B------:R-:W-:Y:S01]  /*02f0*/  IMAD.MOV.U32 R2, RZ, RZ, R3 ;  /* 0x000000ffff027224 */ /* 0x000fe200078e0003 */
[----:B------:R-:W-:-:S03]  /*0300*/  SHF.R.S32.HI R3, RZ, 0x1f, R0 ;  /* 0x0000001fff037819 */ /* 0x000fc60000011400 */
[----:B------:R-:W-:Y:S01]  /*0310*/  @!P2 IMAD.MOV R2, RZ, RZ, -R2 ;  /* 0x000000ffff02a224 */ /* 0x000fe200078e0a02 */
[----:B------:R-:W-:Y:S02]  /*0320*/  @!P1 LOP3.LUT R2, RZ, R4, RZ, 0x33, !PT ;  /* 0x00000004ff029212 */ /* 0x000fe400078e33ff */
[----:B------:R-:W-:Y:S02]  /*0330*/  LEA.HI R3, R3, R0, RZ, 0x9 ;  /* 0x0000000003037211 */ /* 0x000fe400078f48ff */
[----:B------:R-:W-:Y:S01]  /*0340*/  SHF.L.U32 R6, R2, 0x3, RZ ;  /* 0x0000000302067819 */ /* 0x000fe200000006ff */
[----:B------:R-:W-:-:S03]  /*0350*/  IMAD.MOV R2, RZ, RZ, -R2 ;  /* 0x000000ffff027224 */ /* 0x000fc600078e0a02 */
[----:B------:R-:W-:Y:S01]  /*0360*/  LEA.HI.SX32 R3, R3, -R6, 0x17 ;  /* 0x8000000603037211 */ /* 0x000fe200078fbaff */
[----:B------:R-:W-:-:S03]  /*0370*/  IMAD R11, R4, R2, R5 ;  /* 0x00000002040b7224 */ /* 0x000fc600078e0205 */
[----:B------:R-:W-:-:S04]  /*0380*/  IMNMX R8, R3, 0x8, PT ;  /* 0x0000000803087817 */ /* 0x000fc80003800200 */
[-C--:B------:R-:W-:Y:S02]  /*0390*/  IABS R7, R8.reuse ;  /* 0x0000000800077213 */ /* 0x080fe40000000000 */
[----:B------:R-:W-:Y:S02]  /*03a0*/  IABS R4, R8 ;  /* 0x0000000800047213 */ /* 0x000fe40000000000 */
[----:B------:R-:W1:Y:S08]  /*03b0*/  I2F.RP R0, R7 ;  /* 0x0000000700007306 */ /* 0x000e700000209400 */
[----:B-1----:R-:W1:Y:S02]  /*03c0*/  MUFU.RCP R0, R0 ;  /* 0x0000000000007308 */ /* 0x002e640000001000 */
[----:B-1----:R-:W-:Y:S01]  /*03d0*/  IADD3 R3, R0, 0xffffffe, RZ ;  /* 0x0ffffffe00037810 */ /* 0x002fe20007ffe0ff */
[----:B------:R-:W-:Y:S01]  /*03e0*/  IMAD.MOV R0, RZ, RZ, -R4 ;  /* 0x000000ffff007224 */ /* 0x000fe200078e0a04 */
[----:B------:R-:W-:-:S04]  /*03f0*/  IADD3 R4, R223, -0x30, RZ ;  /* 0xffffffd0df047810 */ /* 0x000fc80007ffe0ff */
[----:B------:R-:W1:Y:S01]  /*0400*/  F2I.FTZ.U32.TRUNC.NTZ R3, R3 ;  /* 0x0000000300037305 */ /* 0x000e62000021f000 */
[----:B------:R-:W-:Y:S02]  /*0410*/  ISETP.GE.U32.AND P3, PT, R4, 0x7fffffb1, PT ;  /* 0x7fffffb10400780c */ /* 0x000fe40003f66070 */
[----:B------:R-:W-:Y:S02]  /*0420*/  IADD3 R4, R223, -0x35, RZ ;  /* 0xffffffcbdf047810 */ /* 0x000fe40007ffe0ff */
[----:B------:R-:W-:Y:S01]  /*0430*/  SEL R226, RZ, 0x1, P3 ;  /* 0x00000001ffe27807 */ /* 0x000fe20001800000 */
[----:B-1----:R-:W-:-:S04]  /*0440*/  IMAD.MOV R9, RZ, RZ, -R3 ;  /* 0x000000ffff097224 */ /* 0x002fc800078e0a03 */
[----:B------:R-:W-:Y:S01]  /*0450*/  IMAD.MOV.U32 R2, RZ, RZ, R9 ;  /* 0x000000ffff027224 */ /* 0x000fe200078e0009 */
[----:B------:R-:W-:-:S03]  /*0460*/  IABS R9, R11 ;  /* 0x0000000b00097213 */ /* 0x000fc60000000000 */
[----:B------:R-:W-:Y:S01]  /*0470*/  IMAD R5, R2, R7, RZ ;  /* 0x0000000702057224 */ /* 0x000fe200078e02ff */
[----:B------:R-:W-:-:S05]  /*0480*/  MOV R2, RZ ;  /* 0x000000ff00027202 */ /* 0x000fca0000000f00 */
[----:B------:R-:W-:Y:S01]  /*0490*/  IMAD.HI.U32 R2, R3, R5, R2 ;  /* 0x0000000503027227 */ /* 0x000fe200078e0002 */
[----:B------:R-:W-:-:S04]  /*04a0*/  IADD3 R3, R223, -0x2f, RZ ;  /* 0xffffffd1df037810 */ /* 0x000fc80007ffe0ff */
[----:B------:R-:W-:Y:S01]  /*04b0*/  ISETP.GE.U32.AND P5, PT, R3, 0x7fffffb2, PT ;  /* 0x7fffffb20300780c */ /* 0x000fe20003fa6070 */
[----:B------:R-:W-:Y:S01]  /*04c0*/  IMAD.HI.U32 R2, R2, R9, RZ ;  /* 0x0000000902027227 */ /* 0x000fe200078e00ff */
[----:B------:R-:W-:Y:S02]  /*04d0*/  IADD3 R3, R223, -0x2e, RZ ;  /* 0xffffffd2df037810 */ /* 0x000fe40007ffe0ff */
[----:B------:R-:W-:Y:S01]  /*04e0*/  SEL R225, RZ, 0x1fffe, P5 ;  /* 0x0001fffeffe17807 */ /* 0x000fe20002800000 */
[----:B------:R-:W-:Y:S01]  /*04f0*/  IMAD R0, R2, R0, R9 ;  /* 0x0000000002007224 */ /* 0x000fe200078e0209 */
[----:B------:R-:W-:Y:S02]  /*0500*/  ISETP.GE.U32.AND P2, PT, R3, 0x7fffffb3, PT ;  /* 0x7fffffb30300780c */ /* 0x000fe40003f46070 */
[----:B------:R-:W-:Y:S02]  /*0510*/  IADD3 R3, R223, -0x3b, RZ ;  /* 0xffffffc5df037810 */ /* 0x000fe40007ffe0ff */
[----:B------:R-:W-:-:S02]  /*0520*/  ISETP.GT.U32.AND P0, PT, R7, R0, PT ;  /* 0x000000000700720c */ /* 0x000fc40003f04070 */
[----:B------:R-:W-:-:S11]  /*0530*/  SEL R243, RZ, 0x4, P2 ;  /* 0x00000004fff37807 */ /* 0x000fd60001000000 */
[----:B------:R-:W-:Y:S01]  /*0540*/  @!P0 IMAD.IADD R0, R0, 0x1, -R7 ;  /* 0x0000000100008824 */ /* 0x000fe200078e0a07 */
[----:B------:R-:W-:Y:S02]  /*0550*/  @!P0 IADD3 R2, R2, 0x1, RZ ;  /* 0x0000000102028810 */ /* 0x000fe40007ffe0ff */
[----:B------:R-:W-:Y:S02]  /*0560*/  ISETP.NE.AND P0, PT, R8, RZ, PT ;  /* 0x000000ff0800720c */ /* 0x000fe40003f05270 */
[----:B------:R-:W-:Y:S02]  /*0570*/  ISETP.GE.U32.AND P1, PT, R0, R7, PT ;  /* 0x000000070000720c */ /* 0x000fe40003f26070 */
[----:B------:R-:W-:-:S04]  /*0580*/  LOP3.LUT R0, R11, R8, RZ, 0x3c, !PT ;  /* 0x000000080b007212 */ /* 0x000fc800078e3cff */
[----:B------:R-:W-:Y:S02]  /*0590*/  ISETP.GE.AND P6, PT, R0, RZ, PT ;  /* 0x000000ff0000720c */ /* 0x000fe40003fc6270 */
[----:B------:R-:W-:-:S04]  /*05a0*/  IADD3 R0, R223, -0x2d, RZ ;  /* 0xffffffd3df007810 */ /* 0x000fc80007ffe0ff */
[----:B------:R-:W-:Y:S02]  /*05b0*/  ISETP.GE.U32.AND P4, PT, R0, 0x7fffffb4, PT ;  /* 0x7fffffb40000780c */ /* 0x000fe40003f86070 */
[----:B------:R-:W-:Y:S02]  /*05c0*/  @P1 IADD3 R2, R2, 0x1, RZ ;  /* 0x0000000102021810 */ /* 0x000fe40007ffe0ff */
[C---:B------:R-:W-:Y:S02]  /*05d0*/  IADD3 R0, R223.reuse, -0x2b, RZ ;  /* 0xffffffd5df007810 */ /* 0x040fe40007ffe0ff */
[----:B------:R-:W-:Y:S02]  /*05e0*/  MOV R34, R2 ;  /* 0x0000000200227202 */ /* 0x000fe40000000f00 */
[----:B------:R-:W-:Y:S02]  /*05f0*/  ISETP.GE.U32.AND P1, PT, R0, 0x7fffffb6, PT ;  /* 0x7fffffb60000780c */ /* 0x000fe40003f26070 */
[C---:B------:R-:W-:Y:S01]  /*0600*/  IADD3 R0, R223.reuse, -0x29, RZ ;  /* 0xffffffd7df007810 */ /* 0x040fe20007ffe0ff */
[----:B------:R-:W-:Y:S01]  /*0610*/  @!P6 IMAD.MOV R34, RZ, RZ, -R34 ;  /* 0x000000ffff22e224 */ /* 0x000fe200078e0a22 */
[----:B------:R-:W-:-:S02]  /*0620*/  IADD3 R2, R223, -0x2c, RZ ;  /* 0xffffffd4df027810 */ /* 0x000fc40007ffe0ff */
[----:B------:R-:W-:Y:S02]  /*0630*/  @!P0 LOP3.LUT R34, RZ, R8, RZ, 0x33, !PT ;  /* 0x00000008ff228212 */ /* 0x000fe400078e33ff */
[----:B------:R-:W-:Y:S02]  /*0640*/  ISETP.GE.U32.AND P0, PT, R0, 0x7fffffb8, PT ;  /* 0x7fffffb80000780c */ /* 0x000fe40003f06070 */
[C---:B------:R-:W-:Y:S01]  /*0650*/  IADD3 R0, R223.reuse, -0x27, RZ ;  /* 0xffffffd9df007810 */ /* 0x040fe20007ffe0ff */
[----:B------:R-:W-:Y:S01]  /*0660*/  IMAD.MOV R5, RZ, RZ, -R34 ;  /* 0x000000ffff057224 */ /* 0x000fe200078e0a22 */
[----:B------:R-:W-:Y:S02]  /*0670*/  ISETP.GE.U32.AND P6, PT, R2, 0x7fffffb5, PT ;  /* 0x7fffffb50200780c */ /* 0x000fe40003fc6070 */
[----:B------:R-:W-:Y:S02]  /*0680*/  IADD3 R2, R223, -0x2a, RZ ;  /* 0xffffffd6df027810 */ /* 0x000fe40007ffe0ff */
[----:B------:R-:W-:-:S02]  /*0690*/  ISETP.GE.U32.AND P3, PT, R0, 0x7fffffba, PT ;  /* 0x7fffffba0000780c */ /* 0x000fc40003f66070 */
[C---:B------:R-:W-:Y:S02]  /*06a0*/  IADD3 R0, R223.reuse, -0x25, RZ ;  /* 0xffffffdbdf007810 */ /* 0x040fe40007ffe0ff */
[----:B------:R-:W-:Y:S02]  /*06b0*/  ISETP.GE.U32.AND P5, PT, R2, 0x7fffffb7, PT ;  /* 0x7fffffb70200780c */ /* 0x000fe40003fa6070 */
[C---:B------:R-:W-:Y:S02]  /*06c0*/  IADD3 R2, R223.reuse, -0x28, RZ ;  /* 0xffffffd8df027810 */ /* 0x040fe40007ffe0ff */
[----:B------:R-:W-:Y:S02]  /*06d0*/  ISETP.GE.U32.AND P2, PT, R0, 0x7fffffbc, PT ;  /* 0x7fffffbc0000780c */ /* 0x000fe40003f46070 */
[----:B------:R-:W-:Y:S02]  /*06e0*/  IADD3 R0, R223, -0x23, RZ ;  /* 0xffffffdddf007810 */ /* 0x000fe40007ffe0ff */
[----:B------:R-:W-:-:S02]  /*06f0*/  SEL R242, RZ, 0x7fff8, P4 ;  /* 0x0007fff8fff27807 */ /* 0x000fc40002000000 */
[----:B------:R-:W-:Y:S02]  /*0700*/  ISETP.GE.U32.AND P4, PT, R2, 0x7fffffb9, PT ;  /* 0x7fffffb90200780c */ /* 0x000fe40003f86070 */
[C---:B------:R-:W-:Y:S02]  /*0710*/  IADD3 R2, R223.reuse, -0x26, RZ ;  /* 0xffffffdadf027810 */ /* 0x040fe40007ffe0ff */
[----:B------:R-:W-:Y:S02]  /*0720*/  SEL R228, RZ, 0x1, P6 ;  /* 0x00000001ffe47807 */ /* 0x000fe40003000000 */
        /* <DEDUP_REMOVED lines=40> */
[----:B------:R-:W-:Y:S01]  /*09b0*/  IADD3 R2, R223, -0x19, RZ ;  /* 0xffffffe7df027810 */ /* 0x000fe20007ffe0ff */
[----:B------:R-:W-:Y:S01]  /*09c0*/  IMAD.IADD R25, R25, 0x1, R26 ;  /* 0x0000000119197824 */ /* 0x000fe200078e021a */
[----:B------:R-:W-:Y:S02]  /*09d0*/  SEL R24, RZ, 0x7fff8, P1 ;  /* 0x0007fff8ff187807 */ /* 0x000fe40000800000 */
[----:B------:R-:W-:Y:S02]  /*09e0*/  ISETP.GE.U32.AND P1, PT, R0, 0x7fffffc5, PT ;  /* 0x7fffffc50000780c */ /* 0x000fe40003f26070 */
[----:B------:R-:W-:Y:S01]  /*09f0*/  SEL R23, RZ, 0x4, P6 ;  /* 0x00000004ff177807 */ /* 0x000fe20003000000 */
[----:B------:R-:W1:Y:S01]  /*0a00*/  I2F.RP R0, R10 ;  /* 0x0000000a00007306 */ /* 0x000e620000209400 */
[----:B------:R-:W-:-:S02]  /*0a10*/  ISETP.GE.U32.AND P6, PT, R2, 0x7fffffc8, PT ;  /* 0x7fffffc80200780c */ /* 0x000fc40003fc6070 */
[C---:B------:R-:W-:Y:S02]  /*0a20*/  IADD3 R2, R223.reuse, -0x1a, RZ ;  /* 0xffffffe6df027810 */ /* 0x040fe40007ffe0ff */
[----:B------:R-:W-:Y:S02]  /*0a30*/  SEL R22, RZ, 0x1fffe, P0 ;  /* 0x0001fffeff167807 */ /* 0x000fe40000000000 */
[----:B------:R-:W-:Y:S02]  /*0a40*/  ISETP.GE.U32.AND P0, PT, R2, 0x7fffffc7, PT ;  /* 0x7fffffc70200780c */ /* 0x000fe40003f06070 */
[----:B------:R-:W-:Y:S02]  /*0a50*/  IADD3 R2, R223, -0x3c, RZ ;  /* 0xffffffc4df027810 */ /* 0x000fe40007ffe0ff */
[----:B------:R-:W-:Y:S02]  /*0a60*/  SEL R20, RZ, 0x7fff8, P3 ;  /* 0x0007fff8ff147807 */ /* 0x000fe40001800000 */
[----:B------:R-:W-:-:S02]  /*0a70*/  ISETP.GE.U32.AND P3, PT, R2, 0x7fffffa5, PT ;  /* 0x7fffffa50200780c */ /* 0x000fc40003f66070 */
[C---:B------:R-:W-:Y:S01]  /*0a80*/  IADD3 R2, R223.reuse, -0x3a, RZ ;  /* 0xffffffc6df027810 */ /* 0x040fe20007ffe0ff */
[----:B-1----:R-:W1:Y:S01]  /*0a90*/  MUFU.RCP R0, R0 ;  /* 0x0000000000007308 */ /* 0x002e620000001000 */
[----:B------:R-:W-:Y:S02]  /*0aa0*/  SEL R30, RZ, 0x1fffe, P2 ;  /* 0x0001fffeff1e7807 */ /* 0x000fe40001000000 */
[----:B------:R-:W-:Y:S02]  /*0ab0*/  ISETP.GE.U32.AND P2, PT, R2, 0x7fffffa7, PT ;  /* 0x7fffffa70200780c */ /* 0x000fe40003f46070 */
[----:B------:R-:W-:Y:S02]  /*0ac0*/  IADD3 R2, R223, -0x3f, RZ ;  /* 0xffffffc1df027810 */ /* 0x000fe40007ffe0ff */
[----:B------:R-:W-:Y:S02]  /*0ad0*/  SEL R21, RZ, 0x1, P5 ;  /* 0x00000001ff157807 */ /* 0x000fe40002800000 */
[----:B------:R-:W-:-:S02]  /*0ae0*/  ISETP.GE.U32.AND P5, PT, R3, 0x7fffffa6, PT ;  /* 0x7fffffa60300780c */ /* 0x000fc40003fa6070 */
[----:B------:R-:W-:Y:S01]  /*0af0*/  IADD3 R3, R223, -0x39, RZ ;  /* 0xffffffc7df037810 */ /* 0x000fe20007ffe0ff */
[----:B------:R-:W-:Y:S01]  /*0b00*/  IMAD.IADD R21, R21, 0x1, R22 ;  /* 0x0000000115157824 */ /* 0x000fe200078e0216 */
[----:B------:R-:W-:Y:S01]  /*0b10*/  SEL R29, RZ, 0x1, P1 ;  /* 0x00000001ff1d7807 */ /* 0x000fe20000800000 */
[----:B------:R-:W-:Y:S01]  /*0b20*/  IMAD.SHL.U32 R22, R34, 0x40, RZ ;  /* 0x0000004022167824 */ /* 0x000fe200078e00ff */
[----:B------:R-:W-:Y:S02]  /*0b30*/  ISETP.GE.U32.AND P1, PT, R2, 0x7fffffa2, PT ;  /* 0x7fffffa20200780c */ /* 0x000fe40003f26070 */
[----:B------:R-:W-:Y:S01]  /*0b40*/  IADD3 R2, R223, -0x3e, RZ ;  /* 0xffffffc2df027810 */ /* 0x000fe20007ffe0ff */
[----:B------:R-:W-:Y:S01]  /*0b50*/  IMAD.IADD R29, R29, 0x1, R30 ;  /* 0x000000011d1d7824 */ /* 0x000fe200078e021e */
[----:B------:R-:W-:Y:S02]  /*0b60*/  SEL R19, RZ, 0x4, P4 ;  /* 0x00000004ff137807 */ /* 0x000fe40002000000 */
[----:B------:R-:W-:-:S02]  /*0b70*/  ISETP.GE.U32.AND P4, PT, R3, 0x7fffffa8, PT ;  /* 0x7fffffa80300780c */ /* 0x000fc40003f86070 */
[C---:B------:R-:W-:Y:S02]  /*0b80*/  IADD3 R3, R223.reuse, -0x3d, RZ ;  /* 0xffffffc3df037810 */ /* 0x040fe40007ffe0ff */
[----:B------:R-:W-:Y:S02]  /*0b90*/  SEL R27, RZ, 0x4, P0 ;  /* 0x00000004ff1b7807 */ /* 0x000fe40000000000 */
[----:B------:R-:W-:Y:S02]  /*0ba0*/  ISETP.GE.U32.AND P0, PT, R2, 0x7fffffa3, PT ;  /* 0x7fffffa30200780c */ /* 0x000fe40003f06070 */
[----:B------:R-:W-:Y:S02]  /*0bb0*/  IADD3 R2, R223, -0x37, RZ ;  /* 0xffffffc9df027810 */ /* 0x000fe40007ffe0ff */
[----:B------:R-:W-:Y:S02]  /*0bc0*/  SEL R28, RZ, 0x7fff8, P6 ;  /* 0x0007fff8ff1c7807 */ /* 0x000fe40003000000 */
[----:B------:R-:W-:-:S02]  /*0bd0*/  ISETP.GE.U32.AND P6, PT, R3, 0x7fffffa4, PT ;  /* 0x7fffffa40300780c */ /* 0x000fc40003fc6070 */
[----:B------:R-:W-:Y:S02]  /*0be0*/  IADD3 R3, R223, -0x38, RZ ;  /* 0xffffffc8df037810 */ /* 0x000fe40007ffe0ff */
[----:B------:R-:W-:Y:S02]  /*0bf0*/  SEL R234, RZ, 0x1fffe, P5 ;  /* 0x0001fffeffea7807 */ /* 0x000fe40002800000 */
[----:B------:R-:W-:Y:S02]  /*0c00*/  ISETP.GE.U32.AND P5, PT, R2, 0x7fffffaa, PT ;  /* 0x7fffffaa0200780c */ /* 0x000fe40003fa6070 */
[----:B-1----:R-:W-:Y:S02]  /*0c10*/  IADD3 R2, R0, 0xffffffe, RZ ;  /* 0x0ffffffe00027810 */ /* 0x002fe40007ffe0ff */
[----:B------:R-:W-:Y:S02]  /*0c20*/  SEL R235, RZ, 0x1, P3 ;  /* 0x00000001ffeb7807 */ /* 0x000fe40001800000 */
[----:B------:R-:W-:-:S02]  /*0c30*/  ISETP.GE.U32.AND P3, PT, R3, 0x7fffffa9, PT ;  /* 0x7fffffa90300780c */ /* 0x000fc40003f66070 */
[----:B------:R-:W1:Y:S01]  /*0c40*/  F2I.FTZ.U32.TRUNC.NTZ R3, R2 ;  /* 0x0000000200037305 */ /* 0x000e62000021f000 */
[----:B------:R-:W-:Y:S02]  /*0c50*/  SEL R250, RZ, 0x7fff8, P4 ;  /* 0x0007fff8fffa7807 */ /* 0x000fe40002000000 */
[----:B------:R-:W-:Y:S02]  /*0c60*/  ISETP.GE.U32.AND P4, PT, R4, 0x7fffffac, PT ;  /* 0x7fffffac0400780c */ /* 0x000fe40003f86070 */
[C---:B------:R-:W-:Y:S02]  /*0c70*/  IADD3 R4, R223.reuse, -0x36, RZ ;  /* 0xffffffcadf047810 */ /* 0x040fe40007ffe0ff */
[----:B------:R-:W-:Y:S02]  /*0c80*/  IADD3 R0, R223, -0x33, RZ ;  /* 0xffffffcddf007810 */ /* 0x000fe40007ffe0ff */
[----:B------:R-:W-:Y:S02]  /*0c90*/  SEL R251, RZ, 0x4, P2 ;  /* 0x00000004fffb7807 */ /* 0x000fe40001000000 */
[----:B------:R-:W-:-:S02]  /*0ca0*/  SEL R237, RZ, 0x1fffe, P1 ;  /* 0x0001fffeffed7807 */ /* 0x000fc40000800000 */
[----:B------:R-:W-:Y:S02]  /*0cb0*/  ISETP.GE.U32.AND P2, PT, R4, 0x7fffffab, PT ;  /* 0x7fffffab0400780c */ /* 0x000fe40003f46070 */
[----:B------:R-:W-:Y:S01]  /*0cc0*/  ISETP.GE.U32.AND P1, PT, R0, 0x7fffffae, PT ;  /* 0x7fffffae0000780c */ /* 0x000fe20003f26070 */
[----:B------:R-:W-:Y:S01]  /*0cd0*/  IMAD R0, R8, R5, R11 ;  /* 0x0000000508007224 */ /* 0x000fe200078e020b */
[C---:B------:R-:W-:Y:S02]  /*0ce0*/  IADD3 R4, R223.reuse, -0x34, RZ ;  /* 0xffffffccdf047810 */ /* 0x040fe40007ffe0ff */
[----:B------:R-:W-:Y:S01]  /*0cf0*/  IADD3 R5, R223, -0x32, RZ ;  /* 0xffffffcedf057810 */ /* 0x000fe20007ffe0ff */
[----:B------:R-:W-:Y:S01]  /*0d00*/  IMAD.IADD R0, R6, 0x1, R0 ;  /* 0x0000000106007824 */ /* 0x000fe200078e0200 */
[----:B------:R-:W-:Y:S02]  /*0d10*/  SEL R252, RZ, 0x7fff8, P6 ;  /* 0x0007fff8fffc7807 */ /* 0x000fe40003000000 */
[----:B------:R-:W-:Y:S01]  /*0d20*/  ISETP.GE.U32.AND P6, PT, R4, 0x7fffffad, PT ;  /* 0x7fffffad0400780c */ /* 0x000fe20003fc6070 */
[----:B------:R-:W-:Y:S01]  /*0d30*/  IMAD R40, R0, 0x200, R36 ;  /* 0x0000020000287824 */ /* 0x000fe200078e0224 */
[----:B------:R-:W-:-:S02]  /*0d40*/  SEL R4, RZ, 0x4, P0 ;  /* 0x00000004ff047807 */ /* 0x000fc40000000000 */
[----:B------:R-:W-:Y:S02]  /*0d50*/  ISETP.GE.U32.AND P0, PT, R5, 0x7fffffaf, PT ;  /* 0x7fffffaf0500780c */ /* 0x000fe40003f06070 */
[----:B-1----:R-:W-:Y:S01]  /*0d60*/  IADD3 R5, RZ, -R3, RZ ;  /* 0x80000003ff057210 */ /* 0x002fe20007ffe0ff */
[----:B------:R1:W-:Y:S01]  /*0d70*/  STL [R1+0x398], R4 ;  /* 0x0003980401007387 */ /* 0x0003e20000100800 */
[----:B------:R-:W-:Y:S02]  /*0d80*/  IADD3 R2, R223, -0x1f, RZ ;  /* 0xffffffe1df027810 */ /* 0x000fe40007ffe0ff */
[----:B------:R-:W-:Y:S01]  /*0d90*/  SEL R238, RZ, 0x1fffe, P5 ;  /* 0x0001fffeffee7807 */ /* 0x000fe20002800000 */
[----:B------:R-:W-:Y:S01]  /*0da0*/  IMAD R5, R5, R10, RZ ;  /* 0x0000000a05057224 */ /* 0x000fe200078e02ff */
[----:B------:R-:W-:Y:S01]  /*0db0*/  ISETP.GE.U32.AND P5, PT, R2, 0x7fffffc2, PT ;  /* 0x7fffffc20200780c */ /* 0x000fe20003fa6070 */
[----:B------:R-:W-:Y:S01]  /*0dc0*/  IMAD.MOV.U32 R2, RZ, RZ, RZ ;  /* 0x000000ffff027224 */ /* 0x000fe200078e00ff */
[C---:B------:R-:W-:Y:S01]  /*0dd0*/  IADD3 R38, R40.reuse, 0x80, RZ ;  /* 0x0000008028267810 */ /* 0x040fe20007ffe0ff */
[----:B------:R-:W-:Y:S01]  /*0de0*/  STL [R1+0x8a4], R40 ;  /* 0x0008a42801007387 */ /* 0x000fe20000100800 */
[----:B------:R-:W-:Y:S01]  /*0df0*/  IABS R0, R40 ;  /* 0x0000002800007213 */ /* 0x000fe20000000000 */
[----:B------:R-:W-:Y:S01]  /*0e00*/  IMAD.HI.U32 R2, R3, R5, R2 ;  /* 0x0000000503027227 */ /* 0x000fe200078e0002 */
[----:B------:R-:W-:-:S02]  /*0e10*/  IADD3 R39, R40, 0x40, RZ ;  /* 0x0000004028277810 */ /* 0x000fc40007ffe0ff */
[----:B------:R-:W-:Y:S01]  /*0e20*/  IABS R9, R38 ;  /* 0x0000002600097213 */ /* 0x000fe20000000000 */
[----:B------:R-:W-:Y:S01]  /*0e30*/  IMAD.MOV.U32 R5, RZ, RZ, R0 ;  /* 0x000000ffff057224 */ /* 0x000fe200078e0000 */
[----:B------:R-:W-:Y:S01]  /*0e40*/  IABS R7, R39 ;  /* 0x0000002700077213 */ /* 0x000fe20000000000 */
[----:B------:R-:W-:Y:S01]  /*0e50*/  STL [R1+0x8b8], R39 ;  /* 0x0008b82701007387 */ /* 0x000fe20000100800 */
[----:B------:R-:W-:Y:S01]  /*0e60*/  IADD3 R35, R40, 0xc0, RZ ;  /* 0x000000c028237810 */ /* 0x000fe20007ffe0ff */
[----:B-1----:R-:W-:Y:S01]  /*0e70*/  IMAD.HI.U32 R4, R2, R9, RZ ;  /* 0x0000000902047227 */ /* 0x002fe200078e00ff */
[C---:B------:R-:W-:Y:S01]  /*0e80*/  IADD3 R6, R223.reuse, -0x1d, RZ ;  /* 0xffffffe3df067810 */ /* 0x040fe20007ffe0ff */
[----:B------:R-:W-:Y:S01]  /*0e90*/  STL [R1+0x8bc], R38 ;  /* 0x0008bc2601007387 */ /* 0x000fe20000100800 */
[----:B------:R-:W-:Y:S01]  /*0ea0*/  IADD3 R18, R40, 0x100, RZ ;  /* 0x0000010028127810 */ /* 0x000fe20007ffe0ff */
[----:B------:R-:W-:Y:S01]  /*0eb0*/  IMAD.HI.U32 R0, R2, R5, RZ ;  /* 0x0000000502007227 */ /* 0x000fe200078e00ff */
[C---:B------:R-:W-:Y:S01]  /*0ec0*/  IADD3 R16, R40.reuse, 0x140, RZ ;  /* 0x0000014028107810 */ /* 0x040fe20007ffe0ff */
[----:B------:R-:W-:Y:S01]  /*0ed0*/  STL [R1+0x8c0], R35 ;  /* 0x0008c02301007387 */ /* 0x000fe20000100800 */
[----:B------:R-:W-:Y:S01]  /*0ee0*/  IADD3 R14, R40, 0x180, RZ ;  /* 0x00000180280e7810 */ /* 0x000fe20007ffe0ff */
[----:B------:R-:W-:Y:S01]  /*0ef0*/  IMAD.HI.U32 R3, R2, R7, RZ ;  /* 0x0000000702037227 */ /* 0x000fe200078e00ff */
[----:B------:R-:W-:Y:S01]  /*0f00*/  IADD3 R0, -R0, RZ, RZ ;  /* 0x000000ff00007210 */ /* 0x000fe20007ffe1ff */
[----:B------:R-:W-:Y:S01]  /*0f10*/  STL [R1+0x8c4], R18 ;  /* 0x0008c41201007387 */ /* 0x000fe20000100800 */
[----:B------:R-:W-:Y:S01]  /*0f20*/  IADD3 R12, R40, 0x1c0, RZ ;  /* 0x000001c0280c7810 */ /* 0x000fe20007ffe0ff */
[----:B------:R-:W-:Y:S01]  /*0f30*/  IMAD.MOV R4, RZ, RZ, -R4 ;  /* 0x000000ffff047224 */ /* 0x000fe200078e0a04 */
[----:B------:R-:W-:Y:S01]  /*0f40*/  SEL R239, RZ, 0x1, P3 ;  /* 0x00000001ffef7807 */ /* 0x000fe20001800000 */
[----:B------:R-:W-:Y:S01]  /*0f50*/  IMAD.MOV R3, RZ, RZ, -R3 ;  /* 0x000000ffff037224 */ /* 0x000fe200078e0a03 */
[----:B------:R-:W-:Y:S01]  /*0f60*/  ISETP.GE.U32.AND P3, PT, R6, 0x7fffffc4, PT ;  /* 0x7fffffc40600780c */ /* 0x000fe20003f66070 */
[C---:B------:R-:W-:Y:S01]  /*0f70*/  IMAD R4, R10.reuse, R4, R9 ;  /* 0x000000040a047224 */ /* 0x040fe200078e0209 */
[----:B------:R-:W-:Y:S01]  /*0f80*/  IABS R9, R35 ;  /* 0x0000002300097213 */ /* 0x000fe20000000000 */
[C---:B------:R-:W-:Y:S01]  /*0f90*/  IMAD R0, R10.reuse, R0, R5 ;  /* 0x000000000a007224 */ /* 0x040fe200078e0205 */
[----:B------:R-:W-:Y:S01]  /*0fa0*/  IADD3 R6, R223, -0x1e, RZ ;  /* 0xffffffe2df067810 */ /* 0x000fe20007ffe0ff */
[----:B------:R-:W-:Y:S01]  /*0fb0*/  IMAD R3, R10, R3, R7 ;  /* 0x000000030a037224 */ /* 0x000fe200078e0207 */
[----:B------:R-:W-:Y:S01]  /*0fc0*/  IABS R11, R18 ;  /* 0x00000012000b7213 */ /* 0x000fe20000000000 */
[C---:B------:R-:W-:Y:S01]  /*0fd0*/  IMAD.HI.U32 R5, R2.reuse, R9, RZ ;  /* 0x0000000902057227 */ /* 0x040fe200078e00ff */
[----:B------:R-:W-:Y:S01]  /*0fe0*/  IABS R13, R16 ;  /* 0x00000010000d7213 */ /* 0x000fe20000000000 */
[----:B------:R-:W-:Y:S01]  /*0ff0*/  STL [R1+0x8c8], R16 ;  /* 0x0008c81001007387 */ /* 0x000fe20000100800 */
[----:B------:R-:W-:Y:S01]  /*1000*/  IABS R15, R14 ;  /* 0x0000000e000f7213 */ /* 0x000fe20000000000 */
[----:B------:R-:W-:Y:S01]  /*1010*/  IMAD.MOV R5, RZ, RZ, -R5 ;  /* 0x000000ffff057224 */ /* 0x000fe200078e0a05 */
[----:B------:R-:W-:Y:S01]  /*1020*/  IABS R17, R12 ;  /* 0x0000000c00117213 */ /* 0x000fe20000000000 */
[----:B------:R-:W-:Y:S01]  /*1030*/  IMAD.HI.U32 R7, R2, R13, RZ ;  /* 0x0000000d02077227 */ /* 0x000fe200078e00ff */
[----:B------:R-:W-:Y:S01]  /*1040*/  SEL R202, RZ, 0x7fff8, P4 ;  /* 0x0007fff8ffca7807 */ /* 0x000fe20002000000 */
[----:B------:R-:W-:Y:S01]  /*1050*/  STL [R1+0x904], R14 ;  /* 0x0009040e01007387 */ /* 0x000fe20000100800 */
[----:B------:R-:W-:Y:S01]  /*1060*/  ISETP.GE.U32.AND P4, PT, R6, 0x7fffffc3, PT ;  /* 0x7fffffc30600780c */ /* 0x000fe20003f86070 */
[C---:B------:R-:W-:Y:S01]  /*1070*/  IMAD.HI.U32 R6, R2.reuse, R11, RZ ;  /* 0x0000000b02067227 */ /* 0x040fe200078e00ff */
[----:B------:R-:W-:Y:S01]  /*1080*/  SEL R201, RZ, 0x4, P2 ;  /* 0x00000004ffc97807 */ /* 0x000fe20001000000 */
[----:B------:R1:W-:Y:S01]  /*1090*/  STL [R1+0x900], R12 ;  /* 0x0009000c01007387 */ /* 0x0003e20000100800 */
[----:B------:R-:W-:Y:S01]  /*10a0*/  SEL R240, RZ, 0x1fffe, P1 ;  /* 0x0001fffefff07807 */ /* 0x000fe20000800000 */
[----:B------:R-:W-:Y:S01]  /*10b0*/  IMAD.HI.U32 R8, R2, R15, RZ ;  /* 0x0000000f02087227 */ /* 0x000fe200078e00ff */
[C---:B------:R-:W-:Y:S01]  /*10c0*/  ISETP.GT.U32.AND P2, PT, R10.reuse, R0, PT ;  /* 0x000000000a00720c */ /* 0x040fe20003f44070 */
[----:B------:R2:W-:Y:S01]  /*10d0*/  STL [R1+0x8b4], R22 ;  /* 0x0008b41601007387 */ /* 0x0005e20000100800 */
[----:B------:R-:W-:Y:S01]  /*10e0*/  ISETP.GT.U32.AND P1, PT, R10, R3, PT ;  /* 0x000000030a00720c */ /* 0x000fe20003f24070 */
[----:B------:R-:W-:Y:S01]  /*10f0*/  IMAD.HI.U32 R2, R2, R17, RZ ;  /* 0x0000001102027227 */ /* 0x000fe200078e00ff */
[----:B------:R-:W-:-:S02]  /*1100*/  SEL R203, RZ, 0x4, P0 ;  /* 0x00000004ffcb7807 */ /* 0x000fc40000000000 */
[----:B------:R-:W-:Y:S01]  /*1110*/  ISETP.GT.U32.AND P0, PT, R10, R4, PT ;  /* 0x000000040a00720c */ /* 0x000fe20003f04070 */
[----:B------:R-:W-:Y:S01]  /*1120*/  IMAD.MOV R2, RZ, RZ, -R2 ;  /* 0x000000ffff027224 */ /* 0x000fe200078e0a02 */
[----:B------:R-:W-:Y:S01]  /*1130*/  IADD3 R6, -R6, RZ, RZ ;  /* 0x000000ff06067210 */ /* 0x000fe20007ffe1ff */
[----:B------:R-:W-:Y:S01]  /*1140*/  IMAD.MOV R8, RZ, RZ, -R8 ;  /* 0x000000ffff087224 */ /* 0x000fe200078e0a08 */
[----:B------:R-:W-:Y:S01]  /*1150*/  SEL R32, RZ, 0x7fff8, P3 ;  /* 0x0007fff8ff207807 */ /* 0x000fe20001800000 */
[----:B------:R-:W-:Y:S01]  /*1160*/  IMAD R5, R10, R5, R9 ;  /* 0x000000050a057224 */ /* 0x000fe200078e0209 */
[----:B------:R-:W-:Y:S01]  /*1170*/  SEL R33, RZ, 0x1fffe, P5 ;  /* 0x0001fffeff217807 */ /* 0x000fe20002800000 */
[----:B------:R-:W-:Y:S01]  /*1180*/  IMAD.MOV R7, RZ, RZ, -R7 ;  /* 0x000000ffff077224 */ /* 0x000fe200078e0a07 */
[----:B------:R-:W-:Y:S01]  /*1190*/  @!P2 IADD3 R0, R0, -R10, RZ ;  /* 0x8000000a0000a210 */ /* 0x000fe20007ffe0ff */
[C---:B------:R-:W-:Y:S01]  /*11a0*/  IMAD R9, R10.reuse, R2, R17 ;  /* 0x000000020a097224 */ /* 0x040fe200078e0211 */
[C---:B------:R-:W-:Y:S01]  /*11b0*/  ISETP.GT.U32.AND P3, PT, R10.reuse, R5, PT ;  /* 0x000000050a00720c */ /* 0x040fe20003f64070 */
[C---:B------:R-:W-:Y:S01]  /*11c0*/  IMAD R6, R10.reuse, R6, R11 ;  /* 0x000000060a067224 */ /* 0x040fe200078e020b */
[----:B------:R-:W-:Y:S01]  /*11d0*/  SEL R31, RZ, 0x4, P4 ;  /* 0x00000004ff1f7807 */ /* 0x000fe20002000000 */
[C---:B------:R-:W-:Y:S01]  /*11e0*/  IMAD R8, R10.reuse, R8, R15 ;  /* 0x000000080a087224 */ /* 0x040fe200078e020f */
[C---:B------:R-:W-:Y:S01]  /*11f0*/  ISETP.GT.U32.AND P2, PT, R10.reuse, R9, PT ;  /* 0x000000090a00720c */ /* 0x040fe20003f44070 */
[C---:B------:R-:W-:Y:S01]  /*1200*/  IMAD R7, R10.reuse, R7, R13 ;  /* 0x000000070a077224 */ /* 0x040fe200078e020d */
[C---:B------:R-:W-:Y:S01]  /*1210*/  ISETP.GT.U32.AND P5, PT, R10.reuse, R6, PT ;  /* 0x000000060a00720c */ /* 0x040fe20003fa4070 */
[--C-:B------:R-:W-:Y:S01]  /*1220*/  @!P1 IMAD.IADD R3, R3, 0x1, -R10.reuse ;  /* 0x0000000103039824 */ /* 0x100fe200078e0a0a */
[----:B------:R-:W-:Y:S01]  /*1230*/  ISETP.GT.U32.AND P4, PT, R10, R8, PT ;  /* 0x000000080a00720c */ /* 0x000fe20003f84070 */
[----:B------:R-:W-:Y:S01]  /*1240*/  @!P0 IMAD.IADD R4, R4, 0x1, -R10 ;  /* 0x0000000104048824 */ /* 0x000fe200078e0a0a */
[----:B------:R-:W-:-:S02]  /*1250*/  SEL R241, RZ, 0x1, P6 ;  /* 0x00000001fff17807 */ /* 0x000fc40003000000 */
[C---:B------:R-:W-:Y:S01]  /*1260*/  ISETP.GT.U32.AND P6, PT, R10.reuse, R7, PT ;  /* 0x000000070a00720c */ /* 0x040fe20003fc4070 */
[--C-:B------:R-:W-:Y:S01]  /*1270*/  @!P3 IMAD.IADD R5, R5, 0x1, -R10.reuse ;  /* 0x000000010505b824 */ /* 0x100fe200078e0a0a */
[C---:B------:R-:W-:Y:S02]  /*1280*/  ISETP.GT.U32.AND P0, PT, R10.reuse, R3, PT ;  /* 0x000000030a00720c */ /* 0x040fe40003f04070 */
[C---:B------:R-:W-:Y:S01]  /*1290*/  ISETP.GT.U32.AND P3, PT, R10.reuse, R4, PT ;  /* 0x000000040a00720c */ /* 0x040fe20003f64070 */
[--C-:B------:R-:W-:Y:S01]  /*12a0*/  @!P2 IMAD.IADD R9, R9, 0x1, -R10.reuse ;  /* 0x000000010909a824 */ /* 0x100fe200078e0a0a */
[----:B------:R-:W-:Y:S02]  /*12b0*/  ISETP.GT.U32.AND P1, PT, R10, R0, PT ;  /* 0x000000000a00720c */ /* 0x000fe40003f24070 */
[----:B------:R-:W-:Y:S01]  /*12c0*/  @!P5 IADD3 R6, R6, -R10, RZ ;  /* 0x8000000a0606d210 */ /* 0x000fe20007ffe0ff */
[----:B------:R-:W-:Y:S01]  /*12d0*/  @!P4 IMAD.IADD R8, R8, 0x1, -R10 ;  /* 0x000000010808c824 */ /* 0x000fe200078e0a0a */
[----:B------:R-:W-:-:S02]  /*12e0*/  ISETP.GT.U32.AND P5, PT, R10, R5, PT ;  /* 0x000000050a00720c */ /* 0x000fc40003fa4070 */
[----:B------:R-:W-:Y:S01]  /*12f0*/  IADD3 R2, R223, -0x10, RZ ;  /* 0xfffffff0df027810 */ /* 0x000fe20007ffe0ff */
[--C-:B------:R-:W-:Y:S01]  /*1300*/  @!P6 IMAD.IADD R7, R7, 0x1, -R10.reuse ;  /* 0x000000010707e824 */ /* 0x100fe200078e0a0a */
[C---:B------:R-:W-:Y:S01]  /*1310*/  ISETP.GT.U32.AND P6, PT, R10.reuse, R8, PT ;  /* 0x000000080a00720c */ /* 0x040fe20003fc4070 */
[--C-:B------:R-:W-:Y:S01]  /*1320*/  @!P0 IMAD.IADD R3, R3, 0x1, -R10.reuse ;  /* 0x0000000103038824 */ /* 0x100fe200078e0a0a */
[----:B------:R-:W-:Y:S01]  /*1330*/  ISETP.GT.U32.AND P0, PT, R10, R9, PT ;  /* 0x000000090a00720c */ /* 0x000fe20003f04070 */
[--C-:B------:R-:W-:Y:S01]  /*1340*/  @!P3 IMAD.IADD R4, R4, 0x1, -R10.reuse ;  /* 0x000000010404b824 */ /* 0x100fe200078e0a0a */
[----:B------:R-:W-:Y:S02]  /*1350*/  ISETP.GT.U32.AND P4, PT, R10, R7, PT ;  /* 0x000000070a00720c */ /* 0x000fe40003f84070 */
[----:B------:R-:W-:Y:S02]  /*1360*/  ISETP.GE.AND P3, PT, R40, RZ, PT ;  /* 0x000000ff2800720c */ /* 0x000fe40003f66270 */
[----:B------:R-:W-:Y:S01]  /*1370*/  @!P1 IADD3 R0, R0, -R10, RZ ;  /* 0x8000000a00009210 */ /* 0x000fe20007ffe0ff */
[----:B------:R-:W-:Y:S01]  /*1380*/  @!P5 IMAD.IADD R5, R5, 0x1, -R10 ;  /* 0x000000010505d824 */ /* 0x000fe200078e0a0a */
[----:B------:R-:W-:-:S02]  /*1390*/  ISETP.GE.AND P5, PT, R39, RZ, PT ;  /* 0x000000ff2700720c */ /* 0x000fc40003fa6270 */
[----:B------:R-:W-:Y:S01]  /*13a0*/  ISETP.GE.U32.AND P1, PT, R2, 0x7fffffd1, PT ;  /* 0x7fffffd10200780c */ /* 0x000fe20003f26070 */
[--C-:B------:R-:W-:Y:S01]  /*13b0*/  @!P6 IMAD.IADD R8, R8, 0x1, -R10.reuse ;  /* 0x000000010808e824 */ /* 0x100fe200078e0a0a */
[----:B------:R-:W-:Y:S01]  /*13c0*/  IADD3 R2, R223, -0xd, RZ ;  /* 0xfffffff3df027810 */ /* 0x000fe20007ffe0ff */
[--C-:B------:R-:W-:Y:S01]  /*13d0*/  @!P0 IMAD.IADD R9, R9, 0x1, -R10.reuse ;  /* 0x0000000109098824 */ /* 0x100fe200078e0a0a */
[----:B------:R-:W-:Y:S01]  /*13e0*/  ISETP.GE.AND P0, PT, R35, RZ, PT ;  /* 0x000000ff2300720c */ /* 0x000fe20003f06270 */
[----:B------:R-:W-:Y:S01]  /*13f0*/  @!P4 IMAD.IADD R7, R7, 0x1, -R10 ;  /* 0x000000010707c824 */ /* 0x000fe200078e0a0a */
[----:B------:R-:W-:Y:S01]  /*1400*/  ISETP.GE.AND P6, PT, R38, RZ, PT ;  /* 0x000000ff2600720c */ /* 0x000fe20003fc6270 */
[----:B------:R-:W-:Y:S01]  /*1410*/  @!P3 IMAD.MOV R0, RZ, RZ, -R0 ;  /* 0x000000ffff00b224 */ /* 0x000fe200078e0a00 */
[----:B------:R-:W-:Y:S02]  /*1420*/  ISETP.GE.U32.AND P4, PT, R2, 0x7fffffd4, PT ;  /* 0x7fffffd40200780c */ /* 0x000fe40003f86070 */
[----:B------:R-:W-:-:S02]  /*1430*/  ISETP.GT.U32.AND P2, PT, R10, R6, PT ;  /* 0x000000060a00720c */ /* 0x000fc40003f44070 */
[----:B------:R-:W-:Y:S02]  /*1440*/  MOV R2, R3 ;  /* 0x0000000300027202 */ /* 0x000fe40000000f00 */
[----:B------:R-:W-:Y:S02]  /*1450*/  ISETP.GE.AND P3, PT, R18, RZ, PT ;  /* 0x000000ff1200720c */ /* 0x000fe40003f66270 */
[----:B------:R-:W-:Y:S01]  /*1460*/  IADD3 R11, R223, -0xf, RZ ;  /* 0xfffffff1df0b7810 */ /* 0x000fe20007ffe0ff */
[----:B------:R-:W-:Y:S01]  /*1470*/  @!P5 IMAD.MOV R2, RZ, RZ, -R2 ;  /* 0x000000ffff02d224 */ /* 0x000fe200078e0a02 */
[----:B------:R-:W-:Y:S01]  /*1480*/  ISETP.GE.AND P5, PT, R16, RZ, PT ;  /* 0x000000ff1000720c */ /* 0x000fe20003fa6270 */
[----:B------:R-:W-:Y:S01]  /*1490*/  @!P6 IMAD.MOV R4, RZ, RZ, -R4 ;  /* 0x000000ffff04e224 */ /* 0x000fe200078e0a04 */
[----:B------:R-:W-:Y:S02]  /*14a0*/  @!P0 IADD3 R5, -R5, RZ, RZ ;  /* 0x000000ff05058210 */ /* 0x000fe40007ffe1ff */
[----:B------:R-:W-:-:S02]  /*14b0*/  ISETP.GE.AND P0, PT, R12, RZ, PT ;  /* 0x000000ff0c00720c */ /* 0x000fc40003f06270 */
[----:B------:R-:W-:Y:S02]  /*14c0*/  ISETP.GE.AND P6, PT, R14, RZ, PT ;  /* 0x000000ff0e00720c */ /* 0x000fe40003fc6270 */
[----:B------:R-:W-:Y:S02]  /*14d0*/  @!P2 IADD3 R6, R6, -R10, RZ ;  /* 0x8000000a0606a210 */ /* 0x000fe40007ffe0ff */
[----:B------:R-:W-:Y:S01]  /*14e0*/  IADD3 R3, R223, -0x9, RZ ;  /* 0xfffffff7df037810 */ /* 0x000fe20007ffe0ff */
[----:B------:R-:W3:Y:S01]  /*14f0*/  I2F.RP R10, R191 ;  /* 0x000000bf000a7306 */ /* 0x000ee20000209400 */
[----:B------:R-:W-:Y:S01]  /*1500*/  ISETP.GE.U32.AND P2, PT, R11, 0x7fffffd2, PT ;  /* 0x7fffffd20b00780c */ /* 0x000fe20003f46070 */
[----:B------:R-:W-:Y:S01]  /*1510*/  @!P3 IMAD.MOV R6, RZ, RZ, -R6 ;  /* 0x000000ffff06b224 */ /* 0x000fe200078e0a06 */
[----:B------:R-:W-:Y:S01]  /*1520*/  ISETP.GE.U32.AND P3, PT, R3, 0x7fffffd8, PT ;  /* 0x7fffffd80300780c */ /* 0x000fe20003f66070 */
[----:B------:R-:W-:Y:S01]  /*1530*/  @!P5 IMAD.MOV R7, RZ, RZ, -R7 ;  /* 0x000000ffff07d224 */ /* 0x000fe200078e0a07 */
[----:B------:R-:W-:-:S02]  /*1540*/  IADD3 R11, R223, -0x31, RZ ;  /* 0xffffffcfdf0b7810 */ /* 0x000fc40007ffe0ff */
[----:B------:R-:W-:Y:S01]  /*1550*/  ISETP.NE.AND P5, PT, RZ, c[0x0][0x178], PT ;  /* 0x00005e00ff007a0c */ /* 0x000fe20003fa5270 */
[----:B------:R-:W-:Y:S01]  /*1560*/  @!P6 IMAD.MOV R8, RZ, RZ, -R8 ;  /* 0x000000ffff08e224 */ /* 0x000fe200078e0a08 */
[----:B------:R-:W-:Y:S02]  /*1570*/  LOP3.LUT R3, RZ, c[0x0][0x178], RZ, 0x33, !PT ;  /* 0x00005e00ff037a12 */ /* 0x000fe400078e33ff */
[----:B------:R-:W-:Y:S02]  /*1580*/  @!P0 IADD3 R9, -R9, RZ, RZ ;  /* 0x000000ff09098210 */ /* 0x000fe40007ffe1ff */
[----:B-1----:R-:W-:Y:S02]  /*1590*/  IADD3 R12, R223, -0x5, RZ ;  /* 0xfffffffbdf0c7810 */ /* 0x002fe40007ffe0ff */
[----:B------:R-:W-:Y:S02]  /*15a0*/  ISETP.GE.U32.AND P0, PT, R11, 0x7fffffb0, PT ;  /* 0x7fffffb00b00780c */ /* 0x000fe40003f06070 */
[----:B------:R-:W-:-:S02]  /*15b0*/  SEL R11, R3, R0, !P5 ;  /* 0x00000000030b7207 */ /* 0x000fc40006800000 */
[----:B------:R-:W-:Y:S01]  /*15c0*/  ISETP.GE.U32.AND P6, PT, R12, 0x7fffffdc, PT ;  /* 0x7fffffdc0c00780c */ /* 0x000fe20003fc6070 */
[----:B---3--:R1:W3:Y:S01]  /*15d0*/  MUFU.RCP R0, R10 ;  /* 0x0000000a00007308 */ /* 0x0082e20000001000 */
[C---:B------:R-:W-:Y:S02]  /*15e0*/  SEL R2, R3.reuse, R2, !P5 ;  /* 0x0000000203027207 */ /* 0x040fe40006800000 */
[C---:B------:R-:W-:Y:S02]  /*15f0*/  SEL R4, R3.reuse, R4, !P5 ;  /* 0x0000000403047207 */ /* 0x040fe40006800000 */
[C---:B------:R-:W-:Y:S01]  /*1600*/  SEL R12, R3.reuse, R5, !P5 ;  /* 0x00000005030c7207 */ /* 0x040fe20006800000 */
[----:B------:R-:W-:Y:S01]  /*1610*/  IMAD R5, R2, c[0x0][0x184], RZ ;  /* 0x0000610002057a24 */ /* 0x000fe200078e02ff */
[C---:B------:R-:W-:Y:S02]  /*1620*/  SEL R6, R3.reuse, R6, !P5 ;  /* 0x0000000603067207 */ /* 0x040fe40006800000 */
[C---:B------:R-:W-:Y:S01]  /*1630*/  SEL R13, R3.reuse, R7, !P5 ;  /* 0x00000007030d7207 */ /* 0x040fe20006800000 */
[----:B------:R-:W-:Y:S01]  /*1640*/  IMAD R7, R4, c[0x0][0x184], RZ ;  /* 0x0000610004077a24 */ /* 0x000fe200078e02ff */
[----:B------:R-:W-:-:S02]  /*1650*/  SEL R15, R3, R8, !P5 ;  /* 0x00000008030f7207 */ /* 0x000fc40006800000 */
[----:B------:R-:W-:Y:S01]  /*1660*/  SEL R18, R3, R9, !P5 ;  /* 0x0000000903127207 */ /* 0x000fe20006800000 */
[----:B------:R-:W-:Y:S01]  /*1670*/  IMAD R3, R11, c[0x0][0x184], RZ ;  /* 0x000061000b037a24 */ /* 0x000fe200078e02ff */
[----:B------:R-:W-:Y:S01]  /*1680*/  SEL R229, RZ, 0x7fff8, P0 ;  /* 0x0007fff8ffe57807 */ /* 0x000fe20000000000 */
[----:B------:R-:W-:Y:S01]  /*1690*/  IMAD R9, R12, c[0x0][0x184], RZ ;  /* 0x000061000c097a24 */ /* 0x000fe200078e02ff */
[----:B------:R-:W-:Y:S01]  /*16a0*/  LEA R2, P5, R5, c[0x0][0x160], 0x2 ;  /* 0x0000580005027a11 */ /* 0x000fe200078a10ff */
[----:B------:R-:W-:Y:S01]  /*16b0*/  IMAD R11, R6, c[0x0][0x184], RZ ;  /* 0x00006100060b7a24 */ /* 0x000fe200078e02ff */
[----:B------:R-:W-:Y:S01]  /*16c0*/  LEA R16, P0, R3, c[0x0][0x160], 0x2 ;  /* 0x0000580003107a11 */ /* 0x000fe200078010ff */
[----:B------:R-:W-:Y:S01]  /*16d0*/  IMAD R13, R13, c[0x0][0x184], RZ ;  /* 0x000061000d0d7a24 */ /* 0x000fe200078e02ff */
[----:B------:R-:W-:Y:S01]  /*16e0*/  IADD3 R38, R223, -0x20, RZ ;  /* 0xffffffe0df267810 */ /* 0x000fe20007ffe0ff */
[----:B------:R-:W-:Y:S01]  /*16f0*/  IMAD R15, R15, c[0x0][0x184], RZ ;  /* 0x000061000f0f7a24 */ /* 0x000fe200078e02ff */
[----:B------:R-:W-:Y:S01]  /*1700*/  LEA.HI.X.SX32 R17, R3, c[0x0][0x164], 0x2, P0 ;  /* 0x0000590003117a11 */ /* 0x000fe200000f16ff */
[----:B------:R-:W-:Y:S01]  /*1710*/  IMAD R18, R18, c[0x0][0x184], RZ ;  /* 0x0000610012127a24 */ /* 0x000fe200078e02ff */
[----:B------:R-:W-:-:S02]  /*1720*/  LEA R4, P0, R7, c[0x0][0x160], 0x2 ;  /* 0x0000580007047a11 */ /* 0x000fc400078010ff */
[----:B------:R-:W-:Y:S02]  /*1730*/  LEA.HI.X.SX32 R3, R5, c[0x0][0x164], 0x2, P5 ;  /* 0x0000590005037a11 */ /* 0x000fe400028f16ff */
[----:B------:R-:W-:Y:S02]  /*1740*/  LEA R6, P5, R9, c[0x0][0x160], 0x2 ;  /* 0x0000580009067a11 */ /* 0x000fe400078a10ff */
[----:B------:R-:W-:Y:S02]  /*1750*/  LEA.HI.X.SX32 R5, R7, c[0x0][0x164], 0x2, P0 ;  /* 0x0000590007057a11 */ /* 0x000fe400000f16ff */
[----:B------:R-:W-:Y:S02]  /*1760*/  LEA R8, P0, R11, c[0x0][0x160], 0x2 ;  /* 0x000058000b087a11 */ /* 0x000fe400078010ff */
[----:B------:R-:W-:Y:S02]  /*1770*/  LEA.HI.X.SX32 R7, R9, c[0x0][0x164], 0x2, P5 ;  /* 0x0000590009077a11 */ /* 0x000fe400028f16ff */
[----:B-1----:R-:W-:-:S02]  /*1780*/  LEA R10, P5, R13, c[0x0][0x160], 0x2 ;  /* 0x000058000d0a7a11 */ /* 0x002fc400078a10ff */
[----:B------:R-:W-:Y:S02]  /*1790*/  LEA.HI.X.SX32 R9, R11, c[0x0][0x164], 0x2, P0 ;  /* 0x000059000b097a11 */ /* 0x000fe400000f16ff */
[----:B------:R-:W-:Y:S02]  /*17a0*/  LEA R12, P0, R15, c[0x0][0x160], 0x2 ;  /* 0x000058000f0c7a11 */ /* 0x000fe400078010ff */
[----:B------:R-:W-:Y:S02]  /*17b0*/  LEA.HI.X.SX32 R11, R13, c[0x0][0x164], 0x2, P5 ;  /* 0x000059000d0b7a11 */ /* 0x000fe400028f16ff */
[----:B------:R-:W-:Y:S02]  /*17c0*/  LEA R14, P5, R18, c[0x0][0x160], 0x2 ;  /* 0x00005800120e7a11 */ /* 0x000fe400078a10ff */
[----:B------:R-:W-:Y:S02]  /*17d0*/  LEA.HI.X.SX32 R13, R15, c[0x0][0x164], 0x2, P0 ;  /* 0x000059000f0d7a11 */ /* 0x000fe400000f16ff */
[----:B------:R-:W-:-:S02]  /*17e0*/  ISETP.GE.U32.AND P0, PT, R38, 0x7fffffc1, PT ;  /* 0x7fffffc12600780c */ /* 0x000fc40003f06070 */
[----:B------:R-:W-:Y:S02]  /*17f0*/  LEA.HI.X.SX32 R15, R18, c[0x0][0x164], 0x2, P5 ;  /* 0x00005900120f7a11 */ /* 0x000fe400028f16ff */
[----:B------:R-:W-:Y:S02]  /*1800*/  SEL R18, RZ, 0x1, P0 ;  /* 0x00000001ff127807 */ /* 0x000fe40000000000 */
[----:B------:R-:W-:Y:S02]  /*1810*/  LOP3.LUT R25, R25, 0x3, RZ, 0xc0, !PT ;  /* 0x0000000319197812 */ /* 0x000fe400078ec0ff */
[----:B------:R-:W-:Y:S02]  /*1820*/  IADD3 R18, R18, R33, RZ ;  /* 0x0000002112127210 */ /* 0x000fe40007ffe0ff */
[----:B---3--:R-:W-:Y:S02]  /*1830*/  IADD3 R0, R0, 0xffffffe, RZ ;  /* 0x0ffffffe00007810 */ /* 0x008fe40007ffe0ff */
[----:B------:R-:W-:-:S02]  /*1840*/  LOP3.LUT R18, R18, 0x3, RZ, 0xc0, !PT ;  /* 0x0000000312127812 */ /* 0x000fc400078ec0ff */
[----:B------:R-:W-:Y:S01]  /*1850*/  IADD3 R23, R25, R24, R23 ;  /* 0x0000001819177210 */ /* 0x000fe20007ffe017 */
[----:B------:R1:W3:Y:S01]  /*1860*/  F2I.FTZ.U32.TRUNC.NTZ R195, R0 ;  /* 0x0000000000c37305 */ /* 0x0002e2000021f000 */
[----:B------:R-:W-:Y:S02]  /*1870*/  LOP3.LUT R29, R29, 0x3, RZ, 0xc0, !PT ;  /* 0x000000031d1d7812 */ /* 0x000fe400078ec0ff */
[----:B------:R-:W-:Y:S02]  /*1880*/  IADD3 R18, R18, R32, R31 ;  /* 0x0000002012127210 */ /* 0x000fe40007ffe01f */
[----:B------:R-:W-:Y:S02]  /*1890*/  IADD3 R35, R223, -0x1, RZ ;  /* 0xffffffffdf237810 */ /* 0x000fe40007ffe0ff */
[----:B------:R-:W-:Y:S01]  /*18a0*/  LOP3.LUT R21, R21, 0x3, RZ, 0xc0, !PT ;  /* 0x0000000315157812 */ /* 0x000fe200078ec0ff */
[----:B-1----:R-:W-:Y:S01]  /*18b0*/  IMAD.SHL.U32 R0, R23, 0x100, RZ ;  /* 0x0000010017007824 */ /* 0x002fe200078e00ff */
[----:B------:R-:W-:-:S02]  /*18c0*/  IADD3 R27, R29, R28, R27 ;  /* 0x0000001c1d1b7210 */ /* 0x000fc40007ffe01b */
[----:B------:R-:W-:Y:S02]  /*18d0*/  LOP3.LUT R18, R18, 0xf, RZ, 0xc0, !PT ;  /* 0x0000000f12127812 */ /* 0x000fe400078ec0ff */
[----:B------:R-:W-:Y:S02]  /*18e0*/  ISETP.GE.U32.AND P5, PT, R35, 0x7fffffe0, PT ;  /* 0x7fffffe02300780c */ /* 0x000fe40003fa6070 */
[----:B------:R-:W-:Y:S01]  /*18f0*/  IADD3 R19, R21, R20, R19 ;  /* 0x0000001415137210 */ /* 0x000fe20007ffe013 */
[--C-:B---3--:R-:W-:Y:S01]  /*1900*/  IMAD.MOV R20, RZ, RZ, -R195.reuse ;  /* 0x000000ffff147224 */ /* 0x108fe200078e0ac3 */
[----:B------:R-:W-:Y:S02]  /*1910*/  LOP3.LUT R0, R0, 0xf00, RZ, 0xe2, !PT ;  /* 0x00000f0000007812 */ /* 0x000fe400078ee2ff */
[----:B------:R-:W-:Y:S01]  /*1920*/  LEA R18, R27, R18, 0x4 ;  /* 0x000000121b127211 */ /* 0x000fe200078e20ff */
[----:B------:R-:W-:Y:S01]  /*1930*/  IMAD R21, R20, R191, RZ ;  /* 0x000000bf14157224 */ /* 0x000fe200078e02ff */
[----:B------:R-:W-:Y:S01]  /*1940*/  LOP3.LUT R193, R22, R193, RZ, 0xfc, !PT ;  /* 0x000000c116c17212 */ /* 0x000fe200078efcff */
[----:B------:R-:W-:Y:S01]  /*1950*/  IMAD R0, R19, 0x1000, R0 ;  /* 0x0000100013007824 */ /* 0x000fe200078e0200 */
[----:B------:R-:W-:Y:S01]  /*1960*/  LOP3.LUT R19, R18, 0xff, RZ, 0xc0, !PT ;  /* 0x000000ff12137812 */ /* 0x000fe200078ec0ff */
[----:B--2---:R-:W-:Y:S01]  /*1970*/  IMAD.MOV.U32 R22, RZ, RZ, c[0x0][0x188] ;  /* 0x00006200ff167624 */ /* 0x004fe200078e00ff */
[----:B------:R-:W-:Y:S01]  /*1980*/  IABS R222, R193 ;  /* 0x000000c100de7213 */ /* 0x000fe20000000000 */
[----:B------:R1:W-:Y:S01]  /*1990*/  LDGSTS.E [R236], [R16.64], !P5 ;  /* 0x0000000010ec7fae */ /* 0x0003e2000e921848 */
[----:B------:R-:W-:Y:S01]  /*19a0*/  IMAD.HI.U32 R194, R195, R21, R194 ;  /* 0x00000015c3c27227 */ /* 0x000fe200078e00c2 */
[----:B------:R-:W-:-:S02]  /*19b0*/  LOP3.LUT R52, R193, 0x2, RZ, 0xfc, !PT ;  /* 0x00000002c1347812 */ /* 0x000fc400078efcff */
[----:B------:R1:W-:Y:S01]  /*19c0*/  LDGSTS.E [R236+0x100], [R2.64], !P5 ;  /* 0x0010000002ec7fae */ /* 0x0003e2000e921848 */
[----:B------:R-:W-:Y:S01]  /*19d0*/  IMAD.IADD R0, R0, 0x1, R19 ;  /* 0x0000000100007824 */ /* 0x000fe200078e0213 */
[C---:B------:R-:W-:Y:S01]  /*19e0*/  SHF.L.U32 R21, R22.reuse, 0x3, RZ ;  /* 0x0000000316157819 */ /* 0x040fe200000006ff */
[C---:B------:R-:W-:Y:S01]  /*19f0*/  IMAD.SHL.U32 R19, R22.reuse, 0x4, RZ ;  /* 0x0000000416137824 */ /* 0x040fe200078e00ff */
[----:B------:R1:W-:Y:S01]  /*1a00*/  LDGSTS.E [R236+0x200], [R4.64], !P5 ;  /* 0x0020000004ec7fae */ /* 0x0003e2000e921848 */
[----:B------:R-:W-:Y:S01]  /*1a10*/  LOP3.LUT R53, R193, 0x4, RZ, 0xfc, !PT ;  /* 0x00000004c1357812 */ /* 0x000fe200078efcff */
[----:B------:R-:W-:Y:S01]  /*1a20*/  IMAD R47, R22, 0x18, RZ ;  /* 0x00000018162f7824 */ /* 0x000fe200078e02ff */
[----:B------:R-:W-:Y:S01]  /*1a30*/  LOP3.LUT R192, R0, 0xffff, RZ, 0xc0, !PT ;  /* 0x0000ffff00c07812 */ /* 0x000fe200078ec0ff */
[----:B------:R1:W-:Y:S01]  /*1a40*/  LDGSTS.E [R236+0x300], [R6.64], !P5 ;  /* 0x0030000006ec7fae */ /* 0x0003e2000e921848 */
[----:B------:R-:W-:Y:S01]  /*1a50*/  IMAD.WIDE R38, R19, 0x4, R16 ;  /* 0x0000000413267825 */ /* 0x000fe200078e0210 */
[----:B------:R-:W-:-:S02]  /*1a60*/  IABS R221, R52 ;  /* 0x0000003400dd7213 */ /* 0x000fc40000000000 */
[----:B------:R1:W-:Y:S01]  /*1a70*/  LDGSTS.E [R236+0x400], [R8.64], !P5 ;  /* 0x0040000008ec7fae */ /* 0x0003e2000e921848 */
[C---:B------:R-:W-:Y:S01]  /*1a80*/  IMAD.WIDE R36, R19.reuse, 0x4, R2 ;  /* 0x0000000413247825 */ /* 0x040fe200078e0202 */
[----:B------:R-:W-:Y:S02]  /*1a90*/  SHF.R.U32.HI R18, RZ, 0xf, R192 ;  /* 0x0000000fff127819 */ /* 0x000fe400000116c0 */
[----:B------:R1:W-:Y:S01]  /*1aa0*/  LDGSTS.E [R236+0x500], [R10.64], !P5 ;  /* 0x005000000aec7fae */ /* 0x0003e2000e921848 */
[C---:B------:R-:W-:Y:S01]  /*1ab0*/  IMAD.WIDE R34, R19.reuse, 0x4, R4 ;  /* 0x0000000413227825 */ /* 0x040fe200078e0204 */
[----:B------:R-:W-:Y:S02]  /*1ac0*/  IABS R220, R53 ;  /* 0x0000003500dc7213 */ /* 0x000fe40000000000 */
[----:B------:R1:W-:Y:S01]  /*1ad0*/  LDGSTS.E [R236+0x600], [R12.64], !P5 ;  /* 0x006000000cec7fae */ /* 0x0003e2000e921848 */
[----:B------:R-:W-:Y:S01]  /*1ae0*/  IMAD.WIDE R32, R19, 0x4, R6 ;  /* 0x0000000413207825 */ /* 0x000fe200078e0206 */
[----:B------:R-:W-:-:S02]  /*1af0*/  SHF.R.U32.HI R20, RZ, 0xb, R192 ;  /* 0x0000000bff147819 */ /* 0x000fc400000116c0 */
[----:B------:R1:W-:Y:S01]  /*1b00*/  LDGSTS.E [R236+0x700], [R14.64], !P5 ;  /* 0x007000000eec7fae */ /* 0x0003e2000e921848 */
[----:B------:R-:W-:Y:S01]  /*1b10*/  IMAD.WIDE R30, R19, 0x4, R8 ;  /* 0x00000004131e7825 */ /* 0x000fe200078e0208 */
[----:B------:R-:W-:Y:S02]  /*1b20*/  LOP3.LUT P5, RZ, R18, 0x1, RZ, 0xc0, !PT ;  /* 0x0000000112ff7812 */ /* 0x000fe400078ac0ff */
[----:B------:R2:W-:Y:S01]  /*1b30*/  STL.64 [R1+0x310], R38 ;  /* 0x0003102601007387 */ /* 0x0005e20000100a00 */
[----:B------:R-:W-:Y:S01]  /*1b40*/  IMAD.HI.U32 R0, R194, R222, RZ ;  /* 0x000000dec2007227 */ /* 0x000fe200078e00ff */
[----:B------:R-:W-:Y:S02]  /*1b50*/  LOP3.LUT R67, R193, 0x6, RZ, 0xfc, !PT ;  /* 0x00000006c1437812 */ /* 0x000fe400078efcff */
[----:B------:R2:W-:Y:S01]  /*1b60*/  LDGSTS.E [R236+0x2000], [R38.64], !P6 ;  /* 0x0200000026ec7fae */ /* 0x0005e2000f121848 */
[----:B------:R-:W-:Y:S01]  /*1b70*/  IMAD.WIDE R28, R19, 0x4, R10 ;  /* 0x00000004131c7825 */ /* 0x000fe200078e020a */
[----:B------:R-:W-:-:S02]  /*1b80*/  IABS R219, R67 ;  /* 0x0000004300db7213 */ /* 0x000fc40000000000 */
[----:B------:R3:W-:Y:S01]  /*1b90*/  STL.64 [R1+0x308], R36 ;  /* 0x0003082401007387 */ /* 0x0007e20000100a00 */
[----:B------:R-:W-:Y:S01]  /*1ba0*/  IMAD.WIDE R26, R19, 0x4, R12 ;  /* 0x00000004131a7825 */ /* 0x000fe200078e020c */
[----:B------:R-:W-:Y:S02]  /*1bb0*/  LOP3.LUT R69, R193, 0x8, RZ, 0xfc, !PT ;  /* 0x00000008c1457812 */ /* 0x000fe400078efcff */
[----:B------:R3:W-:Y:S01]  /*1bc0*/  LDGSTS.E [R236+0x2100], [R36.64], !P6 ;  /* 0x0210000024ec7fae */ /* 0x0007e2000f121848 */
[----:B------:R-:W-:Y:S01]  /*1bd0*/  IMAD.WIDE R24, R19, 0x4, R14 ;  /* 0x0000000413187825 */ /* 0x000fe200078e020e */
[----:B------:R-:W-:Y:S02]  /*1be0*/  IABS R218, R69 ;  /* 0x0000004500da7213 */ /* 0x000fe40000000000 */
[----:B------:R4:W-:Y:S01]  /*1bf0*/  STL.64 [R1+0x300], R34 ;  /* 0x0003002201007387 */ /* 0x0009e20000100a00 */
[----:B--2---:R-:W-:Y:S01]  /*1c00*/  IMAD.WIDE R38, R21, 0x4, R16 ;  /* 0x0000000415267825 */ /* 0x004fe200078e0210 */
[----:B------:R-:W-:-:S02]  /*1c10*/  LOP3.LUT R70, R193, 0xc, RZ, 0xfc, !PT ;  /* 0x0000000cc1467812 */ /* 0x000fc400078efcff */
[----:B------:R4:W-:Y:S01]  /*1c20*/  LDGSTS.E [R236+0x2200], [R34.64], !P6 ;  /* 0x0220000022ec7fae */ /* 0x0009e2000f121848 */
[----:B------:R-:W-:Y:S01]  /*1c30*/  IMAD.MOV R0, RZ, RZ, -R0 ;  /* 0x000000ffff007224 */ /* 0x000fe200078e0a00 */
[----:B------:R-:W-:Y:S01]  /*1c40*/  IABS R216, R70 ;  /* 0x0000004600d87213 */ /* 0x000fe20000000000 */
[----:B------:R-:W-:Y:S01]  /*1c50*/  IMAD R19, R22, 0xc, RZ ;  /* 0x0000000c16137824 */ /* 0x000fe200078e02ff */
[----:B------:R2:W-:Y:S01]  /*1c60*/  STL.64 [R1+0x2f8], R32 ;  /* 0x0002f82001007387 */ /* 0x0005e20000100a00 */
[----:B---3--:R-:W-:Y:S01]  /*1c70*/  IMAD.WIDE R36, R21, 0x4, R2 ;  /* 0x0000000415247825 */ /* 0x008fe200078e0202 */
[----:B------:R-:W-:Y:S02]  /*1c80*/  LOP3.LUT R68, R193, 0xa, RZ, 0xfc, !PT ;  /* 0x0000000ac1447812 */ /* 0x000fe400078efcff */
[----:B------:R2:W-:Y:S01]  /*1c90*/  LDGSTS.E [R236+0x2300], [R32.64], !P6 ;  /* 0x0230000020ec7fae */ /* 0x0005e2000f121848 */
[----:B------:R-:W-:Y:S01]  /*1ca0*/  IMAD R222, R191, R0, R222 ;  /* 0x00000000bfde7224 */ /* 0x000fe200078e02de */
[----:B------:R-:W-:Y:S01]  /*1cb0*/  IABS R217, R68 ;  /* 0x0000004400d97213 */ /* 0x000fe20000000000 */
[----:B------:R-:W-:Y:S01]  /*1cc0*/  IMAD.HI.U32 R0, R194, R221, RZ ;  /* 0x000000ddc2007227 */ /* 0x000fe200078e00ff */
[----:B------:R3:W-:Y:S01]  /*1cd0*/  STL.64 [R1+0x2f0], R30 ;  /* 0x0002f01e01007387 */ /* 0x0007e20000100a00 */
[----:B------:R-:W-:-:S02]  /*1ce0*/  LOP3.LUT R110, R193, 0x14, RZ, 0xfc, !PT ;  /* 0x00000014c16e7812 */ /* 0x000fc400078efcff */
[----:B----4-:R-:W-:Y:S01]  /*1cf0*/  IMAD.WIDE R34, R21, 0x4, R4 ;  /* 0x0000000415227825 */ /* 0x010fe200078e0204 */
[----:B------:R3:W-:Y:S01]  /*1d00*/  LDGSTS.E [R236+0x2400], [R30.64], !P6 ;  /* 0x024000001eec7fae */ /* 0x0007e2000f121848 */
[----:B------:R-:W-:Y:S02]  /*1d10*/  IABS R108, R110 ;  /* 0x0000006e006c7213 */ /* 0x000fe40000000000 */
[----:B------:R-:W-:Y:S01]  /*1d20*/  IMAD.HI.U32 R18, R194, R220, RZ ;  /* 0x000000dcc2127227 */ /* 0x000fe200078e00ff */
[----:B------:R4:W-:Y:S01]  /*1d30*/  STL.64 [R1+0x2e8], R28 ;  /* 0x0002e81c01007387 */ /* 0x0009e20000100a00 */
[----:B------:R-:W-:Y:S02]  /*1d40*/  LOP3.LUT R111, R193, 0x16, RZ, 0xfc, !PT ;  /* 0x00000016c16f7812 */ /* 0x000fe400078efcff */
[----:B--2---:R-:W-:Y:S01]  /*1d50*/  IMAD.WIDE R32, R21, 0x4, R6 ;  /* 0x0000000415207825 */ /* 0x004fe200078e0206 */
[----:B------:R4:W-:Y:S01]  /*1d60*/  LDGSTS.E [R236+0x2500], [R28.64], !P6 ;  /* 0x025000001cec7fae */ /* 0x0009e2000f121848 */
[----:B------:R-:W-:-:S02]  /*1d70*/  LOP3.LUT R128, R193, 0x18, RZ, 0xfc, !PT ;  /* 0x00000018c1807812 */ /* 0x000fc400078efcff */
[----:B------:R-:W-:Y:S01]  /*1d80*/  IMAD.MOV R0, RZ, RZ, -R0 ;  /* 0x000000ffff007224 */ /* 0x000fe200078e0a00 */
[----:B------:R2:W-:Y:S01]  /*1d90*/  STL.64 [R1+0x2e0], R26 ;  /* 0x0002e01a01007387 */ /* 0x0005e20000100a00 */
[----:B---3--:R-:W-:Y:S01]  /*1da0*/  IMAD.WIDE R30, R21, 0x4, R8 ;  /* 0x00000004151e7825 */ /* 0x008fe200078e0208 */
[----:B------:R-:W-:Y:S02]  /*1db0*/  IABS R126, R128 ;  /* 0x00000080007e7213 */ /* 0x000fe40000000000 */
[----:B------:R2:W-:Y:S01]  /*1dc0*/  LDGSTS.E [R236+0x2600], [R26.64], !P6 ;  /* 0x026000001aec7fae */ /* 0x0005e2000f121848 */
[----:B------:R-:W-:Y:S01]  /*1dd0*/  IMAD.MOV R18, RZ, RZ, -R18 ;  /* 0x000000ffff127224 */ /* 0x000fe200078e0a12 */
[----:B------:R-:W-:Y:S01]  /*1de0*/  LOP3.LUT R130, R193, 0x1a, RZ, 0xfc, !PT ;  /* 0x0000001ac1827812 */ /* 0x000fe200078efcff */
[----:B------:R-:W-:Y:S01]  /*1df0*/  IMAD R221, R191, R0, R221 ;  /* 0x00000000bfdd7224 */ /* 0x000fe200078e02dd */
[----:B------:R3:W-:Y:S01]  /*1e00*/  STL.64 [R1+0x2d8], R24 ;  /* 0x0002d81801007387 */ /* 0x0007e20000100a00 */
[----:B----4-:R-:W-:Y:S01]  /*1e10*/  IMAD.WIDE R28, R21, 0x4, R10 ;  /* 0x00000004151c7825 */ /* 0x010fe200078e020a */
[----:B------:R-:W-:-:S02]  /*1e20*/  SHF.R.U32.HI R0, RZ, 0x7, R192 ;  /* 0x00000007ff007819 */ /* 0x000fc400000116c0 */
[----:B------:R3:W-:Y:S01]  /*1e30*/  LDGSTS.E [R236+0x2700], [R24.64], !P6 ;  /* 0x0270000018ec7fae */ /* 0x0007e2000f121848 */
[C---:B------:R-:W-:Y:S01]  /*1e40*/  ISETP.GT.U32.AND P6, PT, R191.reuse, R222, PT ;  /* 0x000000debf00720c */ /* 0x040fe20003fc4070 */
[----:B------:R-:W-:Y:S01]  /*1e50*/  IMAD R220, R191, R18, R220 ;  /* 0x00000012bfdc7224 */ /* 0x000fe200078e02dc */
[----:B------:R-:W-:Y:S01]  /*1e60*/  IABS R125, R130 ;  /* 0x00000082007d7213 */ /* 0x000fe20000000000 */
[----:B------:R4:W-:Y:S01]  /*1e70*/  STL.64 [R1+0x250], R38 ;  /* 0x0002502601007387 */ /* 0x0009e20000100a00 */
[----:B--2---:R-:W-:Y:S01]  /*1e80*/  IMAD.WIDE R26, R21, 0x4, R12 ;  /* 0x00000004151a7825 */ /* 0x004fe200078e020c */
[C---:B------:R-:W-:Y:S02]  /*1e90*/  LOP3.LUT R132, R193.reuse, 0x1e, RZ, 0xfc, !PT ;  /* 0x0000001ec1847812 */ /* 0x040fe400078efcff */
[----:B------:R4:W-:Y:S01]  /*1ea0*/  LDGSTS.E [R236+0x4000], [R38.64], !P3 ;  /* 0x0400000026ec7fae */ /* 0x0009e2000d921848 */
[----:B------:R-:W-:Y:S01]  /*1eb0*/  IMAD.HI.U32 R50, R194, R218, RZ ;  /* 0x000000dac2327227 */ /* 0x000fe200078e00ff */
[----:B------:R-:W-:-:S02]  /*1ec0*/  LOP3.LUT R131, R193, 0x1c, RZ, 0xfc, !PT ;  /* 0x0000001cc1837812 */ /* 0x000fc400078efcff */
[----:B------:R2:W-:Y:S01]  /*1ed0*/  STL.64 [R1+0x248], R36 ;  /* 0x0002482401007387 */ /* 0x0005e20000100a00 */
[----:B---3--:R-:W-:Y:S01]  /*1ee0*/  IMAD.WIDE R24, R21, 0x4, R14 ;  /* 0x0000000415187825 */ /* 0x008fe200078e020e */
[----:B------:R-:W-:Y:S02]  /*1ef0*/  @!P6 IADD3 R222, R222, -R191, RZ ;  /* 0x800000bfdedee210 */ /* 0x000fe40007ffe0ff */
[----:B------:R2:W-:Y:S01]  /*1f00*/  LDGSTS.E [R236+0x4100], [R36.64], !P3 ;  /* 0x0410000024ec7fae */ /* 0x0005e2000d921848 */
[----:B------:R-:W-:Y:S01]  /*1f10*/  IMAD.SHL.U32 R21, R22, 0x10, RZ ;  /* 0x0000001016157824 */ /* 0x000fe200078e00ff */
[----:B------:R-:W-:Y:S01]  /*1f20*/  ISETP.GT.U32.AND P6, PT, R191, R221, PT ;  /* 0x000000ddbf00720c */ /* 0x000fe20003fc4070 */
[--C-:B------:R-:W-:Y:S01]  /*1f30*/  IMAD.WIDE R48, R47, 0x4, R16.reuse ;  /* 0x000000042f307825 */ /* 0x100fe200078e0210 */
[----:B------:R3:W-:Y:S01]  /*1f40*/  STL.64 [R1+0x240], R34 ;  /* 0x0002402201007387 */ /* 0x0007e20000100a00 */
[----:B------:R-:W-:Y:S02]  /*1f50*/  IABS R124, R131 ;  /* 0x00000083007c7213 */ /* 0x000fe40000000000 */
[----:B----4-:R-:W-:Y:S01]  /*1f60*/  IMAD.WIDE R38, R19, 0x4, R16 ;  /* 0x0000000413267825 */ /* 0x010fe200078e0210 */
[----:B------:R3:W-:Y:S01]  /*1f70*/  LDGSTS.E [R236+0x4200], [R34.64], !P3 ;  /* 0x0420000022ec7fae */ /* 0x0007e2000d921848 */
[----:B------:R-:W-:-:S02]  /*1f80*/  LOP3.LUT R141, R193, 0x24, RZ, 0xfc, !PT ;  /* 0x00000024c18d7812 */ /* 0x000fc400078efcff */
[----:B------:R-:W-:Y:S01]  /*1f90*/  IMAD.MOV R50, RZ, RZ, -R50 ;  /* 0x000000ffff327224 */ /* 0x000fe200078e0a32 */
[----:B------:R4:W-:Y:S01]  /*1fa0*/  STL.64 [R1+0x238], R32 ;  /* 0x0002382001007387 */ /* 0x0009e20000100a00 */
[----:B--2---:R-:W-:Y:S01]  /*1fb0*/  IMAD.WIDE R36, R19, 0x4, R2 ;  /* 0x0000000413247825 */ /* 0x004fe200078e0202 */
[----:B------:R-:W-:Y:S02]  /*1fc0*/  IABS R172, R141 ;  /* 0x0000008d00ac7213 */ /* 0x000fe40000000000 */
[----:B------:R4:W-:Y:S01]  /*1fd0*/  LDGSTS.E [R236+0x4300], [R32.64], !P3 ;  /* 0x0430000020ec7fae */ /* 0x0009e2000d921848 */
[----:B------:R-:W-:Y:S01]  /*1fe0*/  @!P6 IMAD.IADD R221, R221, 0x1, -R191 ;  /* 0x00000001dddde824 */ /* 0x000fe200078e0abf */
[----:B------:R-:W-:Y:S01]  /*1ff0*/  ISETP.GE.AND P6, PT, R193, RZ, PT ;  /* 0x000000ffc100720c */ /* 0x000fe20003fc6270 */
[----:B------:R-:W-:Y:S01]  /*2000*/  IMAD.WIDE R40, R47, 0x4, R8 ;  /* 0x000000042f287825 */ /* 0x000fe200078e0208 */
[----:B------:R2:W-:Y:S01]  /*2010*/  STL.64 [R1+0x230], R30 ;  /* 0x0002301e01007387 */ /* 0x0005e20000100a00 */
[----:B------:R-:W-:-:S02]  /*2020*/  LOP3.LUT R142, R193, 0x22, RZ, 0xfc, !PT ;  /* 0x00000022c18e7812 */ /* 0x000fc400078efcff */
[----:B---3--:R-:W-:Y:S01]  /*2030*/  IMAD.WIDE R34, R19, 0x4, R4 ;  /* 0x0000000413227825 */ /* 0x008fe200078e0204 */
[----:B------:R2:W-:Y:S01]  /*2040*/  LDGSTS.E [R236+0x4400], [R30.64], !P3 ;  /* 0x044000001eec7fae */ /* 0x0005e2000d921848 */
[----:B------:R-:W-:Y:S02]  /*2050*/  LOP3.LUT R176, R193, 0x28, RZ, 0xfc, !PT ;  /* 0x00000028c1b07812 */ /* 0x000fe400078efcff */
[----:B------:R-:W-:Y:S01]  /*2060*/  IMAD.WIDE R42, R47, 0x4, R10 ;  /* 0x000000042f2a7825 */ /* 0x000fe200078e020a */
[----:B------:R3:W-:Y:S01]  /*2070*/  STL.64 [R1+0x228], R28 ;  /* 0x0002281c01007387 */ /* 0x0007e20000100a00 */
[----:B------:R-:W-:Y:S02]  /*2080*/  IABS R173, R142 ;  /* 0x0000008e00ad7213 */ /* 0x000fe40000000000 */
[----:B----4-:R-:W-:Y:S01]  /*2090*/  IMAD.WIDE R32, R19, 0x4, R6 ;  /* 0x0000000413207825 */ /* 0x010fe200078e0206 */
[----:B------:R3:W-:Y:S01]  /*20a0*/  LDGSTS.E [R236+0x4500], [R28.64], !P3 ;  /* 0x045000001cec7fae */ /* 0x0007e2000d921848 */
[----:B------:R-:W-:-:S02]  /*20b0*/  LOP3.LUT R177, R193, 0x26, RZ, 0xfc, !PT ;  /* 0x00000026c1b17812 */ /* 0x000fc400078efcff */
[----:B------:R-:W-:Y:S01]  /*20c0*/  IMAD.WIDE R44, R47, 0x4, R12 ;  /* 0x000000042f2c7825 */ /* 0x000fe200078e020c */
[----:B------:R4:W-:Y:S01]  /*20d0*/  STL.64 [R1+0x220], R26 ;  /* 0x0002201a01007387 */ /* 0x0009e20000100a00 */
[----:B------:R-:W-:Y:S02]  /*20e0*/  IABS R189, R177 ;  /* 0x000000b100bd7213 */ /* 0x000fe40000000000 */
[----:B--2---:R-:W-:Y:S01]  /*20f0*/  IMAD.WIDE R30, R19, 0x4, R8 ;  /* 0x00000004131e7825 */ /* 0x004fe200078e0208 */
[----:B------:R4:W-:Y:S01]  /*2100*/  LDGSTS.E [R236+0x4600], [R26.64], !P3 ;  /* 0x046000001aec7fae */ /* 0x0009e2000d921848 */
[----:B------:R-:W-:Y:S02]  /*2110*/  LOP3.LUT R199, R193, 0x2a, RZ, 0xfc, !PT ;  /* 0x0000002ac1c77812 */ /* 0x000fe400078efcff */
[----:B------:R-:W-:Y:S01]  /*2120*/  IMAD R218, R191, R50, R218 ;  /* 0x00000032bfda7224 */ /* 0x000fe200078e02da */
[----:B------:R2:W-:Y:S01]  /*2130*/  STL.64 [R1+0x218], R24 ;  /* 0x0002181801007387 */ /* 0x0005e20000100a00 */
[----:B---3--:R-:W-:Y:S01]  /*2140*/  IMAD.WIDE R28, R19, 0x4, R10 ;  /* 0x00000004131c7825 */ /* 0x008fe200078e020a */
[----:B------:R-:W-:-:S02]  /*2150*/  LOP3.LUT R200, R193, 0x2c, RZ, 0xfc, !PT ;  /* 0x0000002cc1c87812 */ /* 0x000fc400078efcff */
[----:B------:R2:W-:Y:S01]  /*2160*/  LDGSTS.E [R236+0x4700], [R24.64], !P3 ;  /* 0x0470000018ec7fae */ /* 0x0005e2000d921848 */
[----:B------:R-:W-:Y:S01]  /*2170*/  LOP3.LUT P3, RZ, R20, 0x1, RZ, 0xc0, !PT ;  /* 0x0000000114ff7812 */ /* 0x000fe2000786c0ff */
[C---:B------:R-:W-:Y:S01]  /*2180*/  IMAD.HI.U32 R66, R194.reuse, R216, RZ ;  /* 0x000000d8c2427227 */ /* 0x040fe200078e00ff */
[----:B------:R-:W-:Y:S01]  /*2190*/  IABS R188, R199 ;  /* 0x000000c700bc7213 */ /* 0x000fe20000000000 */
[----:B------:R3:W-:Y:S01]  /*21a0*/  STL.64 [R1+0x190], R38 ;  /* 0x0001902601007387 */ /* 0x0007e20000100a00 */
[----:B------:R-:W-:Y:S01]  /*21b0*/  IABS R190, R200 ;  /* 0x000000c800be7213 */ /* 0x000fe20000000000 */
[----:B----4-:R-:W-:Y:S01]  /*21c0*/  IMAD.WIDE R26, R19, 0x4, R12 ;  /* 0x00000004131a7825 */ /* 0x010fe200078e020c */
[C---:B------:R-:W-:Y:S01]  /*21d0*/  LOP3.LUT R197, R193.reuse, 0x2e, RZ, 0xfc, !PT ;  /* 0x0000002ec1c57812 */ /* 0x040fe200078efcff */
[----:B------:R3:W-:Y:S01]  /*21e0*/  LDGSTS.E [R236+0x6000], [R38.64], !P4 ;  /* 0x0600000026ec7fae */ /* 0x0007e2000e121848 */
[----:B------:R-:W-:Y:S01]  /*21f0*/  LOP3.LUT R224, R193, 0x30, RZ, 0xfc, !PT ;  /* 0x00000030c1e07812 */ /* 0x000fe200078efcff */
[----:B------:R-:W-:Y:S01]  /*2200*/  IMAD.HI.U32 R112, R194, R126, RZ ;  /* 0x0000007ec2707227 */ /* 0x000fe200078e00ff */
[----:B------:R-:W-:Y:S01]  /*2210*/  IABS R195, R197 ;  /* 0x000000c500c37213 */ /* 0x000fe20000000000 */
[----:B------:R4:W-:Y:S01]  /*2220*/  STL.64 [R1+0x188], R36 ;  /* 0x0001882401007387 */ /* 0x0009e20000100a00 */
[----:B------:R-:W-:Y:S01]  /*2230*/  IABS R196, R224 ;  /* 0x000000e000c47213 */ /* 0x000fe20000000000 */
[----:B--2---:R-:W-:-:S02]  /*2240*/  IMAD.WIDE R24, R19, 0x4, R14 ;  /* 0x0000000413187825 */ /* 0x004fc400078e020e */
[----:B------:R4:W-:Y:S02]  /*2250*/  LDGSTS.E [R236+0x6100], [R36.64], !P4 ;  /* 0x0610000024ec7fae */ /* 0x0009e4000e121848 */
[----:B------:R-:W-:Y:S02]  /*2260*/  IMAD.WIDE R18, R21, 0x4, R14 ;  /* 0x0000000415127825 */ /* 0x000fe400078e020e */
[----:B------:R2:W-:Y:S02]  /*2270*/  STL.64 [R1+0x180], R34 ;  /* 0x0001802201007387 */ /* 0x0005e40000100a00 */
[----:B---3--:R-:W-:Y:S02]  /*2280*/  IMAD.WIDE R38, R47, 0x4, R6 ;  /* 0x000000042f267825 */ /* 0x008fe400078e0206 */
[----:B------:R2:W-:Y:S02]  /*2290*/  LDGSTS.E [R236+0x6200], [R34.64], !P4 ;  /* 0x0620000022ec7fae */ /* 0x0005e4000e121848 */
[----:B------:R-:W-:-:S02]  /*22a0*/  IMAD.HI.U32 R127, R194, R124, RZ ;  /* 0x0000007cc27f7227 */ /* 0x000fc400078e00ff */
[----:B------:R3:W-:Y:S02]  /*22b0*/  STL.64 [R1+0x178], R32 ;  /* 0x0001782001007387 */ /* 0x0007e40000100a00 */
[C---:B----4-:R-:W-:Y:S02]  /*22c0*/  IMAD.WIDE R36, R21.reuse, 0x4, R16 ;  /* 0x0000000415247825 */ /* 0x050fe400078e0210 */
[----:B------:R3:W-:Y:S02]  /*22d0*/  LDGSTS.E [R236+0x6300], [R32.64], !P4 ;  /* 0x0630000020ec7fae */ /* 0x0007e4000e121848 */
[----:B------:R-:W-:Y:S02]  /*22e0*/  IMAD.MOV R127, RZ, RZ, -R127 ;  /* 0x000000ffff7f7224 */ /* 0x000fe400078e0a7f */
[----:B------:R4:W-:Y:S01]  /*22f0*/  STL.64 [R1+0x170], R30 ;  /* 0x0001701e01007387 */ /* 0x0009e20000100a00 */
[----:B--2---:R-:W-:-:S03]  /*2300*/  IMAD.WIDE R34, R21, 0x4, R2 ;  /* 0x0000000415227825 */ /* 0x004fc600078e0202 */
[----:B------:R4:W-:Y:S01]  /*2310*/  LDGSTS.E [R236+0x6400], [R30.64], !P4 ;  /* 0x064000001eec7fae */ /* 0x0009e2000e121848 */
[----:B------:R-:W-:Y:S01]  /*2320*/  IMAD R124, R191, R127, R124 ;  /* 0x0000007fbf7c7224 */ /* 0x000fe200078e027c */
[----:B------:R-:W-:Y:S01]  /*2330*/  IADD3 R127, R223, -0x7, RZ ;  /* 0xfffffff9df7f7810 */ /* 0x000fe20007ffe0ff */
[----:B------:R-:W-:Y:S01]  /*2340*/  IMAD.HI.U32 R198, R194, R195, RZ ;  /* 0x000000c3c2c67227 */ /* 0x000fe200078e00ff */
[----:B------:R2:W-:Y:S03]  /*2350*/  STL.64 [R1+0x168], R28 ;  /* 0x0001681c01007387 */ /* 0x0005e60000100a00 */
[C---:B---3--:R-:W-:Y:S01]  /*2360*/  IMAD.WIDE R32, R21.reuse, 0x4, R4 ;  /* 0x0000000415207825 */ /* 0x048fe200078e0204 */
[----:B------:R2:W-:Y:S04]  /*2370*/  LDGSTS.E [R236+0x6500], [R28.64], !P4 ;  /* 0x065000001cec7fae */ /* 0x0005e8000e121848 */
[----:B------:R3:W-:Y:S01]  /*2380*/  STL.64 [R1+0x160], R26 ;  /* 0x0001601a01007387 */ /* 0x0007e20000100a00 */
[----:B----4-:R-:W-:-:S03]  /*2390*/  IMAD.WIDE R30, R21, 0x4, R6 ;  /* 0x00000004151e7825 */ /* 0x010fc600078e0206 */
[----:B------:R3:W-:Y:S04]  /*23a0*/  LDGSTS.E [R236+0x6600], [R26.64], !P4 ;  /* 0x066000001aec7fae */ /* 0x0007e8000e121848 */
[----:B------:R4:W-:Y:S01]  /*23b0*/  STL.64 [R1+0x158], R24 ;  /* 0x0001581801007387 */ /* 0x0009e20000100a00 */
[----:B--2---:R-:W-:-:S03]  /*23c0*/  IMAD.WIDE R28, R21, 0x4, R8 ;  /* 0x00000004151c7825 */ /* 0x004fc600078e0208 */
[----:B------:R4:W-:Y:S01]  /*23d0*/  LDGSTS.E [R236+0x6700], [R24.64], !P4 ;  /* 0x0670000018ec7fae */ /* 0x0009e2000e121848 */
[----:B------:R-:W-:-:S03]  /*23e0*/  ISETP.GT.U32.AND P4, PT, R191, R222, PT ;  /* 0x000000debf00720c */ /* 0x000fc60003f84070 */
[----:B------:R2:W-:Y:S01]  /*23f0*/  STL.64 [R1+0x50], R36 ;  /* 0x0000502401007387 */ /* 0x0005e20000100a00 */
[----:B---3--:R-:W-:-:S03]  /*2400*/  IMAD.WIDE R26, R21, 0x4, R10 ;  /* 0x00000004151a7825 */ /* 0x008fc600078e020a */
[----:B------:R2:W-:Y:S04]  /*2410*/  LDGSTS.E [R236+0x8000], [R36.64], P5 ;  /* 0x0800000024ec7fae */ /* 0x0005e8000a921848 */
[----:B------:R3:W-:Y:S01]  /*2420*/  STL.64 [R1+0x48], R34 ;  /* 0x0000482201007387 */ /* 0x0007e20000100a00 */
[----:B----4-:R-:W-:-:S03]  /*2430*/  IMAD.WIDE R24, R21, 0x4, R12 ;  /* 0x0000000415187825 */ /* 0x010fc600078e020c */
[----:B------:R3:W-:Y:S01]  /*2440*/  LDGSTS.E [R236+0x8100], [R34.64], P5 ;  /* 0x0810000022ec7fae */ /* 0x0007e2000a921848 */
[----:B------:R-:W-:Y:S01]  /*2450*/  @!P4 IMAD.IADD R222, R222, 0x1, -R191 ;  /* 0x00000001dedec824 */ /* 0x000fe200078e0abf */
[----:B------:R-:W-:Y:S01]  /*2460*/  LOP3.LUT P4, RZ, R0, 0x1, RZ, 0xc0, !PT ;  /* 0x0000000100ff7812 */ /* 0x000fe2000788c0ff */
[----:B------:R-:W-:Y:S01]  /*2470*/  IMAD.HI.U32 R0, R194, R219, RZ ;  /* 0x000000dbc2007227 */ /* 0x000fe200078e00ff */
[----:B------:R-:W-:Y:S03]  /*2480*/  STL.64 [R1+0x40], R32 ;  /* 0x0000402001007387 */ /* 0x000fe60000100a00 */
[----:B------:R-:W-:Y:S01]  /*2490*/  @!P6 IMAD.MOV R222, RZ, RZ, -R222 ;  /* 0x000000ffffdee224 */ /* 0x000fe200078e0ade */
[----:B------:R4:W-:Y:S01]  /*24a0*/  LDGSTS.E [R236+0x8200], [R32.64], P5 ;  /* 0x0820000020ec7fae */ /* 0x0009e2000a921848 */
[----:B------:R-:W-:Y:S01]  /*24b0*/  IADD3 R0, -R0, RZ, RZ ;  /* 0x000000ff00007210 */ /* 0x000fe20007ffe1ff */
[----:B--2---:R-:W-:Y:S01]  /*24c0*/  IMAD.WIDE R36, R47, 0x4, R4 ;  /* 0x000000042f247825 */ /* 0x004fe200078e0204 */
[----:B------:R-:W-:Y:S01]  /*24d0*/  ISETP.GE.AND P6, PT, R52, RZ, PT ;  /* 0x000000ff3400720c */ /* 0x000fe20003fc6270 */
[----:B------:R2:W-:Y:S02]  /*24e0*/  STL.64 [R1+0x38], R30 ;  /* 0x0000381e01007387 */ /* 0x0005e40000100a00 */
[----:B------:R-:W-:Y:S01]  /*24f0*/  IMAD R219, R191, R0, R219 ;  /* 0x00000000bfdb7224 */ /* 0x000fe200078e02db */
[----:B------:R-:W-:Y:S01]  /*2500*/  IADD3 R0, R223, -0x2, RZ ;  /* 0xfffffffedf007810 */ /* 0x000fe20007ffe0ff */
[----:B------:R2:W-:Y:S01]  /*2510*/  LDGSTS.E [R236+0x8300], [R30.64], P5 ;  /* 0x083000001eec7fae */ /* 0x0005e2000a921848 */
[----:B---3--:R-:W-:-:S03]  /*2520*/  IMAD.WIDE R34, R47, 0x4, R2 ;  /* 0x000000042f227825 */ /* 0x008fc600078e0202 */
[----:B------:R3:W-:Y:S01]  /*2530*/  LDGSTS.E [R236+0x8400], [R28.64], P5 ;  /* 0x084000001cec7fae */ /* 0x0007e2000a921848 */
[----:B------:R-:W-:-:S03]  /*2540*/  IMAD.WIDE R46, R47, 0x4, R14 ;  /* 0x000000042f2e7825 */ /* 0x000fc600078e020e */
[----:B------:R3:W-:Y:S01]  /*2550*/  STL.64 [R1+0x30], R28 ;  /* 0x0000301c01007387 */ /* 0x0007e20000100a00 */
[----:B--2---:R-:W-:-:S03]  /*2560*/  IMAD R31, R22, 0x14, RZ ;  /* 0x00000014161f7824 */ /* 0x004fc600078e02ff */
[----:B------:R2:W-:Y:S01]  /*2570*/  LDGSTS.E [R236+0x8500], [R26.64], P5 ;  /* 0x085000001aec7fae */ /* 0x0005e2000a921848 */
[----:B----4-:R-:W-:-:S03]  /*2580*/  IMAD.WIDE R32, R31, 0x4, R16 ;  /* 0x000000041f207825 */ /* 0x010fc600078e0210 */
[----:B------:R2:W-:Y:S01]  /*2590*/  STL.64 [R1+0x28], R26 ;  /* 0x0000281a01007387 */ /* 0x0005e20000100a00 */
[----:B------:R-:W-:-:S03]  /*25a0*/  IMAD.WIDE R20, R31, 0x4, R4 ;  /* 0x000000041f147825 */ /* 0x000fc600078e0204 */
[----:B------:R4:W-:Y:S01]  /*25b0*/  LDGSTS.E [R236+0x8600], [R24.64], P5 ;  /* 0x0860000018ec7fae */ /* 0x0009e2000a921848 */
[----:B------:R-:W-:-:S03]  /*25c0*/  IMAD.WIDE R22, R31, 0x4, R6 ;  /* 0x000000041f167825 */ /* 0x000fc600078e0206 */
[----:B------:R4:W-:Y:S01]  /*25d0*/  STL.64 [R1+0x20], R24 ;  /* 0x0000201801007387 */ /* 0x0009e20000100a00 */
[----:B---3--:R-:W-:-:S03]  /*25e0*/  IMAD.WIDE R28, R31, 0x4, R12 ;  /* 0x000000041f1c7825 */ /* 0x008fc600078e020c */
[----:B------:R3:W-:Y:S01]  /*25f0*/  LDGSTS.E [R236+0x8700], [R18.64], P5 ;  /* 0x0870000012ec7fae */ /* 0x0007e2000a921848 */
[----:B------:R-:W-:Y:S01]  /*2600*/  ISETP.GT.U32.AND P5, PT, R191, R220, PT ;  /* 0x000000dcbf00720c */ /* 0x000fe20003fa4070 */
[C---:B--2---:R-:W-:Y:S02]  /*2610*/  IMAD.WIDE R26, R31.reuse, 0x4, R10 ;  /* 0x000000041f1a7825 */ /* 0x044fe400078e020a */
[----:B------:R3:W-:Y:S02]  /*2620*/  STL.64 [R1+0x18], R18 ;  /* 0x0000181201007387 */ /* 0x0007e40000100a00 */
[----:B----4-:R-:W-:Y:S02]  /*2630*/  IMAD.WIDE R24, R31, 0x4, R8 ;  /* 0x000000041f187825 */ /* 0x010fe400078e0208 */
[----:B------:R2:W-:Y:S04]  /*2640*/  LDGSTS.E [R236+0xa000], [R32.64], P3 ;  /* 0x0a00000020ec7fae */ /* 0x0005e80009921848 */
[----:B------:R2:W-:Y:S02]  /*2650*/  STL.64 [R1+0x1378], R32 ;  /* 0x0013782001007387 */ /* 0x0005e40000100a00 */
[----:B------:R-:W-:-:S02]  /*2660*/  @!P5 IMAD.IADD R220, R220, 0x1, -R191 ;  /* 0x00000001dcdcd824 */ /* 0x000fc400078e0abf */
[----:B---3--:R-:W-:-:S03]  /*2670*/  IMAD.WIDE R18, R31, 0x4, R2 ;  /* 0x000000041f127825 */ /* 0x008fc600078e0202 */
[----:B------:R-:W-:Y:S01]  /*2680*/  ISETP.GT.U32.AND P5, PT, R191, R220, PT ;  /* 0x000000dcbf00720c */ /* 0x000fe20003fa4070 */
[----:B------:R-:W-:Y:S01]  /*2690*/  IMAD.WIDE R30, R31, 0x4, R14 ;  /* 0x000000041f1e7825 */ /* 0x000fe200078e020e */
[----:B------:R3:W-:Y:S04]  /*26a0*/  LDGSTS.E [R236+0xa100], [R18.64], P3 ;  /* 0x0a10000012ec7fae */ /* 0x0007e80009921848 */
[----:B------:R4:W-:Y:S01]  /*26b0*/  LDGSTS.E [R236+0xa200], [R20.64], P3 ;  /* 0x0a20000014ec7fae */ /* 0x0009e20009921848 */
[----:B--2---:R-:W-:Y:S02]  /*26c0*/  IMAD.MOV.U32 R33, RZ, RZ, c[0x0][0x188] ;  /* 0x00006200ff217624 */ /* 0x004fe400078e00ff */
[----:B------:R-:W-:Y:S01]  /*26d0*/  IMAD.MOV.U32 R32, RZ, RZ, R229 ;  /* 0x000000ffff207224 */ /* 0x000fe200078e00e5 */
[----:B------:R2:W-:Y:S01]  /*26e0*/  LDGSTS.E [R236+0xa300], [R22.64], P3 ;  /* 0x0a30000016ec7fae */ /* 0x0005e20009921848 */
[----:B------:R-:W-:Y:S01]  /*26f0*/  IMAD R63, R33, 0x1c, RZ ;  /* 0x0000001c213f7824 */ /* 0x000fe200078e02ff */
[----:B------:R-:W-:Y:S01]  /*2700*/  LOP3.LUT R229, R193, 0x32, RZ, 0xfc, !PT ;  /* 0x00000032c1e57812 */ /* 0x000fe200078efcff */
[----:B------:R-:W-:Y:S01]  /*2710*/  IMAD.WIDE R86, R33, 0x4, R16 ;  /* 0x0000000421567825 */ /* 0x000fe200078e0210 */
[----:B------:R1:W-:Y:S01]  /*2720*/  LDGSTS.E [R236+0xa400], [R24.64], P3 ;  /* 0x0a40000018ec7fae */ /* 0x0003e20009921848 */
[----:B------:R-:W-:-:S02]  /*2730*/  @!P5 IADD3 R220, R220, -R191, RZ ;  /* 0x800000bfdcdcd210 */ /* 0x000fc40007ffe0ff */
[----:B------:R-:W-:Y:S01]  /*2740*/  ISETP.GT.U32.AND P5, PT, R191, R219, PT ;  /* 0x000000dbbf00720c */ /* 0x000fe20003fa4070 */
[----:B------:R1:W-:Y:S01]  /*2750*/  LDGSTS.E [R236+0xa500], [R26.64], P3 ;  /* 0x0a5000001aec7fae */ /* 0x0003e20009921848 */
[----:B------:R-:W-:-:S03]  /*2760*/  IMAD.WIDE R64, R63, 0x4, R16 ;  /* 0x000000043f407825 */ /* 0x000fc600078e0210 */
[----:B------:R1:W-:Y:S01]  /*2770*/  LDGSTS.E [R236+0xa600], [R28.64], P3 ;  /* 0x0a6000001cec7fae */ /* 0x0003e20009921848 */
[----:B------:R-:W-:-:S03]  /*2780*/  IMAD.WIDE R54, R63, 0x4, R6 ;  /* 0x000000043f367825 */ /* 0x000fc600078e0206 */
[----:B------:R1:W-:Y:S01]  /*2790*/  LDGSTS.E [R236+0xa700], [R30.64], P3 ;  /* 0x0a7000001eec7fae */ /* 0x0003e20009921848 */
[----:B------:R-:W-:Y:S01]  /*27a0*/  ISETP.GT.U32.AND P3, PT, R191, R221, PT ;  /* 0x000000ddbf00720c */ /* 0x000fe20003f64070 */
[----:B------:R-:W-:Y:S02]  /*27b0*/  IMAD.WIDE R56, R63, 0x4, R8 ;  /* 0x000000043f387825 */ /* 0x000fe400078e0208 */
[----:B------:R-:W-:Y:S01]  /*27c0*/  @!P5 IADD3 R219, R219, -R191, RZ ;  /* 0x800000bfdbdbd210 */ /* 0x000fe20007ffe0ff */
[----:B------:R1:W-:Y:S01]  /*27d0*/  LDGSTS.E [R236+0xc000], [R48.64], P4 ;  /* 0x0c00000030ec7fae */ /* 0x0003e2000a121848 */
[----:B------:R-:W-:-:S03]  /*27e0*/  IMAD.WIDE R58, R63, 0x4, R10 ;  /* 0x000000043f3a7825 */ /* 0x000fc600078e020a */
[----:B------:R1:W-:Y:S01]  /*27f0*/  LDGSTS.E [R236+0xc100], [R34.64], P4 ;  /* 0x0c10000022ec7fae */ /* 0x0003e2000a121848 */
[----:B------:R-:W-:-:S03]  /*2800*/  IMAD.WIDE R60, R63, 0x4, R12 ;  /* 0x000000043f3c7825 */ /* 0x000fc600078e020c */
[----:B------:R1:W-:Y:S01]  /*2810*/  LDGSTS.E [R236+0xc200], [R36.64], P4 ;  /* 0x0c20000024ec7fae */ /* 0x0003e2000a121848 */
[----:B------:R-:W-:Y:S01]  /*2820*/  @!P3 IMAD.IADD R221, R221, 0x1, -R191 ;  /* 0x00000001ddddb824 */ /* 0x000fe200078e0abf */
[----:B------:R-:W-:Y:S01]  /*2830*/  ISETP.GE.AND P3, PT, R53, RZ, PT ;  /* 0x000000ff3500720c */ /* 0x000fe20003f66270 */
[----:B------:R-:W-:Y:S01]  /*2840*/  IMAD.WIDE R52, R63, 0x4, R4 ;  /* 0x000000043f347825 */ /* 0x000fe200078e0204 */
[----:B------:R1:W-:Y:S03]  /*2850*/  LDGSTS.E [R236+0xc300], [R38.64], P4 ;  /* 0x0c30000026ec7fae */ /* 0x0003e6000a121848 */
[----:B------:R-:W-:Y:S01]  /*2860*/  @!P6 IMAD.MOV R221, RZ, RZ, -R221 ;  /* 0x000000ffffdde224 */ /* 0x000fe200078e0add */
[----:B------:R1:W-:Y:S01]  /*2870*/  LDGSTS.E [R236+0xc400], [R40.64], P4 ;  /* 0x0c40000028ec7fae */ /* 0x0003e2000a121848 */
[----:B------:R-:W-:Y:S01]  /*2880*/  ISETP.GT.U32.AND P6, PT, R191, R218, PT ;  /* 0x000000dabf00720c */ /* 0x000fe20003fc4070 */
[----:B------:R-:W-:-:S02]  /*2890*/  IMAD.WIDE R84, R33, 0x4, R2 ;  /* 0x0000000421547825 */ /* 0x000fc400078e0202 */
[----:B------:R1:W-:Y:S02]  /*28a0*/  LDGSTS.E [R236+0xc500], [R42.64], P4 ;  /* 0x0c5000002aec7fae */ /* 0x0003e4000a121848 */
[----:B------:R-:W-:Y:S02]  /*28b0*/  IMAD.WIDE R82, R33, 0x4, R4 ;  /* 0x0000000421527825 */ /* 0x000fe400078e0204 */
[----:B------:R1:W-:Y:S02]  /*28c0*/  LDGSTS.E [R236+0xc600], [R44.64], P4 ;  /* 0x0c6000002cec7fae */ /* 0x0003e4000a121848 */
[----:B------:R-:W-:Y:S01]  /*28d0*/  @!P3 IMAD.MOV R220, RZ, RZ, -R220 ;  /* 0x000000ffffdcb224 */ /* 0x000fe200078e0adc */
[----:B------:R-:W-:Y:S01]  /*28e0*/  ISETP.GE.U32.AND P3, PT, R0, 0x7fffffdf, PT ;  /* 0x7fffffdf0000780c */ /* 0x000fe20003f66070 */
[----:B------:R1:W-:Y:S01]  /*28f0*/  LDGSTS.E [R236+0xc700], [R46.64], P4 ;  /* 0x0c7000002eec7fae */ /* 0x0003e2000a121848 */
[----:B------:R-:W-:Y:S01]  /*2900*/  SHF.R.U32.HI R0, RZ, 0x3, R192 ;  /* 0x00000003ff007819 */ /* 0x000fe200000116c0 */
[----:B------:R-:W-:Y:S01]  /*2910*/  @!P6 IMAD.IADD R218, R218, 0x1, -R191 ;  /* 0x00000001dadae824 */ /* 0x000fe200078e0abf */
[----:B------:R-:W-:Y:S01]  /*2920*/  ISETP.GE.U32.AND P4, PT, R51, 0x7fffffd7, PT ;  /* 0x7fffffd73300780c */ /* 0x000fe20003f86070 */
[----:B------:R-:W-:Y:S01]  /*2930*/  IMAD.WIDE R50, R63, 0x4, R2 ;  /* 0x000000043f327825 */ /* 0x000fe200078e0202 */
[----:B------:R-:W-:Y:S01]  /*2940*/  LOP3.LUT P5, RZ, R0, 0x1, RZ, 0xc0, !PT ;  /* 0x0000000100ff7812 */ /* 0x000fe200078ac0ff */
[----:B------:R-:W-:Y:S01]  /*2950*/  STL.64 [R1+0x1380], R18 ;  /* 0x0013801201007387 */ /* 0x000fe20000100a00 */
[----:B------:R-:W-:Y:S01]  /*2960*/  ISETP.GT.U32.AND P6, PT, R191, R219, PT ;  /* 0x000000dbbf00720c */ /* 0x000fe20003fc4070 */
[----:B------:R-:W-:-:S02]  /*2970*/  IMAD.WIDE R62, R63, 0x4, R14 ;  /* 0x000000043f3e7825 */ /* 0x000fc400078e020e */
[----:B------:R-:W-:Y:S02]  /*2980*/  STL.64 [R1+0x1388], R20 ;  /* 0x0013881401007387 */ /* 0x000fe40000100a00 */
[C---:B------:R-:W-:Y:S02]  /*2990*/  IMAD.WIDE R80, R33.reuse, 0x4, R6 ;  /* 0x0000000421507825 */ /* 0x040fe400078e0206 */
[----:B------:R2:W-:Y:S02]  /*29a0*/  STL.64 [R1+0x1390], R22 ;  /* 0x0013901601007387 */ /* 0x0005e40000100a00 */
[C---:B------:R-:W-:Y:S02]  /*29b0*/  IMAD.WIDE R78, R33.reuse, 0x4, R8 ;  /* 0x00000004214e7825 */ /* 0x040fe400078e0208 */
[----:B------:R1:W-:Y:S02]  /*29c0*/  LDGSTS.E [R236+0xe000], [R64.64], P5 ;  /* 0x0e00000040ec7fae */ /* 0x0003e4000a921848 */
[----:B------:R-:W-:Y:S01]  /*29d0*/  IMAD.WIDE R76, R33, 0x4, R10 ;  /* 0x00000004214c7825 */ /* 0x000fe200078e020a */
[----:B------:R-:W-:Y:S01]  /*29e0*/  @!P6 IADD3 R219, R219, -R191, RZ ;  /* 0x800000bfdbdbe210 */ /* 0x000fe20007ffe0ff */
[----:B------:R1:W-:Y:S01]  /*29f0*/  LDGSTS.E [R236+0xe100], [R50.64], P5 ;  /* 0x0e10000032ec7fae */ /* 0x0003e2000a921848 */
[----:B------:R-:W-:Y:S01]  /*2a00*/  ISETP.GE.AND P6, PT, R69, RZ, PT ;  /* 0x000000ff4500720c */ /* 0x000fe20003fc6270 */
[----:B------:R-:W-:-:S02]  /*2a10*/  IMAD.WIDE R74, R33, 0x4, R12 ;  /* 0x00000004214a7825 */ /* 0x000fc400078e020c */
[----:B------:R1:W-:Y:S02]  /*2a20*/  LDGSTS.E [R236+0xe200], [R52.64], P5 ;  /* 0x0e20000034ec7fae */ /* 0x0003e4000a921848 */
[----:B------:R-:W-:Y:S02]  /*2a30*/  IMAD.WIDE R72, R33, 0x4, R14 ;  /* 0x0000000421487825 */ /* 0x000fe400078e020e */
[----:B------:R1:W-:Y:S02]  /*2a40*/  LDGSTS.E [R236+0xe300], [R54.64], P5 ;  /* 0x0e30000036ec7fae */ /* 0x0003e4000a921848 */
[----:B------:R-:W-:Y:S02]  /*2a50*/  IMAD.HI.U32 R0, R194, R217, RZ ;  /* 0x000000d9c2007227 */ /* 0x000fe400078e00ff */
[----:B------:R1:W-:Y:S02]  /*2a60*/  LDGSTS.E [R236+0xe400], [R56.64], P5 ;  /* 0x0e40000038ec7fae */ /* 0x0003e4000a921848 */
[----:B------:R-:W-:-:S02]  /*2a70*/  IMAD.MOV R0, RZ, RZ, -R0 ;  /* 0x000000ffff007224 */ /* 0x000fc400078e0a00 */
[----:B------:R1:W-:Y:S01]  /*2a80*/  LDGSTS.E [R236+0xe500], [R58.64], P5 ;  /* 0x0e5000003aec7fae */ /* 0x0003e2000a921848 */
[----:B------:R-:W-:Y:S02]  /*2a90*/  IMAD R69, R33, 0x5, RZ ;  /* 0x0000000521457824 */ /* 0x000fe400078e02ff */
[----:B------:R-:W-:Y:S01]  /*2aa0*/  IMAD R217, R191, R0, R217 ;  /* 0x00000000bfd97224 */ /* 0x000fe200078e02d9 */
[----:B------:R1:W-:Y:S01]  /*2ab0*/  LDGSTS.E [R236+0xe600], [R60.64], P5 ;  /* 0x0e6000003cec7fae */ /* 0x0003e2000a921848 */
[----:B------:R-:W-:Y:S02]  /*2ac0*/  IMAD R71, R33, 0x9, RZ ;  /* 0x0000000921477824 */ /* 0x000fe400078e02ff */
[----:B--2---:R-:W-:Y:S01]  /*2ad0*/  IMAD.WIDE R22, R69, 0x4, R10 ;  /* 0x0000000445167825 */ /* 0x004fe200078e020a */
[----:B------:R2:W-:Y:S01]  /*2ae0*/  LDGSTS.E [R236+0xe700], [R62.64], P5 ;  /* 0x0e7000003eec7fae */ /* 0x0005e2000a921848 */
[----:B------:R-:W-:Y:S02]  /*2af0*/  ISETP.GE.AND P5, PT, R67, RZ, PT ;  /* 0x000000ff4300720c */ /* 0x000fe40003fa6270 */
[----:B------:R-:W-:Y:S01]  /*2b00*/  IMAD.MOV R67, RZ, RZ, -R66 ;  /* 0x000000ffff437224 */ /* 0x000fe200078e0a42 */
[----:B------:R1:W-:Y:S01]  /*2b10*/  LDGSTS.E [R134+0x800], [R86.64], !P3 ;  /* 0x0080000056867fae */ /* 0x0003e2000d921848 */
[----:B------:R-:W-:Y:S01]  /*2b20*/  LOP3.LUT R66, R193, 0xe, RZ, 0xfc, !PT ;  /* 0x0000000ec1427812 */ /* 0x000fe200078efcff */
[----:B----4-:R-:W-:-:S02]  /*2b30*/  IMAD.WIDE R20, R69, 0x4, R12 ;  /* 0x0000000445147825 */ /* 0x010fc400078e020c */
[----:B------:R4:W-:Y:S01]  /*2b40*/  LDGSTS.E [R134+0x900], [R84.64], !P3 ;  /* 0x0090000054867fae */ /* 0x0009e2000d921848 */
[----:B------:R-:W-:Y:S01]  /*2b50*/  IABS R215, R66 ;  /* 0x0000004200d77213 */ /* 0x000fe20000000000 */
[----:B------:R-:W-:Y:S01]  /*2b60*/  IMAD R216, R191, R67, R216 ;  /* 0x00000043bfd87224 */ /* 0x000fe200078e02d8 */
[----:B------:R-:W-:Y:S01]  /*2b70*/  IADD3 R67, R223, -0x6, RZ ;  /* 0xfffffffadf437810 */ /* 0x000fe20007ffe0ff */
[----:B------:R1:W-:Y:S01]  /*2b80*/  LDGSTS.E [R134+0xa00], [R82.64], !P3 ;  /* 0x00a0000052867fae */ /* 0x0003e2000d921848 */
[----:B---3--:R-:W-:-:S03]  /*2b90*/  IMAD.WIDE R18, R69, 0x4, R14 ;  /* 0x0000000445127825 */ /* 0x008fc600078e020e */
[----:B------:R3:W-:Y:S01]  /*2ba0*/  LDGSTS.E [R134+0xb00], [R80.64], !P3 ;  /* 0x00b0000050867fae */ /* 0x0007e2000d921848 */
[----:B------:R-:W-:Y:S01]  /*2bb0*/  @!P5 IMAD.MOV R219, RZ, RZ, -R219 ;  /* 0x000000ffffdbd224 */ /* 0x000fe200078e0adb */
[----:B------:R-:W-:Y:S01]  /*2bc0*/  ISETP.GT.U32.AND P5, PT, R191, R216, PT ;  /* 0x000000d8bf00720c */ /* 0x000fe20003fa4070 */
[----:B------:R-:W-:Y:S01]  /*2bd0*/  IMAD.HI.U32 R0, R194, R215, RZ ;  /* 0x000000d7c2007227 */ /* 0x000fe200078e00ff */
[----:B------:R1:W-:Y:S03]  /*2be0*/  LDGSTS.E [R134+0xc00], [R78.64], !P3 ;  /* 0x00c000004e867fae */ /* 0x0003e6000d921848 */
[----:B------:R-:W-:Y:S01]  /*2bf0*/  IMAD.MOV R0, RZ, RZ, -R0 ;  /* 0x000000ffff007224 */ /* 0x000fe200078e0a00 */
[----:B------:R1:W-:Y:S01]  /*2c00*/  LDGSTS.E [R134+0xd00], [R76.64], !P3 ;  /* 0x00d000004c867fae */ /* 0x0003e2000d921848 */
[----:B------:R-:W-:Y:S02]  /*2c10*/  IMAD R88, R33, 0x15, RZ ;  /* 0x0000001521587824 */ /* 0x000fe400078e02ff */
[----:B------:R-:W-:Y:S01]  /*2c20*/  IMAD R215, R191, R0, R215 ;  /* 0x00000000bfd77224 */ /* 0x000fe200078e02d7 */
[----:B------:R1:W-:Y:S01]  /*2c30*/  LDGSTS.E [R134+0xe00], [R74.64], !P3 ;  /* 0x00e000004a867fae */ /* 0x0003e2000d921848 */
[----:B------:R-:W-:-:S03]  /*2c40*/  IMAD.WIDE R90, R88, 0x4, R16 ;  /* 0x00000004585a7825 */ /* 0x000fc600078e0210 */
[----:B------:R1:W-:Y:S01]  /*2c50*/  LDGSTS.E [R134+0xf00], [R72.64], !P3 ;  /* 0x00f0000048867fae */ /* 0x0003e2000d921848 */
[----:B------:R-:W-:Y:S01]  /*2c60*/  ISETP.GT.U32.AND P3, PT, R191, R218, PT ;  /* 0x000000dabf00720c */ /* 0x000fe20003f64070 */
[----:B------:R-:W-:Y:S01]  /*2c70*/  @!P5 IMAD.IADD R216, R216, 0x1, -R191 ;  /* 0x00000001d8d8d824 */ /* 0x000fe200078e0abf */
[----:B------:R-:W-:Y:S01]  /*2c80*/  ISETP.GE.AND P5, PT, R68, RZ, PT ;  /* 0x000000ff4400720c */ /* 0x000fe20003fa6270 */
[----:B------:R1:W-:Y:S01]  /*2c90*/  STL.64 [R1+0x1398], R24 ;  /* 0x0013981801007387 */ /* 0x0003e20000100a00 */
[C---:B------:R-:W-:Y:S02]  /*2ca0*/  IMAD R104, R33.reuse, 0x19, RZ ;  /* 0x0000001921687824 */ /* 0x040fe400078e02ff */
[----:B------:R-:W-:Y:S01]  /*2cb0*/  IMAD R120, R33, 0x1d, RZ ;  /* 0x0000001d21787824 */ /* 0x000fe200078e02ff */
[----:B------:R2:W-:Y:S01]  /*2cc0*/  STL.64 [R1+0x13a0], R26 ;  /* 0x0013a01a01007387 */ /* 0x0005e20000100a00 */
[----:B------:R-:W-:-:S03]  /*2cd0*/  IMAD.WIDE R106, R104, 0x4, R16 ;  /* 0x00000004686a7825 */ /* 0x000fc600078e0210 */
[----:B------:R3:W-:Y:S01]  /*2ce0*/  STL.64 [R1+0x13a8], R28 ;  /* 0x0013a81c01007387 */ /* 0x0007e20000100a00 */
[----:B------:R-:W-:-:S03]  /*2cf0*/  IMAD.WIDE R92, R104, 0x4, R2 ;  /* 0x00000004685c7825 */ /* 0x000fc600078e0202 */
[----:B------:R4:W-:Y:S01]  /*2d00*/  STL.64 [R1+0x13b0], R30 ;  /* 0x0013b01e01007387 */ /* 0x0009e20000100a00 */
[----:B------:R-:W-:Y:S01]  /*2d10*/  @!P3 IMAD.IADD R218, R218, 0x1, -R191 ;  /* 0x00000001dadab824 */ /* 0x000fe200078e0abf */
[----:B------:R-:W-:Y:S01]  /*2d20*/  ISETP.GT.U32.AND P3, PT, R191, R217, PT ;  /* 0x000000d9bf00720c */ /* 0x000fe20003f64070 */
[C---:B-1----:R-:W-:Y:S01]  /*2d30*/  IMAD.WIDE R24, R69.reuse, 0x4, R8 ;  /* 0x0000000445187825 */ /* 0x042fe200078e0208 */
[----:B------:R-:W-:Y:S02]  /*2d40*/  STL.64 [R1+0x13b8], R48 ;  /* 0x0013b83001007387 */ /* 0x000fe40000100a00 */
[----:B------:R-:W-:Y:S01]  /*2d50*/  @!P6 IADD3 R218, -R218, RZ, RZ ;  /* 0x000000ffdadae210 */ /* 0x000fe20007ffe1ff */
[----:B--2---:R-:W-:Y:S01]  /*2d60*/  IMAD.WIDE R26, R69, 0x4, R6 ;  /* 0x00000004451a7825 */ /* 0x004fe200078e0206 */
[----:B------:R-:W-:Y:S01]  /*2d70*/  ISETP.GE.U32.AND P6, PT, R67, 0x7fffffdb, PT ;  /* 0x7fffffdb4300780c */ /* 0x000fe20003fc6070 */
[----:B------:R1:W-:Y:S02]  /*2d80*/  STL.64 [R1+0x13c0], R34 ;  /* 0x0013c02201007387 */ /* 0x0003e40000100a00 */
[----:B---3--:R-:W-:-:S02]  /*2d90*/  IMAD.WIDE R28, R69, 0x4, R4 ;  /* 0x00000004451c7825 */ /* 0x008fc400078e0204 */
[----:B------:R-:W-:Y:S02]  /*2da0*/  STL.64 [R1+0x13c8], R36 ;  /* 0x0013c82401007387 */ /* 0x000fe40000100a00 */
[----:B----4-:R-:W-:Y:S02]  /*2db0*/  IMAD.WIDE R30, R69, 0x4, R2 ;  /* 0x00000004451e7825 */ /* 0x010fe400078e0202 */
[----:B------:R-:W-:Y:S02]  /*2dc0*/  STL.64 [R1+0x13d0], R38 ;  /* 0x0013d02601007387 */ /* 0x000fe40000100a00 */
[----:B------:R-:W-:Y:S01]  /*2dd0*/  @!P3 IMAD.IADD R217, R217, 0x1, -R191 ;  /* 0x00000001d9d9b824 */ /* 0x000fe200078e0abf */
[----:B------:R-:W-:Y:S01]  /*2de0*/  ISETP.GT.U32.AND P3, PT, R191, R215, PT ;  /* 0x000000d7bf00720c */ /* 0x000fe20003f64070 */
[----:B------:R2:W-:Y:S01]  /*2df0*/  STL.64 [R1+0x390], R86 ;  /* 0x0003905601007387 */ /* 0x0005e20000100a00 */
[----:B-1----:R-:W-:-:S03]  /*2e00*/  IMAD.WIDE R34, R69, 0x4, R16 ;  /* 0x0000000445227825 */ /* 0x002fc600078e0210 */
[----:B------:R1:W-:Y:S01]  /*2e10*/  STL.64 [R1+0x388], R84 ;  /* 0x0003885401007387 */ /* 0x0003e20000100a00 */
[----:B------:R-:W-:-:S03]  /*2e20*/  IMAD.WIDE R94, R104, 0x4, R4 ;  /* 0x00000004685e7825 */ /* 0x000fc600078e0204 */
[----:B------:R3:W-:Y:S01]  /*2e30*/  STL.64 [R1+0x380], R82 ;  /* 0x0003805201007387 */ /* 0x0007e20000100a00 */
[----:B------:R-:W-:-:S03]  /*2e40*/  IMAD.WIDE R96, R104, 0x4, R6 ;  /* 0x0000000468607825 */ /* 0x000fc600078e0206 */
[----:B------:R4:W-:Y:S01]  /*2e50*/  STL.64 [R1+0x378], R80 ;  /* 0x0003785001007387 */ /* 0x0009e20000100a00 */
[----:B------:R-:W-:Y:S02]  /*2e60*/  @!P3 IMAD.IADD R215, R215, 0x1, -R191 ;  /* 0x00000001d7d7b824 */ /* 0x000fe400078e0abf */
[C---:B--2---:R-:W-:Y:S01]  /*2e70*/  IMAD.WIDE R86, R88.reuse, 0x4, R12 ;  /* 0x0000000458567825 */ /* 0x044fe200078e020c */
[----:B------:R2:W-:Y:S02]  /*2e80*/  STL.64 [R1+0x370], R78 ;  /* 0x0003704e01007387 */ /* 0x0005e40000100a00 */
[----:B------:R-:W-:Y:S01]  /*2e90*/  ISETP.GT.U32.AND P3, PT, R191, R215, PT ;  /* 0x000000d7bf00720c */ /* 0x000fe20003f64070 */
[C---:B-1----:R-:W-:Y:S01]  /*2ea0*/  IMAD.WIDE R84, R88.reuse, 0x4, R10 ;  /* 0x0000000458547825 */ /* 0x042fe200078e020a */
[----:B------:R1:W-:Y:S03]  /*2eb0*/  STL.64 [R1+0x368], R76 ;  /* 0x0003684c01007387 */ /* 0x0003e60000100a00 */
[C---:B---3--:R-:W-:Y:S01]  /*2ec0*/  IMAD.WIDE R82, R88.reuse, 0x4, R8 ;  /* 0x0000000458527825 */ /* 0x048fe200078e0208 */
[----:B------:R3:W-:Y:S03]  /*2ed0*/  STL.64 [R1+0x360], R74 ;  /* 0x0003604a01007387 */ /* 0x0007e60000100a00 */
[----:B----4-:R-:W-:Y:S01]  /*2ee0*/  IMAD.WIDE R80, R88, 0x4, R6 ;  /* 0x0000000458507825 */ /* 0x010fe200078e0206 */
[----:B------:R4:W-:Y:S01]  /*2ef0*/  LDGSTS.E [R134+0x2800], [R34.64], !P6 ;  /* 0x0280000022867fae */ /* 0x0009e2000f121848 */
[----:B--2---:R-:W-:-:S02]  /*2f00*/  LOP3.LUT R78, R193, 0x10, RZ, 0xfc, !PT ;  /* 0x00000010c14e7812 */ /* 0x004fc400078efcff */
[----:B------:R-:W-:Y:S01]  /*2f10*/  @!P3 IMAD.IADD R215, R215, 0x1, -R191 ;  /* 0x00000001d7d7b824 */ /* 0x000fe200078e0abf */
[----:B------:R-:W-:Y:S01]  /*2f20*/  STL.64 [R1+0x358], R72 ;  /* 0x0003584801007387 */ /* 0x000fe20000100a00 */
[----:B------:R-:W-:Y:S01]  /*2f30*/  IABS R214, R78 ;  /* 0x0000004e00d67213 */ /* 0x000fe20000000000 */
[C---:B------:R-:W-:Y:S01]  /*2f40*/  IMAD.HI.U32 R79, R194.reuse, R108, RZ ;  /* 0x0000006cc24f7227 */ /* 0x040fe200078e00ff */
[----:B-1----:R-:W-:Y:S01]  /*2f50*/  LOP3.LUT R76, R193, 0x12, RZ, 0xfc, !PT ;  /* 0x00000012c14c7812 */ /* 0x002fe200078efcff */
[----:B------:R1:W-:Y:S02]  /*2f60*/  LDGSTS.E [R134+0x2900], [R30.64], !P6 ;  /* 0x029000001e867fae */ /* 0x0003e4000f121848 */
[----:B------:R-:W-:Y:S01]  /*2f70*/  IMAD.HI.U32 R0, R194, R214, RZ ;  /* 0x000000d6c2007227 */ /* 0x000fe200078e00ff */
[----:B------:R-:W-:Y:S01]  /*2f80*/  IABS R109, R76 ;  /* 0x0000004c006d7213 */ /* 0x000fe20000000000 */
[----:B------:R4:W-:Y:S01]  /*2f90*/  STL.64 [R1+0x2d0], R34 ;  /* 0x0002d02201007387 */ /* 0x0009e20000100a00 */
[----:B------:R-:W-:Y:S01]  /*2fa0*/  IADD3 R79, -R79, RZ, RZ ;  /* 0x000000ff4f4f7210 */ /* 0x000fe20007ffe1ff */
[----:B------:R-:W-:-:S02]  /*2fb0*/  IMAD.MOV R0, RZ, RZ, -R0 ;  /* 0x000000ffff007224 */ /* 0x000fc400078e0a00 */
[----:B------:R2:W-:Y:S01]  /*2fc0*/  LDGSTS.E [R134+0x2a00], [R28.64], !P6 ;  /* 0x02a000001c867fae */ /* 0x0005e2000f121848 */
[----:B------:R-:W-:-:S03]  /*2fd0*/  IMAD.HI.U32 R67, R194, R109, RZ ;  /* 0x0000006dc2437227 */ /* 0x000fc600078e00ff */
[----:B------:R1:W-:Y:S01]  /*2fe0*/  STL.64 [R1+0x2c8], R30 ;  /* 0x0002c81e01007387 */ /* 0x0003e20000100a00 */
[----:B------:R-:W-:Y:S01]  /*2ff0*/  IMAD R214, R191, R0, R214 ;  /* 0x00000000bfd67224 */ /* 0x000fe200078e02d6 */
[----:B------:R-:W-:Y:S01]  /*3000*/  IADD3 R68, -R67, RZ, RZ ;  /* 0x000000ff43447210 */ /* 0x000fe20007ffe1ff */
[----:B---3--:R-:W-:Y:S01]  /*3010*/  IMAD R74, R33, 0x11, RZ ;  /* 0x00000011214a7824 */ /* 0x008fe200078e02ff */
[----:B------:R3:W-:Y:S01]  /*3020*/  LDGSTS.E [R134+0x2b00], [R26.64], !P6 ;  /* 0x02b000001a867fae */ /* 0x0007e2000f121848 */
[----:B----4-:R-:W-:Y:S01]  /*3030*/  IMAD.WIDE R34, R71, 0x4, R16 ;  /* 0x0000000447227825 */ /* 0x010fe200078e0210 */
[----:B------:R-:W-:Y:S02]  /*3040*/  IADD3 R67, R223, -0xe, RZ ;  /* 0xfffffff2df437810 */ /* 0x000fe40007ffe0ff */
[----:B------:R2:W-:Y:S01]  /*3050*/  STL.64 [R1+0x2c0], R28 ;  /* 0x0002c01c01007387 */ /* 0x0005e20000100a00 */
[----:B------:R-:W-:Y:S01]  /*3060*/  IMAD R109, R191, R68, R109 ;  /* 0x00000044bf6d7224 */ /* 0x000fe200078e026d */
[----:B------:R-:W-:Y:S01]  /*3070*/  SHF.R.U32.HI R68, RZ, 0xe, R192 ;  /* 0x0000000eff447819 */ /* 0x000fe200000116c0 */
[----:B------:R-:W-:Y:S01]  /*3080*/  IMAD.WIDE R72, R74, 0x4, R12 ;  /* 0x000000044a487825 */ /* 0x000fe200078e020c */
[----:B------:R4:W-:Y:S01]  /*3090*/  LDGSTS.E [R134+0x2c00], [R24.64], !P6 ;  /* 0x02c0000018867fae */ /* 0x0009e2000f121848 */
[----:B------:R-:W-:-:S02]  /*30a0*/  IABS R0, R111 ;  /* 0x0000006f00007213 */ /* 0x000fc40000000000 */
[C---:B-1----:R-:W-:Y:S01]  /*30b0*/  IMAD.WIDE R30, R71.reuse, 0x4, R2 ;  /* 0x00000004471e7825 */ /* 0x042fe200078e0202 */
[----:B------:R3:W-:Y:S01]  /*30c0*/  STL.64 [R1+0x2b8], R26 ;  /* 0x0002b81a01007387 */ /* 0x0007e20000100a00 */
[----:B------:R-:W-:Y:S02]  /*30d0*/  LOP3.LUT P3, RZ, R68, 0x1, RZ, 0xc0, !PT ;  /* 0x0000000144ff7812 */ /* 0x000fe4000786c0ff */
[----:B------:R-:W-:Y:S01]  /*30e0*/  IMAD.WIDE R68, R74, 0x4, R8 ;  /* 0x000000044a447825 */ /* 0x000fe200078e0208 */
[----:B------:R1:W-:Y:S03]  /*30f0*/  LDGSTS.E [R134+0x2d00], [R22.64], !P6 ;  /* 0x02d0000016867fae */ /* 0x0003e6000f121848 */
[----:B--2---:R-:W-:Y:S01]  /*3100*/  IMAD.WIDE R28, R71, 0x4, R4 ;  /* 0x00000004471c7825 */ /* 0x004fe200078e0204 */
[----:B------:R4:W-:Y:S03]  /*3110*/  STL.64 [R1+0x2b0], R24 ;  /* 0x0002b01801007387 */ /* 0x0009e60000100a00 */
[----:B------:R-:W-:Y:S01]  /*3120*/  IMAD R108, R191, R79, R108 ;  /* 0x0000004fbf6c7224 */ /* 0x000fe200078e026c */
[----:B------:R2:W-:Y:S01]  /*3130*/  LDGSTS.E [R134+0x2e00], [R20.64], !P6 ;  /* 0x02e0000014867fae */ /* 0x0005e2000f121848 */
[----:B---3--:R-:W-:-:S03]  /*3140*/  IMAD.WIDE R26, R71, 0x4, R6 ;  /* 0x00000004471a7825 */ /* 0x008fc600078e0206 */
[----:B------:R1:W-:Y:S01]  /*3150*/  STL.64 [R1+0x2a8], R22 ;  /* 0x0002a81601007387 */ /* 0x0003e20000100a00 */
[----:B------:R-:W-:-:S03]  /*3160*/  IMAD.HI.U32 R77, R194, R0, RZ ;  /* 0x00000000c24d7227 */ /* 0x000fc600078e00ff */
[----:B------:R3:W-:Y:S01]  /*3170*/  LDGSTS.E [R134+0x2f00], [R18.64], !P6 ;  /* 0x02f0000012867fae */ /* 0x0007e2000f121848 */
[----:B----4-:R-:W-:Y:S01]  /*3180*/  IMAD.WIDE R24, R71, 0x4, R8 ;  /* 0x0000000447187825 */ /* 0x010fe200078e0208 */
[----:B------:R-:W-:Y:S02]  /*3190*/  ISETP.GT.U32.AND P6, PT, R191, R217, PT ;  /* 0x000000d9bf00720c */ /* 0x000fe40003fc4070 */
[----:B------:R2:W-:Y:S01]  /*31a0*/  STL.64 [R1+0x2a0], R20 ;  /* 0x0002a01401007387 */ /* 0x0005e20000100a00 */
[----:B------:R-:W-:Y:S02]  /*31b0*/  IMAD.MOV R77, RZ, RZ, -R77 ;  /* 0x000000ffff4d7224 */ /* 0x000fe400078e0a4d */
[----:B------:R-:W-:Y:S01]  /*31c0*/  IMAD.WIDE R98, R104, 0x4, R8 ;  /* 0x0000000468627825 */ /* 0x000fe200078e0208 */
[----:B------:R4:W-:Y:S03]  /*31d0*/  LDGSTS.E [R134+0x4800], [R34.64], !P4 ;  /* 0x0480000022867fae */ /* 0x0009e6000e121848 */
[----:B-1----:R-:W-:Y:S01]  /*31e0*/  IMAD.WIDE R22, R71, 0x4, R10 ;  /* 0x0000000447167825 */ /* 0x002fe200078e020a */
[----:B------:R3:W-:Y:S03]  /*31f0*/  STL.64 [R1+0x298], R18 ;  /* 0x0002981201007387 */ /* 0x0007e60000100a00 */
[----:B------:R-:W-:Y:S01]  /*3200*/  @!P6 IMAD.IADD R217, R217, 0x1, -R191 ;  /* 0x00000001d9d9e824 */ /* 0x000fe200078e0abf */
[----:B------:R1:W-:Y:S01]  /*3210*/  LDGSTS.E [R134+0x4900], [R30.64], !P4 ;  /* 0x049000001e867fae */ /* 0x0003e2000e121848 */
[----:B--2---:R-:W-:Y:S01]  /*3220*/  IMAD.WIDE R20, R71, 0x4, R12 ;  /* 0x0000000447147825 */ /* 0x004fe200078e020c */
[----:B------:R-:W-:-:S02]  /*3230*/  ISETP.GE.AND P6, PT, R70, RZ, PT ;  /* 0x000000ff4600720c */ /* 0x000fc40003fc6270 */
[----:B------:R2:W-:Y:S01]  /*3240*/  LDGSTS.E [R134+0x4a00], [R28.64], !P4 ;  /* 0x04a000001c867fae */ /* 0x0005e2000e121848 */
[----:B------:R-:W-:Y:S01]  /*3250*/  @!P5 IADD3 R217, -R217, RZ, RZ ;  /* 0x000000ffd9d9d210 */ /* 0x000fe20007ffe1ff */
[C---:B------:R-:W-:Y:S01]  /*3260*/  IMAD R0, R191.reuse, R77, R0 ;  /* 0x0000004dbf007224 */ /* 0x040fe200078e0200 */
[----:B------:R-:W-:Y:S01]  /*3270*/  ISETP.GT.U32.AND P5, PT, R191, R109, PT ;  /* 0x0000006dbf00720c */ /* 0x000fe20003fa4070 */
[----:B---3--:R-:W-:Y:S01]  /*3280*/  IMAD.WIDE R18, R71, 0x4, R14 ;  /* 0x0000000447127825 */ /* 0x008fe200078e020e */
[----:B------:R3:W-:Y:S01]  /*3290*/  LDGSTS.E [R134+0x4b00], [R26.64], !P4 ;  /* 0x04b000001a867fae */ /* 0x0007e2000e121848 */
[----:B------:R-:W-:Y:S02]  /*32a0*/  SHF.R.U32.HI R77, RZ, 0x6, R192 ;  /* 0x00000006ff4d7819 */ /* 0x000fe400000116c0 */
[--C-:B------:R-:W-:Y:S01]  /*32b0*/  IMAD.WIDE R70, R74, 0x4, R10.reuse ;  /* 0x000000044a467825 */ /* 0x100fe200078e020a */
[----:B------:R1:W-:Y:S03]  /*32c0*/  LDGSTS.E [R134+0x4c00], [R24.64], !P4 ;  /* 0x04c0000018867fae */ /* 0x0003e6000e121848 */
[C---:B------:R-:W-:Y:S01]  /*32d0*/  IMAD.WIDE R100, R104.reuse, 0x4, R10 ;  /* 0x0000000468647825 */ /* 0x040fe200078e020a */
[----:B------:R1:W-:Y:S03]  /*32e0*/  LDGSTS.E [R134+0x4d00], [R22.64], !P4 ;  /* 0x04d0000016867fae */ /* 0x0003e6000e121848 */
[----:B------:R-:W-:Y:S01]  /*32f0*/  @!P5 IMAD.IADD R109, R109, 0x1, -R191 ;  /* 0x000000016d6dd824 */ /* 0x000fe200078e0abf */
[----:B------:R1:W-:Y:S01]  /*3300*/  LDGSTS.E [R134+0x4e00], [R20.64], !P4 ;  /* 0x04e0000014867fae */ /* 0x0003e2000e121848 */
[----:B------:R-:W-:-:S03]  /*3310*/  IMAD.WIDE R102, R104, 0x4, R12 ;  /* 0x0000000468667825 */ /* 0x000fc600078e020c */
[----:B------:R1:W-:Y:S01]  /*3320*/  LDGSTS.E [R134+0x4f00], [R18.64], !P4 ;  /* 0x04f0000012867fae */ /* 0x0003e2000e121848 */
[----:B------:R-:W-:Y:S01]  /*3330*/  ISETP.GT.U32.AND P4, PT, R191, R216, PT ;  /* 0x000000d8bf00720c */ /* 0x000fe20003f84070 */
[----:B------:R-:W-:Y:S02]  /*3340*/  IMAD.WIDE R104, R104, 0x4, R14 ;  /* 0x0000000468687825 */ /* 0x000fe400078e020e */
[----:B------:R4:W-:Y:S02]  /*3350*/  STL.64 [R1+0x210], R34 ;  /* 0x0002102201007387 */ /* 0x0009e40000100a00 */
[C---:B------:R-:W-:Y:S02]  /*3360*/  IMAD.WIDE R122, R120.reuse, 0x4, R16 ;  /* 0x00000004787a7825 */ /* 0x040fe400078e0210 */
[----:B------:R1:W-:Y:S02]  /*3370*/  STL.64 [R1+0x208], R30 ;  /* 0x0002081e01007387 */ /* 0x0003e40000100a00 */
[----:B------:R-:W-:-:S02]  /*3380*/  IMAD.WIDE R114, R120, 0x4, R8 ;  /* 0x0000000478727825 */ /* 0x000fc400078e0208 */
[----:B------:R2:W-:Y:S02]  /*3390*/  STL.64 [R1+0x200], R28 ;  /* 0x0002001c01007387 */ /* 0x0005e40000100a00 */
[----:B------:R-:W-:Y:S01]  /*33a0*/  @!P4 IMAD.IADD R216, R216, 0x1, -R191 ;  /* 0x00000001d8d8c824 */ /* 0x000fe200078e0abf */
[----:B------:R-:W-:Y:S01]  /*33b0*/  ISETP.GT.U32.AND P4, PT, R191, R214, PT ;  /* 0x000000d6bf00720c */ /* 0x000fe20003f84070 */
[----:B------:R3:W-:Y:S01]  /*33c0*/  STL.64 [R1+0x1f8], R26 ;  /* 0x0001f81a01007387 */ /* 0x0007e20000100a00 */
[----:B------:R-:W-:-:S03]  /*33d0*/  IMAD.WIDE R116, R120, 0x4, R10 ;  /* 0x0000000478747825 */ /* 0x000fc600078e020a */
[----:B------:R1:W-:Y:S01]  /*33e0*/  STL.64 [R1+0x1f0], R24 ;  /* 0x0001f01801007387 */ /* 0x0003e20000100a00 */
[----:B------:R-:W-:Y:S01]  /*33f0*/  @!P6 IMAD.MOV R216, RZ, RZ, -R216 ;  /* 0x000000ffffd8e224 */ /* 0x000fe200078e0ad8 */
[----:B------:R-:W-:Y:S01]  /*3400*/  ISETP.GE.U32.AND P6, PT, R67, 0x7fffffd3, PT ;  /* 0x7fffffd34300780c */ /* 0x000fe20003fc6070 */
[----:B------:R-:W-:Y:S01]  /*3410*/  IMAD.WIDE R118, R120, 0x4, R12 ;  /* 0x0000000478767825 */ /* 0x000fe200078e020c */
[----:B------:R1:W-:Y:S03]  /*3420*/  STL.64 [R1+0x1e8], R22 ;  /* 0x0001e81601007387 */ /* 0x0003e60000100a00 */
[C---:B------:R-:W-:Y:S01]  /*3430*/  IMAD.SHL.U32 R133, R33.reuse, 0x2, RZ ;  /* 0x0000000221857824 */ /* 0x040fe200078e00ff */
[----:B------:R1:W-:Y:S01]  /*3440*/  STL.64 [R1+0x1e0], R20 ;  /* 0x0001e01401007387 */ /* 0x0003e20000100a00 */
[----:B------:R-:W-:Y:S01]  /*3450*/  @!P4 IMAD.IADD R214, R214, 0x1, -R191 ;  /* 0x00000001d6d6c824 */ /* 0x000fe200078e0abf */
[----:B------:R-:W-:Y:S01]  /*3460*/  ISETP.GE.AND P4, PT, R66, RZ, PT ;  /* 0x000000ff4200720c */ /* 0x000fe20003f86270 */
[----:B------:R-:W-:Y:S01]  /*3470*/  IMAD R66, R33, 0xd, RZ ;  /* 0x0000000d21427824 */ /* 0x000fe200078e02ff */
[----:B------:R2:W-:Y:S01]  /*3480*/  STL.64 [R1+0x1d8], R18 ;  /* 0x0001d81201007387 */ /* 0x0005e20000100a00 */
[----:B------:R-:W-:Y:S01]  /*3490*/  IMAD.WIDE R36, R133, 0x4, R16 ;  /* 0x0000000485247825 */ /* 0x000fe200078e0210 */
[----:B------:R-:W-:-:S03]  /*34a0*/  ISETP.GT.U32.AND P5, PT, R191, R214, PT ;  /* 0x000000d6bf00720c */ /* 0x000fc60003fa4070 */
[----:B----4-:R-:W-:-:S04]  /*34b0*/  IMAD.WIDE R34, R66, 0x4, R16 ;  /* 0x0000000442227825 */ /* 0x010fc800078e0210 */
[C---:B-1----:R-:W-:Y:S01]  /*34c0*/  IMAD.WIDE R30, R66.reuse, 0x4, R2 ;  /* 0x00000004421e7825 */ /* 0x042fe200078e0202 */
[----:B------:R1:W-:Y:S01]  /*34d0*/  STL.64 [R1+0x150], R34 ;  /* 0x0001502201007387 */ /* 0x0003e20000100a00 */
[----:B------:R-:W-:Y:S02]  /*34e0*/  @!P4 IADD3 R215, -R215, RZ, RZ ;  /* 0x000000ffd7d7c210 */ /* 0x000fe40007ffe1ff */
[C---:B--2---:R-:W-:Y:S01]  /*34f0*/  IMAD.WIDE R28, R66.reuse, 0x4, R4 ;  /* 0x00000004421c7825 */ /* 0x044fe200078e0204 */
[----:B------:R1:W-:Y:S01]  /*3500*/  LDGSTS.E [R134+0x6800], [R34.64], !P6 ;  /* 0x0680000022867fae */ /* 0x0003e2000f121848 */
[----:B------:R-:W-:Y:S02]  /*3510*/  ISETP.GT.U32.AND P4, PT, R191, R0, PT ;  /* 0x00000000bf00720c */ /* 0x000fe40003f84070 */
[C---:B---3--:R-:W-:Y:S01]  /*3520*/  IMAD.WIDE R26, R66.reuse, 0x4, R6 ;  /* 0x00000004421a7825 */ /* 0x048fe200078e0206 */
[----:B------:R2:W-:Y:S03]  /*3530*/  STL.64 [R1+0x148], R30 ;  /* 0x0001481e01007387 */ /* 0x0005e60000100a00 */
[C---:B------:R-:W-:Y:S01]  /*3540*/  IMAD.WIDE R24, R66.reuse, 0x4, R8 ;  /* 0x0000000442187825 */ /* 0x040fe200078e0208 */
[----:B------:R2:W-:Y:S03]  /*3550*/  LDGSTS.E [R134+0x6900], [R30.64], !P6 ;  /* 0x069000001e867fae */ /* 0x0005e6000f121848 */
[----:B------:R-:W-:Y:S01]  /*3560*/  IMAD.WIDE R22, R66, 0x4, R10 ;  /* 0x0000000442167825 */ /* 0x000fe200078e020a */
[----:B------:R3:W-:Y:S02]  /*3570*/  STL.64 [R1+0x140], R28 ;  /* 0x0001401c01007387 */ /* 0x0007e40000100a00 */
[----:B------:R-:W-:Y:S01]  /*3580*/  @!P4 IADD3 R0, R0, -R191, RZ ;  /* 0x800000bf0000c210 */ /* 0x000fe20007ffe0ff */
[----:B------:R-:W-:Y:S01]  /*3590*/  IMAD.WIDE R20, R66, 0x4, R12 ;  /* 0x0000000442147825 */ /* 0x000fe200078e020c */
[----:B------:R3:W-:Y:S01]  /*35a0*/  LDGSTS.E [R134+0x6a00], [R28.64], !P6 ;  /* 0x06a000001c867fae */ /* 0x0007e2000f121848 */
[----:B------:R-:W-:-:S02]  /*35b0*/  ISETP.GE.AND P4, PT, R110, RZ, PT ;  /* 0x000000ff6e00720c */ /* 0x000fc40003f86270 */
[----:B------:R-:W-:Y:S01]  /*35c0*/  IMAD.WIDE R18, R66, 0x4, R14 ;  /* 0x0000000442127825 */ /* 0x000fe200078e020e */
[----:B------:R4:W-:Y:S03]  /*35d0*/  STL.64 [R1+0x138], R26 ;  /* 0x0001381a01007387 */ /* 0x0009e60000100a00 */
[----:B------:R-:W-:Y:S01]  /*35e0*/  IMAD.WIDE R66, R74, 0x4, R6 ;  /* 0x000000044a427825 */ /* 0x000fe200078e0206 */
[----:B------:R4:W-:Y:S03]  /*35f0*/  LDGSTS.E [R134+0x6b00], [R26.64], !P6 ;  /* 0x06b000001a867fae */ /* 0x0009e6000f121848 */
[----:B------:R-:W-:Y:S01]  /*3600*/  @!P5 IMAD.IADD R214, R214, 0x1, -R191 ;  /* 0x00000001d6d6d824 */ /* 0x000fe200078e0abf */
[----:B------:R-:W-:Y:S01]  /*3610*/  STL.64 [R1+0xb0], R24 ;  /* 0x0000b01801007387 */ /* 0x000fe20000100a00 */
[----:B------:R-:W-:Y:S01]  /*3620*/  ISETP.GT.U32.AND P5, PT, R191, R108, PT ;  /* 0x0000006cbf00720c */ /* 0x000fe20003fa4070 */
[----:B------:R-:W-:-:S02]  /*3630*/  IMAD.HI.U32 R110, R194, R125, RZ ;  /* 0x0000007dc26e7227 */ /* 0x000fc400078e00ff */
[----:B------:R3:W-:Y:S02]  /*3640*/  LDGSTS.E [R134+0x6c00], [R24.64], !P6 ;  /* 0x06c0000018867fae */ /* 0x0007e4000f121848 */
[C---:B-1----:R-:W-:Y:S02]  /*3650*/  IMAD.WIDE R34, R133.reuse, 0x4, R2 ;  /* 0x0000000485227825 */ /* 0x042fe400078e0202 */
[----:B------:R1:W-:Y:S02]  /*3660*/  STL.64 [R1+0xa8], R22 ;  /* 0x0000a81601007387 */ /* 0x0003e40000100a00 */
[C---:B--2---:R-:W-:Y:S02]  /*3670*/  IMAD.WIDE R30, R133.reuse, 0x4, R4 ;  /* 0x00000004851e7825 */ /* 0x044fe400078e0204 */
[----:B------:R1:W-:Y:S02]  /*3680*/  LDGSTS.E [R134+0x6d00], [R22.64], !P6 ;  /* 0x06d0000016867fae */ /* 0x0003e4000f121848 */
[----:B------:R-:W-:Y:S01]  /*3690*/  @!P5 IMAD.IADD R108, R108, 0x1, -R191 ;  /* 0x000000016c6cd824 */ /* 0x000fe200078e0abf */
[----:B------:R-:W-:Y:S01]  /*36a0*/  ISETP.GE.AND P5, PT, R76, RZ, PT ;  /* 0x000000ff4c00720c */ /* 0x000fe20003fa6270 */
[----:B------:R2:W-:Y:S01]  /*36b0*/  STL.64 [R1+0xa0], R20 ;  /* 0x0000a01401007387 */ /* 0x0005e20000100a00 */
[----:B---3--:R-:W-:-:S03]  /*36c0*/  IMAD.WIDE R28, R133, 0x4, R6 ;  /* 0x00000004851c7825 */ /* 0x008fc600078e0206 */
[----:B------:R2:W-:Y:S01]  /*36d0*/  LDGSTS.E [R134+0x6e00], [R20.64], !P6 ;  /* 0x06e0000014867fae */ /* 0x0005e2000f121848 */
[----:B----4-:R-:W-:-:S03]  /*36e0*/  IMAD.WIDE R26, R133, 0x4, R8 ;  /* 0x00000004851a7825 */ /* 0x010fc600078e0208 */
[----:B------:R3:W-:Y:S01]  /*36f0*/  STL.64 [R1+0x98], R18 ;  /* 0x0000981201007387 */ /* 0x0007e20000100a00 */
[----:B-1----:R-:W-:-:S03]  /*3700*/  IMAD.WIDE R22, R74, 0x4, R16 ;  /* 0x000000044a167825 */ /* 0x002fc600078e0210 */
[----:B------:R3:W-:Y:S01]  /*3710*/  LDGSTS.E [R134+0x6f00], [R18.64], !P6 ;  /* 0x06f0000012867fae */ /* 0x0007e2000f121848 */
[----:B------:R-:W-:Y:S01]  /*3720*/  ISETP.GE.AND P6, PT, R78, RZ, PT ;  /* 0x000000ff4e00720c */ /* 0x000fe20003fc6270 */
[----:B------:R-:W-:Y:S01]  /*3730*/  IMAD.WIDE R24, R133, 0x4, R10 ;  /* 0x0000000485187825 */ /* 0x000fe200078e020a */
[----:B------:R-:W-:Y:S01]  /*3740*/  SHF.R.U32.HI R78, RZ, 0xa, R192 ;  /* 0x0000000aff4e7819 */ /* 0x000fe200000116c0 */
[----:B------:R1:W-:Y:S02]  /*3750*/  LDGSTS.E [R134+0x8800], [R22.64], P3 ;  /* 0x0880000016867fae */ /* 0x0003e40009921848 */
[----:B--2---:R-:W-:Y:S02]  /*3760*/  IMAD.WIDE R20, R74, 0x4, R2 ;  /* 0x000000044a147825 */ /* 0x004fe400078e0202 */
[----:B------:R1:W-:Y:S02]  /*3770*/  STL.64 [R1+0x10], R22 ;  /* 0x0000101601007387 */ /* 0x0003e40000100a00 */
[----:B------:R-:W-:-:S02]  /*3780*/  IMAD R136, R33, 0x12, RZ ;  /* 0x0000001221887824 */ /* 0x000fc400078e02ff */
[C---:B---3--:R-:W-:Y:S01]  /*3790*/  IMAD.WIDE R18, R74.reuse, 0x4, R4 ;  /* 0x000000044a127825 */ /* 0x048fe200078e0204 */
[----:B------:R2:W-:Y:S03]  /*37a0*/  LDGSTS.E [R134+0x8900], [R20.64], P3 ;  /* 0x0890000014867fae */ /* 0x0005e60009921848 */
[----:B------:R-:W-:Y:S01]  /*37b0*/  IMAD.WIDE R74, R74, 0x4, R14 ;  /* 0x000000044a4a7825 */ /* 0x000fe200078e020e */
[----:B------:R3:W-:Y:S03]  /*37c0*/  LDGSTS.E [R134+0x8a00], [R18.64], P3 ;  /* 0x08a0000012867fae */ /* 0x0007e60009921848 */
[----:B------:R-:W-:Y:S01]  /*37d0*/  @!P6 IMAD.MOV R214, RZ, RZ, -R214 ;  /* 0x000000ffffd6e224 */ /* 0x000fe200078e0ad6 */
[----:B------:R4:W-:Y:S01]  /*37e0*/  LDGSTS.E [R134+0x8b00], [R66.64], P3 ;  /* 0x08b0000042867fae */ /* 0x0009e20009921848 */
[----:B------:R-:W-:Y:S01]  /*37f0*/  LOP3.LUT P6, RZ, R78, 0x1, RZ, 0xc0, !PT ;  /* 0x000000014eff7812 */ /* 0x000fe200078cc0ff */
[----:B------:R-:W-:-:S02]  /*3800*/  IMAD.WIDE R78, R88, 0x4, R4 ;  /* 0x00000004584e7825 */ /* 0x000fc400078e0204 */
[----:B------:R4:W-:Y:S02]  /*3810*/  LDGSTS.E [R134+0x8c00], [R68.64], P3 ;  /* 0x08c0000044867fae */ /* 0x0009e40009921848 */
[----:B-1----:R-:W-:Y:S02]  /*3820*/  IMAD.WIDE R22, R133, 0x4, R12 ;  /* 0x0000000485167825 */ /* 0x002fe400078e020c */
[----:B------:R4:W-:Y:S02]  /*3830*/  LDGSTS.E [R134+0x8d00], [R70.64], P3 ;  /* 0x08d0000046867fae */ /* 0x0009e40009921848 */
[----:B------:R-:W-:Y:S02]  /*3840*/  IMAD.WIDE R138, R136, 0x4, R16 ;  /* 0x00000004888a7825 */ /* 0x000fe400078e0210 */
[----:B------:R4:W-:Y:S02]  /*3850*/  LDGSTS.E [R134+0x8e00], [R72.64], P3 ;  /* 0x08e0000048867fae */ /* 0x0009e40009921848 */
[----:B------:R-:W-:-:S02]  /*3860*/  IMAD R152, R33, 0x16, RZ ;  /* 0x0000001621987824 */ /* 0x000fc400078e02ff */
[----:B------:R4:W-:Y:S01]  /*3870*/  LDGSTS.E [R134+0x8f00], [R74.64], P3 ;  /* 0x08f000004a867fae */ /* 0x0009e20009921848 */
[----:B------:R-:W-:Y:S01]  /*3880*/  ISETP.GT.U32.AND P3, PT, R191, R109, PT ;  /* 0x0000006dbf00720c */ /* 0x000fe20003f64070 */
[C---:B------:R-:W-:Y:S02]  /*3890*/  IMAD.WIDE R154, R152.reuse, 0x4, R16 ;  /* 0x00000004989a7825 */ /* 0x040fe400078e0210 */
[----:B------:R4:W-:Y:S02]  /*38a0*/  LDGSTS.E [R134+0xa800], [R90.64], P6 ;  /* 0x0a8000005a867fae */ /* 0x0009e4000b121848 */
[----:B------:R-:W-:Y:S02]  /*38b0*/  IMAD.WIDE R144, R152, 0x4, R6 ;  /* 0x0000000498907825 */ /* 0x000fe400078e0206 */
[----:B------:R-:W-:Y:S02]  /*38c0*/  STL.64 [R1+0x8], R20 ;  /* 0x0000081401007387 */ /* 0x000fe40000100a00 */
[----:B------:R-:W-:-:S02]  /*38d0*/  IMAD R168, R33, 0x1a, RZ ;  /* 0x0000001a21a87824 */ /* 0x000fc400078e02ff */
[----:B------:R3:W-:Y:S01]  /*38e0*/  STL.64 [R1], R18 ;  /* 0x0000001201007387 */ /* 0x0007e20000100a00 */
[----:B------:R-:W-:-:S03]  /*38f0*/  IMAD.WIDE R146, R152, 0x4, R8 ;  /* 0x0000000498927825 */ /* 0x000fc600078e0208 */
[----:B------:R1:W-:Y:S01]  /*3900*/  STL.64 [R1+0x350], R36 ;  /* 0x0003502401007387 */ /* 0x0003e20000100a00 */
[----:B------:R-:W-:Y:S01]  /*3910*/  @!P3 IMAD.IADD R109, R109, 0x1, -R191 ;  /* 0x000000016d6db824 */ /* 0x000fe200078e0abf */
[----:B------:R-:W-:Y:S01]  /*3920*/  LOP3.LUT P3, RZ, R77, 0x1, RZ, 0xc0, !PT ;  /* 0x000000014dff7812 */ /* 0x000fe2000786c0ff */
[C---:B------:R-:W-:Y:S01]  /*3930*/  IMAD.WIDE R76, R88.reuse, 0x4, R2 ;  /* 0x00000004584c7825 */ /* 0x040fe200078e0202 */
[----:B------:R1:W-:Y:S03]  /*3940*/  STL.64 [R1+0x348], R34 ;  /* 0x0003482201007387 */ /* 0x0003e60000100a00 */
[----:B------:R-:W-:Y:S01]  /*3950*/  IMAD.WIDE R88, R88, 0x4, R14 ;  /* 0x0000000458587825 */ /* 0x000fe200078e020e */
[----:B------:R4:W-:Y:S01]  /*3960*/  LDGSTS.E [R134+0xa900], [R76.64], P6 ;  /* 0x0a9000004c867fae */ /* 0x0009e2000b121848 */
[----:B---3--:R-:W-:Y:S02]  /*3970*/  LOP3.LUT R18, R236, 0x40, RZ, 0x3c, !PT ;  /* 0x00000040ec127812 */ /* 0x008fe400078e3cff */
[----:B------:R-:W-:Y:S01]  /*3980*/  IMAD.MOV.U32 R213, RZ, RZ, R109 ;  /* 0x000000ffffd57224 */ /* 0x000fe200078e006d */
[----:B------:R4:W-:Y:S01]  /*3990*/  LDGSTS.E [R134+0xaa00], [R78.64], P6 ;  /* 0x0aa000004e867fae */ /* 0x0009e2000b121848 */
[----:B------:R-:W-:Y:S01]  /*39a0*/  IMAD.MOV R109, RZ, RZ, -R112 ;  /* 0x000000ffff6d7224 */ /* 0x000fe200078e0a70 */
[----:B------:R-:W-:Y:S01]  /*39b0*/  IADD3 R112, R223, -0xb, RZ ;  /* 0xfffffff5df707810 */ /* 0x000fe20007ffe0ff */
[----:B------:R-:W-:Y:S01]  /*39c0*/  @!P5 IMAD.MOV R213, RZ, RZ, -R213 ;  /* 0x000000ffffd5d224 */ /* 0x000fe200078e0ad5 */
[----:B------:R4:W-:Y:S01]  /*39d0*/  LDGSTS.E [R134+0xab00], [R80.64], P6 ;  /* 0x0ab0000050867fae */ /* 0x0009e2000b121848 */
[----:B------:R-:W-:Y:S01]  /*39e0*/  IMAD R126, R191, R109, R126 ;  /* 0x0000006dbf7e7224 */ /* 0x000fe200078e027e */
[----:B------:R-:W-:Y:S01]  /*39f0*/  ISETP.GE.AND P5, PT, R111, RZ, PT ;  /* 0x000000ff6f00720c */ /* 0x000fe20003fa6270 */
[----:B------:R-:W-:Y:S01]  /*3a00*/  IMAD.MOV R109, RZ, RZ, -R110 ;  /* 0x000000ffff6d7224 */ /* 0x000fe200078e0a6e */
[----:B------:R4:W-:Y:S01]  /*3a10*/  LDGSTS.E [R134+0xac00], [R82.64], P6 ;  /* 0x0ac0000052867fae */ /* 0x0009e2000b121848 */
[----:B------:R-:W-:-:S03]  /*3a20*/  IMAD.WIDE R110, R120, 0x4, R4 ;  /* 0x00000004786e7825 */ /* 0x000fc600078e0204 */
[----:B------:R4:W-:Y:S01]  /*3a30*/  LDGSTS.E [R134+0xad00], [R84.64], P6 ;  /* 0x0ad0000054867fae */ /* 0x0009e2000b121848 */
[----:B------:R-:W-:Y:S02]  /*3a40*/  IMAD R125, R191, R109, R125 ;  /* 0x0000006dbf7d7224 */ /* 0x000fe400078e027d */
[----:B--2---:R-:W-:Y:S01]  /*3a50*/  IMAD.WIDE R20, R133, 0x4, R14 ;  /* 0x0000000485147825 */ /* 0x004fe200078e020e */
[----:B------:R4:W-:Y:S03]  /*3a60*/  LDGSTS.E [R134+0xae00], [R86.64], P6 ;  /* 0x0ae0000056867fae */ /* 0x0009e6000b121848 */
[C---:B------:R-:W-:Y:S01]  /*3a70*/  IMAD.WIDE R148, R152.reuse, 0x4, R10 ;  /* 0x0000000498947825 */ /* 0x040fe200078e020a */
[----:B------:R4:W-:Y:S01]  /*3a80*/  LDGSTS.E [R134+0xaf00], [R88.64], P6 ;  /* 0x0af0000058867fae */ /* 0x0009e2000b121848 */
[----:B------:R-:W-:Y:S02]  /*3a90*/  ISETP.GT.U32.AND P6, PT, R191, R108, PT ;  /* 0x0000006cbf00720c */ /* 0x000fe40003fc4070 */
[----:B------:R-:W-:Y:S01]  /*3aa0*/  IMAD.WIDE R150, R152, 0x4, R12 ;  /* 0x0000000498967825 */ /* 0x000fe200078e020c */
[----:B------:R4:W-:Y:S03]  /*3ab0*/  LDGSTS.E [R134+0xc800], [R106.64], P3 ;  /* 0x0c8000006a867fae */ /* 0x0009e60009921848 */
[C---:B------:R-:W-:Y:S01]  /*3ac0*/  IMAD.WIDE R170, R168.reuse, 0x4, R16 ;  /* 0x00000004a8aa7825 */ /* 0x040fe200078e0210 */
[----:B------:R4:W-:Y:S03]  /*3ad0*/  LDGSTS.E [R134+0xc900], [R92.64], P3 ;  /* 0x0c9000005c867fae */ /* 0x0009e60009921848 */
[----:B------:R-:W-:Y:S01]  /*3ae0*/  IMAD.WIDE R156, R168, 0x4, R2 ;  /* 0x00000004a89c7825 */ /* 0x000fe200078e0202 */
[----:B------:R4:W-:Y:S02]  /*3af0*/  LDGSTS.E [R134+0xca00], [R94.64], P3 ;  /* 0x0ca000005e867fae */ /* 0x0009e40009921848 */
[----:B------:R-:W-:Y:S01]  /*3b00*/  @!P6 IADD3 R108, R108, -R191, RZ ;  /* 0x800000bf6c6ce210 */ /* 0x000fe20007ffe0ff */
[----:B------:R-:W-:Y:S01]  /*3b10*/  IMAD.WIDE R158, R168, 0x4, R4 ;  /* 0x00000004a89e7825 */ /* 0x000fe200078e0204 */
[----:B------:R4:W-:Y:S01]  /*3b20*/  LDGSTS.E [R134+0xcb00], [R96.64], P3 ;  /* 0x0cb0000060867fae */ /* 0x0009e20009921848 */
[----:B------:R-:W-:-:S02]  /*3b30*/  ISETP.GE.U32.AND P6, PT, R112, 0x7fffffd6, PT ;  /* 0x7fffffd67000780c */ /* 0x000fc40003fc6070 */
[----:B------:R-:W-:Y:S01]  /*3b40*/  IMAD.MOV.U32 R212, RZ, RZ, R108 ;  /* 0x000000ffffd47224 */ /* 0x000fe200078e006c */
[----:B------:R4:W-:Y:S01]  /*3b50*/  LDGSTS.E [R134+0xcc00], [R98.64], P3 ;  /* 0x0cc0000062867fae */ /* 0x0009e20009921848 */
[----:B------:R-:W-:Y:S01]  /*3b60*/  IADD3 R108, R223, -0x3, RZ ;  /* 0xfffffffddf6c7810 */ /* 0x000fe20007ffe0ff */
[----:B------:R-:W-:Y:S02]  /*3b70*/  IMAD.WIDE R112, R120, 0x4, R6 ;  /* 0x0000000478707825 */ /* 0x000fe400078e0206 */
[----:B------:R4:W-:Y:S02]  /*3b80*/  LDGSTS.E [R134+0xcd00], [R100.64], P3 ;  /* 0x0cd0000064867fae */ /* 0x0009e40009921848 */
[----:B------:R-:W-:Y:S01]  /*3b90*/  @!P4 IMAD.MOV R212, RZ, RZ, -R212 ;  /* 0x000000ffffd4c224 */ /* 0x000fe200078e0ad4 */
[----:B------:R-:W-:Y:S01]  /*3ba0*/  ISETP.GE.U32.AND P4, PT, R108, 0x7fffffde, PT ;  /* 0x7fffffde6c00780c */ /* 0x000fe20003f86070 */
[----:B------:R4:W-:Y:S01]  /*3bb0*/  LDGSTS.E [R134+0xce00], [R102.64], P3 ;  /* 0x0ce0000066867fae */ /* 0x0009e20009921848 */
[----:B------:R-:W-:Y:S01]  /*3bc0*/  IABS R108, R132 ;  /* 0x00000084006c7213 */ /* 0x000fe20000000000 */
[----:B------:R-:W-:-:S02]  /*3bd0*/  IMAD.WIDE R160, R168, 0x4, R6 ;  /* 0x00000004a8a07825 */ /* 0x000fc400078e0206 */
[----:B------:R4:W-:Y:S01]  /*3be0*/  LDGSTS.E [R134+0xcf00], [R104.64], P3 ;  /* 0x0cf0000068867fae */ /* 0x0009e20009921848 */
[----:B------:R-:W-:Y:S01]  /*3bf0*/  ISETP.GT.U32.AND P3, PT, R191, R0, PT ;  /* 0x00000000bf00720c */ /* 0x000fe20003f64070 */
[C---:B------:R-:W-:Y:S02]  /*3c00*/  IMAD.WIDE R162, R168.reuse, 0x4, R8 ;  /* 0x00000004a8a27825 */ /* 0x040fe400078e0208 */
        /* <DEDUP_REMOVED lines=8> */
[----:B------:R-:W-:Y:S02]  /*3c90*/  IMAD.WIDE R168, R168, 0x4, R14 ;  /* 0x00000004a8a87825 */ /* 0x000fe400078e020e */
[----:B------:R-:W-:Y:S01]  /*3ca0*/  MOV R211, R0 ;  /* 0x0000000000d37202 */ /* 0x000fe20000000f00 */
[----:B------:R1:W-:Y:S01]  /*3cb0*/  STL.64 [R1+0x320], R22 ;  /* 0x0003201601007387 */ /* 0x0003e20000100a00 */
[----:B------:R-:W-:Y:S01]  /*3cc0*/  SHF.R.U32.HI R0, RZ, 0x2, R192 ;  /* 0x00000002ff007819 */ /* 0x000fe200000116c0 */
[----:B------:R-:W-:-:S02]  /*3cd0*/  IMAD R184, R33, 0x1e, RZ ;  /* 0x0000001e21b87824 */ /* 0x000fc400078e02ff */
[----:B------:R-:W-:Y:S01]  /*3ce0*/  @!P5 IMAD.MOV R211, RZ, RZ, -R211 ;  /* 0x000000ffffd3d224 */ /* 0x000fe200078e0ad3 */
[----:B------:R-:W-:Y:S01]  /*3cf0*/  ISETP.GT.U32.AND P5, PT, R191, R125, PT ;  /* 0x0000007dbf00720c */ /* 0x000fe20003fa4070 */
[----:B------:R1:W-:Y:S01]  /*3d00*/  STL.64 [R1+0x318], R20 ;  /* 0x0003181401007387 */ /* 0x0003e20000100a00 */
[----:B------:R-:W-:-:S03]  /*3d10*/  IMAD.WIDE R186, R184, 0x4, R16 ;  /* 0x00000004b8ba7825 */ /* 0x000fc600078e0210 */
[----:B------:R-:W1:Y:S01]  /*3d20*/  S2R R19, SR_TID.X ;  /* 0x0000000000137919 */ /* 0x000e620000002100 */
[----:B------:R-:W-:Y:S01]  /*3d30*/  @!P3 IMAD.IADD R126, R126, 0x1, -R191 ;  /* 0x000000017e7eb824 */ /* 0x000fe200078e0abf */
[----:B------:R-:W-:Y:S01]  /*3d40*/  LOP3.LUT P3, RZ, R0, 0x1, RZ, 0xc0, !PT ;  /* 0x0000000100ff7812 */ /* 0x000fe2000786c0ff */
[----:B------:R-:W-:Y:S01]  /*3d50*/  IMAD.WIDE R180, R184, 0x4, R10 ;  /* 0x00000004b8b47825 */ /* 0x000fe200078e020a */
[----:B------:R-:W-:-:S03]  /*3d60*/  MOV R0, R108 ;  /* 0x0000006c00007202 */ /* 0x000fc60000000f00 */
[----:B------:R-:W-:-:S04]  /*3d70*/  IMAD.WIDE R108, R120, 0x4, R2 ;  /* 0x00000004786c7825 */ /* 0x000fc800078e0202 */
[----:B------:R-:W-:-:S04]  /*3d80*/  IMAD.WIDE R120, R120, 0x4, R14 ;  /* 0x0000000478787825 */ /* 0x000fc800078e020e */
[----:B------:R4:W-:Y:S01]  /*3d90*/  LDGSTS.E [R134+0xe800], [R122.64], P3 ;  /* 0x0e8000007a867fae */ /* 0x0009e20009921848 */
[----:B------:R-:W-:Y:S02]  /*3da0*/  @!P5 IMAD.IADD R125, R125, 0x1, -R191 ;  /* 0x000000017d7dd824 */ /* 0x000fe400078e0abf */
[----:B------:R-:W-:Y:S01]  /*3db0*/  IMAD.HI.U32 R129, R194, R0, RZ ;  /* 0x00000000c2817227 */ /* 0x000fe200078e00ff */
[----:B------:R4:W-:Y:S02]  /*3dc0*/  LDGSTS.E [R134+0xe900], [R108.64], P3 ;  /* 0x0e9000006c867fae */ /* 0x0009e40009921848 */
[----:B------:R-:W-:Y:S01]  /*3dd0*/  ISETP.GT.U32.AND P5, PT, R191, R125, PT ;  /* 0x0000007dbf00720c */ /* 0x000fe20003fa4070 */
[----:B------:R-:W-:Y:S01]  /*3de0*/  IMAD.WIDE R182, R184, 0x4, R12 ;  /* 0x00000004b8b67825 */ /* 0x000fe200078e020c */
[----:B------:R4:W-:Y:S04]  /*3df0*/  LDGSTS.E [R134+0xea00], [R110.64], P3 ;  /* 0x0ea000006e867fae */ /* 0x0009e80009921848 */
[----:B------:R4:W-:Y:S04]  /*3e00*/  LDGSTS.E [R134+0xeb00], [R112.64], P3 ;  /* 0x0eb0000070867fae */ /* 0x0009e80009921848 */
[----:B------:R4:W-:Y:S03]  /*3e10*/  LDGSTS.E [R134+0xec00], [R114.64], P3 ;  /* 0x0ec0000072867fae */ /* 0x0009e60009921848 */
[----:B------:R-:W-:Y:S01]  /*3e20*/  @!P5 IMAD.IADD R125, R125, 0x1, -R191 ;  /* 0x000000017d7dd824 */ /* 0x000fe200078e0abf */
[----:B------:R4:W-:Y:S01]  /*3e30*/  LDGSTS.E [R134+0xed00], [R116.64], P3 ;  /* 0x0ed0000074867fae */ /* 0x0009e20009921848 */
[----:B------:R-:W-:-:S03]  /*3e40*/  ISETP.GT.U32.AND P5, PT, R191, R124, PT ;  /* 0x0000007cbf00720c */ /* 0x000fc60003fa4070 */
[----:B------:R4:W-:Y:S01]  /*3e50*/  LDGSTS.E [R134+0xee00], [R118.64], P3 ;  /* 0x0ee0000076867fae */ /* 0x0009e20009921848 */
[----:B------:R-:W-:-:S03]  /*3e60*/  MOV R209, R125 ;  /* 0x0000007d00d17202 */ /* 0x000fc60000000f00 */
[----:B------:R4:W-:Y:S01]  /*3e70*/  LDGSTS.E [R134+0xef00], [R120.64], P3 ;  /* 0x0ef0000078867fae */ /* 0x0009e20009921848 */
[----:B------:R-:W-:-:S03]  /*3e80*/  ISETP.GT.U32.AND P3, PT, R191, R126, PT ;  /* 0x0000007ebf00720c */ /* 0x000fc60003f64070 */
[----:B------:R1:W-:Y:S02]  /*3e90*/  LDGSTS.E [R18+0x1000], [R36.64], !P4 ;  /* 0x0100000024127fae */ /* 0x0003e4000e121848 */
[----:B------:R-:W-:Y:S02]  /*3ea0*/  @!P5 IADD3 R124, R124, -R191, RZ ;  /* 0x800000bf7c7cd210 */ /* 0x000fe40007ffe0ff */
[----:B------:R1:W-:Y:S04]  /*3eb0*/  LDGSTS.E [R18+0x1100], [R34.64], !P4 ;  /* 0x0110000022127fae */ /* 0x0003e8000e121848 */
[----:B------:R2:W-:Y:S01]  /*3ec0*/  LDGSTS.E [R18+0x1200], [R30.64], !P4 ;  /* 0x012000001e127fae */ /* 0x0005e2000e121848 */
[----:B----4-:R-:W-:-:S03]  /*3ed0*/  IMAD.WIDE R134, R136, 0x4, R12 ;  /* 0x0000000488867825 */ /* 0x010fc600078e020c */
[----:B------:R3:W-:Y:S01]  /*3ee0*/  LDGSTS.E [R18+0x1300], [R28.64], !P4 ;  /* 0x013000001c127fae */ /* 0x0007e2000e121848 */
[----:B------:R-:W-:Y:S01]  /*3ef0*/  @!P3 IMAD.IADD R126, R126, 0x1, -R191 ;  /* 0x000000017e7eb824 */ /* 0x000fe200078e0abf */
[----:B------:R-:W-:Y:S02]  /*3f00*/  ISETP.GE.AND P3, PT, R130, RZ, PT ;  /* 0x000000ff8200720c */ /* 0x000fe40003f66270 */
[----:B------:R4:W-:Y:S01]  /*3f10*/  LDGSTS.E [R18+0x1400], [R26.64], !P4 ;  /* 0x014000001a127fae */ /* 0x0009e2000e121848 */
[----:B------:R-:W-:-:S03]  /*3f20*/  IMAD.MOV.U32 R210, RZ, RZ, R126 ;  /* 0x000000ffffd27224 */ /* 0x000fc600078e007e */
[----:B------:R1:W-:Y:S04]  /*3f30*/  LDGSTS.E [R18+0x1500], [R24.64], !P4 ;  /* 0x0150000018127fae */ /* 0x0003e8000e121848 */
[----:B------:R1:W-:Y:S03]  /*3f40*/  LDGSTS.E [R18+0x1600], [R22.64], !P4 ;  /* 0x0160000016127fae */ /* 0x0003e6000e121848 */
[----:B------:R-:W-:Y:S01]  /*3f50*/  @!P3 IMAD.MOV R209, RZ, RZ, -R209 ;  /* 0x000000ffffd1b224 */ /* 0x000fe200078e0ad1 */
[----:B------:R1:W-:Y:S01]  /*3f60*/  LDGSTS.E [R18+0x1700], [R20.64], !P4 ;  /* 0x0170000014127fae */ /* 0x0003e2000e121848 */
[----:B------:R-:W-:Y:S02]  /*3f70*/  ISETP.GE.AND P4, PT, R128, RZ, PT ;  /* 0x000000ff8000720c */ /* 0x000fe40003f86270 */
[----:B------:R-:W-:-:S02]  /*3f80*/  IADD3 R128, -R129, RZ, RZ ;  /* 0x000000ff81807210 */ /* 0x000fc40007ffe1ff */
[----:B------:R-:W-:Y:S02]  /*3f90*/  LOP3.LUT R129, R193, 0x20, RZ, 0xfc, !PT ;  /* 0x00000020c1817812 */ /* 0x000fe400078efcff */
[----:B------:R-:W-:Y:S01]  /*3fa0*/  ISETP.GE.U32.AND P3, PT, R127, 0x7fffffda, PT ;  /* 0x7fffffda7f00780c */ /* 0x000fe20003f66070 */
[----:B------:R-:W-:Y:S01]  /*3fb0*/  IMAD R127, R33, 0x6, RZ ;  /* 0x00000006217f7824 */ /* 0x000fe200078e02ff */
[----:B------:R-:W-:Y:S01]  /*3fc0*/  IABS R140, R129 ;  /* 0x00000081008c7213 */ /* 0x000fe20000000000 */
[----:B------:R-:W-:Y:S02]  /*3fd0*/  IMAD R0, R191, R128, R0 ;  /* 0x00000080bf007224 */ /* 0x000fe400078e0200 */
[----:B-1----:R-:W-:-:S04]  /*3fe0*/  IMAD.WIDE R36, R127, 0x4, R16 ;  /* 0x000000047f247825 */ /* 0x002fc800078e0210 */
[----:B------:R-:W-:Y:S01]  /*3ff0*/  IMAD.HI.U32 R126, R194, R140, RZ ;  /* 0x0000008cc27e7227 */ /* 0x000fe200078e00ff */
[----:B------:R1:W-:Y:S03]  /*4000*/  STL.64 [R1+0x290], R36 ;  /* 0x0002902401007387 */ /* 0x0003e60000100a00 */
[C---:B------:R-:W-:Y:S01]  /*4010*/  IMAD.WIDE R34, R127.reuse, 0x4, R2 ;  /* 0x000000047f227825 */ /* 0x040fe200078e0202 */
[----:B------:R1:W-:Y:S03]  /*4020*/  LDGSTS.E [R18+0x3000], [R36.64], !P3 ;  /* 0x0300000024127fae */ /* 0x0003e6000d921848 */
[----:B--2---:R-:W-:Y:S01]  /*4030*/  IMAD.WIDE R30, R127, 0x4, R4 ;  /* 0x000000047f1e7825 */ /* 0x004fe200078e0204 */
[----:B------:R2:W-:Y:S03]  /*4040*/  LDGSTS.E [R18+0x3100], [R34.64], !P3 ;  /* 0x0310000022127fae */ /* 0x0005e6000d921848 */
[----:B------:R-:W-:Y:S01]  /*4050*/  @!P4 IMAD.MOV R210, RZ, RZ, -R210 ;  /* 0x000000ffffd2c224 */ /* 0x000fe200078e0ad2 */
[----:B------:R-:W-:Y:S01]  /*4060*/  ISETP.GT.U32.AND P4, PT, R191, R0, PT ;  /* 0x00000000bf00720c */ /* 0x000fe20003f84070 */
[----:B------:R-:W-:Y:S01]  /*4070*/  IMAD.MOV R125, RZ, RZ, -R126 ;  /* 0x000000ffff7d7224 */ /* 0x000fe200078e0a7e */
[----:B------:R1:W-:Y:S01]  /*4080*/  LDGSTS.E [R18+0x3200], [R30.64], !P3 ;  /* 0x032000001e127fae */ /* 0x0003e2000d921848 */
[----:B---3--:R-:W-:-:S03]  /*4090*/  IMAD.WIDE R28, R127, 0x4, R6 ;  /* 0x000000047f1c7825 */ /* 0x008fc600078e0206 */
[----:B------:R2:W-:Y:S01]  /*40a0*/  STL.64 [R1+0x288], R34 ;  /* 0x0002882201007387 */ /* 0x0005e20000100a00 */
[----:B----4-:R-:W-:-:S03]  /*40b0*/  IMAD.WIDE R26, R127, 0x4, R8 ;  /* 0x000000047f1a7825 */ /* 0x010fc600078e0208 */
[----:B------:R3:W-:Y:S01]  /*40c0*/  LDGSTS.E [R18+0x3300], [R28.64], !P3 ;  /* 0x033000001c127fae */ /* 0x0007e2000d921848 */
[----:B------:R-:W-:Y:S02]  /*40d0*/  IMAD R128, R33, 0xa, RZ ;  /* 0x0000000a21807824 */ /* 0x000fe400078e02ff */
[C---:B------:R-:W-:Y:S01]  /*40e0*/  IMAD.WIDE R24, R127.reuse, 0x4, R10 ;  /* 0x000000047f187825 */ /* 0x040fe200078e020a */
[----:B------:R4:W-:Y:S03]  /*40f0*/  LDGSTS.E [R18+0x3400], [R26.64], !P3 ;  /* 0x034000001a127fae */ /* 0x0009e6000d921848 */
[----:B------:R-:W-:Y:S01]  /*4100*/  IMAD.WIDE R22, R127, 0x4, R12 ;  /* 0x000000047f167825 */ /* 0x000fe200078e020c */
[----:B------:R2:W-:Y:S03]  /*4110*/  STL.64 [R1+0x280], R30 ;  /* 0x0002801e01007387 */ /* 0x0005e60000100a00 */
[----:B------:R-:W-:Y:S01]  /*4120*/  IMAD R140, R191, R125, R140 ;  /* 0x0000007dbf8c7224 */ /* 0x000fe200078e028c */
[----:B------:R3:W-:Y:S01]  /*4130*/  LDGSTS.E [R18+0x3500], [R24.64], !P3 ;  /* 0x0350000018127fae */ /* 0x0007e2000d921848 */
[----:B------:R-:W-:-:S03]  /*4140*/  IMAD.WIDE R20, R127, 0x4, R14 ;  /* 0x000000047f147825 */ /* 0x000fc600078e020e */
[----:B------:R3:W-:Y:S01]  /*4150*/  STL.64 [R1+0x278], R28 ;  /* 0x0002781c01007387 */ /* 0x0007e20000100a00 */
[C---:B-1----:R-:W-:Y:S01]  /*4160*/  IMAD.WIDE R36, R128.reuse, 0x4, R16 ;  /* 0x0000000480247825 */ /* 0x042fe200078e0210 */
[----:B------:R-:W-:Y:S02]  /*4170*/  ISETP.GT.U32.AND P5, PT, R191, R140, PT ;  /* 0x0000008cbf00720c */ /* 0x000fe40003fa4070 */
[----:B------:R1:W-:Y:S01]  /*4180*/  LDGSTS.E [R18+0x3600], [R22.64], !P3 ;  /* 0x0360000016127fae */ /* 0x0003e2000d921848 */
[----:B--2---:R-:W-:-:S03]  /*4190*/  IMAD.WIDE R34, R128, 0x4, R2 ;  /* 0x0000000480227825 */ /* 0x004fc600078e0202 */
[----:B------:R4:W-:Y:S01]  /*41a0*/  STL.64 [R1+0x270], R26 ;  /* 0x0002701a01007387 */ /* 0x0009e20000100a00 */
[----:B------:R-:W-:-:S03]  /*41b0*/  IMAD.WIDE R30, R128, 0x4, R4 ;  /* 0x00000004801e7825 */ /* 0x000fc600078e0204 */
[----:B------:R2:W-:Y:S01]  /*41c0*/  LDGSTS.E [R18+0x3700], [R20.64], !P3 ;  /* 0x0370000014127fae */ /* 0x0005e2000d921848 */
[----:B---3--:R-:W-:Y:S01]  /*41d0*/  IMAD.WIDE R28, R128, 0x4, R6 ;  /* 0x00000004801c7825 */ /* 0x008fe200078e0206 */
[----:B------:R-:W-:Y:S02]  /*41e0*/  ISETP.GT.U32.AND P3, PT, R191, R124, PT ;  /* 0x0000007cbf00720c */ /* 0x000fe40003f64070 */
[----:B------:R3:W-:Y:S01]  /*41f0*/  STL.64 [R1+0x268], R24 ;  /* 0x0002681801007387 */ /* 0x0007e20000100a00 */
[----:B------:R-:W-:Y:S01]  /*4200*/  @!P4 IMAD.IADD R0, R0, 0x1, -R191 ;  /* 0x000000010000c824 */ /* 0x000fe200078e0abf */
[----:B------:R-:W-:Y:S01]  /*4210*/  ISETP.GE.AND P4, PT, R131, RZ, PT ;  /* 0x000000ff8300720c */ /* 0x000fe20003f86270 */
[----:B------:R-:W-:Y:S01]  /*4220*/  IMAD.HI.U32 R126, R194, R172, RZ ;  /* 0x000000acc27e7227 */ /* 0x000fe200078e00ff */
[----:B------:R1:W-:Y:S03]  /*4230*/  STL.64 [R1+0x260], R22 ;  /* 0x0002601601007387 */ /* 0x0003e60000100a00 */
[C---:B----4-:R-:W-:Y:S01]  /*4240*/  IMAD.WIDE R26, R128.reuse, 0x4, R8 ;  /* 0x00000004801a7825 */ /* 0x050fe200078e0208 */
[----:B------:R4:W-:Y:S03]  /*4250*/  LDGSTS.E [R18+0x5000], [R36.64], !P6 ;  /* 0x0500000024127fae */ /* 0x0009e6000f121848 */
[----:B------:R-:W-:Y:S01]  /*4260*/  IMAD.MOV R126, RZ, RZ, -R126 ;  /* 0x000000ffff7e7224 */ /* 0x000fe200078e0a7e */
[----:B------:R2:W-:Y:S01]  /*4270*/  STL.64 [R1+0x258], R20 ;  /* 0x0002581401007387 */ /* 0x0005e20000100a00 */
[----:B---3--:R-:W-:Y:S01]  /*4280*/  IMAD.WIDE R24, R128, 0x4, R10 ;  /* 0x0000000480187825 */ /* 0x008fe200078e020a */
[----:B------:R-:W-:-:S02]  /*4290*/  @!P3 IADD3 R124, R124, -R191, RZ ;  /* 0x800000bf7c7cb210 */ /* 0x000fc40007ffe0ff */
[----:B------:R3:W-:Y:S01]  /*42a0*/  LDGSTS.E [R18+0x5100], [R34.64], !P6 ;  /* 0x0510000022127fae */ /* 0x0007e2000f121848 */
[----:B-1----:R-:W-:Y:S01]  /*42b0*/  IMAD.WIDE R22, R128, 0x4, R12 ;  /* 0x0000000480167825 */ /* 0x002fe200078e020c */
[----:B------:R-:W-:Y:S02]  /*42c0*/  ISETP.GE.AND P3, PT, R132, RZ, PT ;  /* 0x000000ff8400720c */ /* 0x000fe40003f66270 */
[----:B------:R1:W-:Y:S01]  /*42d0*/  LDGSTS.E [R18+0x5200], [R30.64], !P6 ;  /* 0x052000001e127fae */ /* 0x0003e2000f121848 */
[----:B------:R-:W-:Y:S02]  /*42e0*/  @!P5 IMAD.IADD R140, R140, 0x1, -R191 ;  /* 0x000000018c8cd824 */ /* 0x000fe400078e0abf */
[----:B------:R-:W-:Y:S01]  /*42f0*/  IMAD R172, R191, R126, R172 ;  /* 0x0000007ebfac7224 */ /* 0x000fe200078e02ac */
[----:B------:R1:W-:Y:S01]  /*4300*/  LDGSTS.E [R18+0x5300], [R28.64], !P6 ;  /* 0x053000001c127fae */ /* 0x0003e2000f121848 */
[----:B--2---:R-:W-:Y:S01]  /*4310*/  IMAD.WIDE R20, R128, 0x4, R14 ;  /* 0x0000000480147825 */ /* 0x004fe200078e020e */
[----:B------:R-:W-:-:S02]  /*4320*/  IABS R126, R176 ;  /* 0x000000b0007e7213 */ /* 0x000fc40000000000 */
[----:B------:R2:W-:Y:S01]  /*4330*/  LDGSTS.E [R18+0x5400], [R26.64], !P6 ;  /* 0x054000001a127fae */ /* 0x0005e2000f121848 */
[----:B------:R-:W-:Y:S01]  /*4340*/  ISETP.GT.U32.AND P5, PT, R191, R140, PT ;  /* 0x0000008cbf00720c */ /* 0x000fe20003fa4070 */
[----:B------:R-:W-:Y:S01]  /*4350*/  IMAD.MOV.U32 R208, RZ, RZ, R124 ;  /* 0x000000ffffd07224 */ /* 0x000fe200078e007c */
[----:B------:R-:W-:Y:S01]  /*4360*/  MOV R124, R126 ;  /* 0x0000007e007c7202 */ /* 0x000fe20000000f00 */
[----:B------:R1:W-:Y:S01]  /*4370*/  LDGSTS.E [R18+0x5500], [R24.64], !P6 ;  /* 0x0550000018127fae */ /* 0x0003e2000f121848 */
[----:B------:R-:W-:-:S03]  /*4380*/  IMAD.HI.U32 R125, R194, R173, RZ ;  /* 0x000000adc27d7227 */ /* 0x000fc600078e00ff */
[----:B------:R1:W-:Y:S01]  /*4390*/  LDGSTS.E [R18+0x5600], [R22.64], !P6 ;  /* 0x0560000016127fae */ /* 0x0003e2000f121848 */
[----:B------:R-:W-:Y:S02]  /*43a0*/  IMAD.MOV R125, RZ, RZ, -R125 ;  /* 0x000000ffff7d7224 */ /* 0x000fe400078e0a7d */
[----:B------:R-:W-:Y:S01]  /*43b0*/  IMAD.HI.U32 R126, R194, R124, RZ ;  /* 0x0000007cc27e7227 */ /* 0x000fe200078e00ff */
[----:B------:R1:W-:Y:S01]  /*43c0*/  LDGSTS.E [R18+0x5700], [R20.64], !P6 ;  /* 0x0570000014127fae */ /* 0x0003e2000f121848 */
[C---:B------:R-:W-:Y:S02]  /*43d0*/  ISETP.GT.U32.AND P6, PT, R191.reuse, R0, PT ;  /* 0x00000000bf00720c */ /* 0x040fe40003fc4070 */
[----:B------:R-:W-:Y:S01]  /*43e0*/  IMAD R173, R191, R125, R173 ;  /* 0x0000007dbfad7224 */ /* 0x000fe200078e02ad */
[----:B------:R-:W-:Y:S01]  /*43f0*/  SHF.R.U32.HI R125, RZ, 0xd, R192 ;  /* 0x0000000dff7d7819 */ /* 0x000fe200000116c0 */
[----:B------:R-:W-:Y:S01]  /*4400*/  IMAD.MOV R126, RZ, RZ, -R126 ;  /* 0x000000ffff7e7224 */ /* 0x000fe200078e0a7e */
[----:B------:R4:W-:Y:S01]  /*4410*/  STL.64 [R1+0x1d0], R36 ;  /* 0x0001d02401007387 */ /* 0x0009e20000100a00 */
[----:B------:R-:W-:-:S02]  /*4420*/  @!P5 IMAD.IADD R140, R140, 0x1, -R191 ;  /* 0x000000018c8cd824 */ /* 0x000fc400078e0abf */
[----:B------:R-:W-:Y:S01]  /*4430*/  @!P4 IMAD.MOV R208, RZ, RZ, -R208 ;  /* 0x000000ffffd0c224 */ /* 0x000fe200078e0ad0 */
[----:B------:R-:W-:Y:S01]  /*4440*/  LOP3.LUT P4, RZ, R125, 0x1, RZ, 0xc0, !PT ;  /* 0x000000017dff7812 */ /* 0x000fe2000788c0ff */
[----:B------:R-:W-:Y:S01]  /*4450*/  IMAD.HI.U32 R125, R194, R189, RZ ;  /* 0x000000bdc27d7227 */ /* 0x000fe200078e00ff */
[----:B------:R3:W-:Y:S03]  /*4460*/  STL.64 [R1+0x1c8], R34 ;  /* 0x0001c82201007387 */ /* 0x0007e60000100a00 */
[----:B------:R-:W-:Y:S01]  /*4470*/  @!P6 IMAD.IADD R0, R0, 0x1, -R191 ;  /* 0x000000010000e824 */ /* 0x000fe200078e0abf */
[----:B------:R-:W-:Y:S01]  /*4480*/  ISETP.GT.U32.AND P6, PT, R191, R173, PT ;  /* 0x000000adbf00720c */ /* 0x000fe20003fc4070 */
[----:B------:R1:W-:Y:S01]  /*4490*/  STL.64 [R1+0x1c0], R30 ;  /* 0x0001c01e01007387 */ /* 0x0003e20000100a00 */
[----:B------:R-:W-:Y:S01]  /*44a0*/  IADD3 R125, -R125, RZ, RZ ;  /* 0x000000ff7d7d7210 */ /* 0x000fe20007ffe1ff */
[----:B------:R-:W-:Y:S01]  /*44b0*/  IMAD.MOV.U32 R207, RZ, RZ, R0 ;  /* 0x000000ffffcf7224 */ /* 0x000fe200078e0000 */
[----:B------:R-:W-:Y:S01]  /*44c0*/  SHF.R.U32.HI R0, RZ, 0x9, R192 ;  /* 0x00000009ff007819 */ /* 0x000fe200000116c0 */
[----:B------:R1:W-:Y:S01]  /*44d0*/  STL.64 [R1+0x1b8], R28 ;  /* 0x0001b81c01007387 */ /* 0x0003e20000100a00 */
[----:B------:R-:W-:-:S02]  /*44e0*/  IMAD.WIDE R130, R136, 0x4, R8 ;  /* 0x0000000488827825 */ /* 0x000fc400078e0208 */
[----:B------:R-:W-:Y:S01]  /*44f0*/  LOP3.LUT P5, RZ, R0, 0x1, RZ, 0xc0, !PT ;  /* 0x0000000100ff7812 */ /* 0x000fe200078ac0ff */
[----:B------:R2:W-:Y:S01]  /*4500*/  STL.64 [R1+0x1b0], R26 ;  /* 0x0001b01a01007387 */ /* 0x0005e20000100a00 */
[----:B------:R-:W-:Y:S02]  /*4510*/  IMAD R0, R191, R126, R124 ;  /* 0x0000007ebf007224 */ /* 0x000fe400078e027c */
[----:B------:R-:W-:Y:S01]  /*4520*/  IMAD R124, R33, 0xe, RZ ;  /* 0x0000000e217c7824 */ /* 0x000fe200078e02ff */
[----:B------:R2:W-:Y:S01]  /*4530*/  STL.64 [R1+0x1a8], R24 ;  /* 0x0001a81801007387 */ /* 0x0005e20000100a00 */
[C---:B------:R-:W-:Y:S02]  /*4540*/  IMAD R189, R191.reuse, R125, R189 ;  /* 0x0000007dbfbd7224 */ /* 0x040fe400078e02bd */
[C---:B----4-:R-:W-:Y:S01]  /*4550*/  IMAD.WIDE R36, R124.reuse, 0x4, R16 ;  /* 0x000000047c247825 */ /* 0x050fe200078e0210 */
[----:B------:R4:W-:Y:S03]  /*4560*/  STL.64 [R1+0x1a0], R22 ;  /* 0x0001a01601007387 */ /* 0x0009e60000100a00 */
[C---:B---3--:R-:W-:Y:S01]  /*4570*/  IMAD.WIDE R34, R124.reuse, 0x4, R2 ;  /* 0x000000047c227825 */ /* 0x048fe200078e0202 */
[----:B------:R3:W-:Y:S03]  /*4580*/  LDGSTS.E [R18+0x7000], [R36.64], !P2 ;  /* 0x0700000024127fae */ /* 0x0007e6000d121848 */
[C---:B-1----:R-:W-:Y:S01]  /*4590*/  IMAD.WIDE R30, R124.reuse, 0x4, R4 ;  /* 0x000000047c1e7825 */ /* 0x042fe200078e0204 */
[----:B------:R1:W-:Y:S03]  /*45a0*/  STL.64 [R1+0x198], R20 ;  /* 0x0001981401007387 */ /* 0x0003e60000100a00 */
[C---:B------:R-:W-:Y:S01]  /*45b0*/  IMAD.WIDE R28, R124.reuse, 0x4, R6 ;  /* 0x000000047c1c7825 */ /* 0x040fe200078e0206 */
[----:B------:R3:W-:Y:S03]  /*45c0*/  LDGSTS.E [R18+0x7100], [R34.64], !P2 ;  /* 0x0710000022127fae */ /* 0x0007e6000d121848 */
[C---:B--2---:R-:W-:Y:S01]  /*45d0*/  IMAD.WIDE R26, R124.reuse, 0x4, R8 ;  /* 0x000000047c1a7825 */ /* 0x044fe200078e0208 */
[----:B------:R3:W-:Y:S03]  /*45e0*/  LDGSTS.E [R18+0x7200], [R30.64], !P2 ;  /* 0x072000001e127fae */ /* 0x0007e6000d121848 */
[C---:B------:R-:W-:Y:S01]  /*45f0*/  IMAD.WIDE R24, R124.reuse, 0x4, R10 ;  /* 0x000000047c187825 */ /* 0x040fe200078e020a */
[----:B------:R3:W-:Y:S03]  /*4600*/  LDGSTS.E [R18+0x7300], [R28.64], !P2 ;  /* 0x073000001c127fae */ /* 0x0007e6000d121848 */
[C---:B----4-:R-:W-:Y:S01]  /*4610*/  IMAD.WIDE R22, R124.reuse, 0x4, R12 ;  /* 0x000000047c167825 */ /* 0x050fe200078e020c */
[----:B------:R3:W-:Y:S03]  /*4620*/  LDGSTS.E [R18+0x7400], [R26.64], !P2 ;  /* 0x074000001a127fae */ /* 0x0007e6000d121848 */
[----:B-1----:R-:W-:Y:S01]  /*4630*/  IMAD.WIDE R20, R124, 0x4, R14 ;  /* 0x000000047c147825 */ /* 0x002fe200078e020e */
[----:B------:R3:W-:Y:S03]  /*4640*/  LDGSTS.E [R18+0x7500], [R24.64], !P2 ;  /* 0x0750000018127fae */ /* 0x0007e6000d121848 */
[----:B------:R-:W-:Y:S01]  /*4650*/  @!P3 IMAD.MOV R207, RZ, RZ, -R207 ;  /* 0x000000ffffcfb224 */ /* 0x000fe200078e0acf */
[----:B------:R-:W-:Y:S01]  /*4660*/  ISETP.GT.U32.AND P3, PT, R191, R172, PT ;  /* 0x000000acbf00720c */ /* 0x000fe20003f64070 */
[----:B------:R-:W-:Y:S01]  /*4670*/  @!P6 IMAD.IADD R173, R173, 0x1, -R191 ;  /* 0x00000001adade824 */ /* 0x000fe200078e0abf */
[----:B------:R-:W-:Y:S01]  /*4680*/  ISETP.GE.AND P6, PT, R129, RZ, PT ;  /* 0x000000ff8100720c */ /* 0x000fe20003fc6270 */
[C---:B------:R-:W-:Y:S01]  /*4690*/  IMAD.WIDE R124, R136.reuse, 0x4, R2 ;  /* 0x00000004887c7825 */ /* 0x040fe200078e0202 */
[----:B------:R1:W-:Y:S03]  /*46a0*/  LDGSTS.E [R18+0x7600], [R22.64], !P2 ;  /* 0x0760000016127fae */ /* 0x0003e6000d121848 */
[----:B------:R-:W-:Y:S01]  /*46b0*/  IMAD.WIDE R126, R136, 0x4, R4 ;  /* 0x00000004887e7825 */ /* 0x000fe200078e0204 */
[----:B------:R2:W-:Y:S01]  /*46c0*/  LDGSTS.E [R18+0x7700], [R20.64], !P2 ;  /* 0x0770000014127fae */ /* 0x0005e2000d121848 */
[----:B------:R-:W-:-:S02]  /*46d0*/  ISETP.GT.U32.AND P2, PT, R191, R173, PT ;  /* 0x000000adbf00720c */ /* 0x000fc40003f44070 */
[----:B------:R-:W-:Y:S01]  /*46e0*/  IMAD.WIDE R128, R136, 0x4, R6 ;  /* 0x0000000488807825 */ /* 0x000fe200078e0206 */
[----:B------:R3:W-:Y:S01]  /*46f0*/  LDGSTS.E [R18+0x9000], [R138.64], P4 ;  /* 0x090000008a127fae */ /* 0x0007e2000a121848 */
[-C--:B------:R-:W-:Y:S02]  /*4700*/  @!P3 IADD3 R172, R172, -R191.reuse, RZ ;  /* 0x800000bfacacb210 */ /* 0x080fe40007ffe0ff */
[C---:B------:R-:W-:Y:S01]  /*4710*/  IMAD.WIDE R132, R136.reuse, 0x4, R10 ;  /* 0x0000000488847825 */ /* 0x040fe200078e020a */
[----:B------:R3:W-:Y:S01]  /*4720*/  LDGSTS.E [R18+0x9100], [R124.64], P4 ;  /* 0x091000007c127fae */ /* 0x0007e2000a121848 */
[----:B------:R-:W-:Y:S02]  /*4730*/  ISETP.GT.U32.AND P3, PT, R191, R172, PT ;  /* 0x000000acbf00720c */ /* 0x000fe40003f64070 */
[----:B------:R-:W-:Y:S01]  /*4740*/  IMAD.WIDE R136, R136, 0x4, R14 ;  /* 0x0000000488887825 */ /* 0x000fe200078e020e */
[----:B------:R3:W-:Y:S03]  /*4750*/  LDGSTS.E [R18+0x9200], [R126.64], P4 ;  /* 0x092000007e127fae */ /* 0x0007e6000a121848 */
[----:B------:R-:W-:Y:S01]  /*4760*/  IMAD.MOV.U32 R206, RZ, RZ, R140 ;  /* 0x000000ffffce7224 */ /* 0x000fe200078e008c */
[----:B------:R3:W-:Y:S01]  /*4770*/  LDGSTS.E [R18+0x9300], [R128.64], P4 ;  /* 0x0930000080127fae */ /* 0x0007e2000a121848 */
[----:B------:R-:W-:Y:S01]  /*4780*/  SHF.R.U32.HI R140, RZ, 0x5, R192 ;  /* 0x00000005ff8c7819 */ /* 0x000fe200000116c0 */
[----:B------:R-:W-:Y:S01]  /*4790*/  @!P2 IMAD.IADD R173, R173, 0x1, -R191 ;  /* 0x00000001adada824 */ /* 0x000fe200078e0abf */
[----:B------:R-:W-:Y:S01]  /*47a0*/  ISETP.GT.U32.AND P2, PT, R191, R0, PT ;  /* 0x00000000bf00720c */ /* 0x000fe20003f44070 */
[----:B------:R3:W-:Y:S01]  /*47b0*/  LDGSTS.E [R18+0x9400], [R130.64], P4 ;  /* 0x0940000082127fae */ /* 0x0007e2000a121848 */
[----:B------:R-:W-:Y:S01]  /*47c0*/  @!P6 IMAD.MOV R206, RZ, RZ, -R206 ;  /* 0x000000ffffcee224 */ /* 0x000fe200078e0ace */
[----:B------:R-:W-:Y:S01]  /*47d0*/  LOP3.LUT P6, RZ, R140, 0x1, RZ, 0xc0, !PT ;  /* 0x000000018cff7812 */ /* 0x000fe200078cc0ff */
[----:B------:R-:W-:Y:S01]  /*47e0*/  IMAD.HI.U32 R140, R194, R190, RZ ;  /* 0x000000bec28c7227 */ /* 0x000fe200078e00ff */
[----:B------:R3:W-:Y:S01]  /*47f0*/  LDGSTS.E [R18+0x9500], [R132.64], P4 ;  /* 0x0950000084127fae */ /* 0x0007e2000a121848 */
[----:B------:R-:W-:-:S02]  /*4800*/  @!P3 IADD3 R172, R172, -R191, RZ ;  /* 0x800000bfacacb210 */ /* 0x000fc40007ffe0ff */
[----:B------:R-:W-:Y:S01]  /*4810*/  IMAD.MOV R175, RZ, RZ, -R140 ;  /* 0x000000ffffaf7224 */ /* 0x000fe200078e0a8c */
[----:B------:R3:W-:Y:S01]  /*4820*/  LDGSTS.E [R18+0x9600], [R134.64], P4 ;  /* 0x0960000086127fae */ /* 0x0007e2000a121848 */
[----:B------:R-:W-:Y:S01]  /*4830*/  ISETP.GE.AND P3, PT, R142, RZ, PT ;  /* 0x000000ff8e00720c */ /* 0x000fe20003f66270 */
[----:B------:R-:W-:Y:S02]  /*4840*/  IMAD.WIDE R142, R152, 0x4, R4 ;  /* 0x00000004988e7825 */ /* 0x000fe400078e0204 */
[----:B------:R3:W-:Y:S01]  /*4850*/  LDGSTS.E [R18+0x9700], [R136.64], P4 ;  /* 0x0970000088127fae */ /* 0x0007e2000a121848 */
[C---:B------:R-:W-:Y:S01]  /*4860*/  ISETP.GT.U32.AND P4, PT, R191.reuse, R189, PT ;  /* 0x000000bdbf00720c */ /* 0x040fe20003f84070 */
[----:B------:R-:W-:Y:S01]  /*4870*/  IMAD.MOV.U32 R205, RZ, RZ, R173 ;  /* 0x000000ffffcd7224 */ /* 0x000fe200078e00ad */
[----:B------:R-:W-:Y:S01]  /*4880*/  @!P2 IADD3 R0, R0, -R191, RZ ;  /* 0x800000bf0000a210 */ /* 0x000fe20007ffe0ff */
[----:B------:R3:W-:Y:S01]  /*4890*/  LDGSTS.E [R18+0xb000], [R154.64], P5 ;  /* 0x0b0000009a127fae */ /* 0x0007e2000a921848 */
[----:B------:R-:W-:Y:S01]  /*48a0*/  IMAD.MOV.U32 R204, RZ, RZ, R172 ;  /* 0x000000ffffcc7224 */ /* 0x000fe200078e00ac */
[----:B------:R-:W-:Y:S01]  /*48b0*/  SHF.R.U32.HI R172, RZ, 0x1, R192 ;  /* 0x00000001ffac7819 */ /* 0x000fe200000116c0 */
[----:B------:R-:W-:Y:S01]  /*48c0*/  IMAD R190, R191, R175, R190 ;  /* 0x000000afbfbe7224 */ /* 0x000fe200078e02be */
[----:B------:R-:W-:Y:S02]  /*48d0*/  STL.64 [R1+0x90], R36 ;  /* 0x0000902401007387 */ /* 0x000fe40000100a00 */
[----:B------:R-:W-:-:S02]  /*48e0*/  @!P3 IMAD.MOV R205, RZ, RZ, -R205 ;  /* 0x000000ffffcdb224 */ /* 0x000fc400078e0acd */
[----:B------:R-:W-:Y:S02]  /*48f0*/  STL.64 [R1+0x88], R34 ;  /* 0x0000882201007387 */ /* 0x000fe40000100a00 */
[----:B------:R-:W-:Y:S01]  /*4900*/  @!P4 IMAD.IADD R189, R189, 0x1, -R191 ;  /* 0x00000001bdbdc824 */ /* 0x000fe200078e0abf */
[----:B------:R-:W-:Y:S01]  /*4910*/  ISETP.GE.AND P4, PT, R141, RZ, PT ;  /* 0x000000ff8d00720c */ /* 0x000fe20003f86270 */
[----:B------:R-:W-:Y:S01]  /*4920*/  IMAD.HI.U32 R141, R194, R188, RZ ;  /* 0x000000bcc28d7227 */ /* 0x000fe200078e00ff */
[----:B------:R-:W-:Y:S02]  /*4930*/  STL.64 [R1+0x80], R30 ;  /* 0x0000801e01007387 */ /* 0x000fe40000100a00 */
[----:B------:R-:W-:Y:S01]  /*4940*/  ISETP.GT.U32.AND P2, PT, R191, R189, PT ;  /* 0x000000bdbf00720c */ /* 0x000fe20003f44070 */
[----:B------:R-:W-:Y:S01]  /*4950*/  IMAD.MOV R174, RZ, RZ, -R141 ;  /* 0x000000ffffae7224 */ /* 0x000fe200078e0a8d */
[----:B------:R-:W-:Y:S01]  /*4960*/  STL.64 [R1+0x78], R28 ;  /* 0x0000781c01007387 */ /* 0x000fe20000100a00 */
[----:B------:R-:W-:-:S03]  /*4970*/  IMAD.WIDE R140, R152, 0x4, R2 ;  /* 0x00000004988c7825 */ /* 0x000fc600078e0202 */
[----:B------:R-:W-:Y:S01]  /*4980*/  STL.64 [R1+0x70], R26 ;  /* 0x0000701a01007387 */ /* 0x000fe20000100a00 */
[----:B------:R-:W-:Y:S02]  /*4990*/  IMAD.WIDE R152, R152, 0x4, R14 ;  /* 0x0000000498987825 */ /* 0x000fe400078e020e */
[----:B------:R-:W-:Y:S01]  /*49a0*/  @!P4 IADD3 R204, -R204, RZ, RZ ;  /* 0x000000ffccccc210 */ /* 0x000fe20007ffe1ff */
[----:B------:R3:W-:Y:S01]  /*49b0*/  LDGSTS.E [R18+0xb100], [R140.64], P5 ;  /* 0x0b1000008c127fae */ /* 0x0007e2000a921848 */
[C---:B------:R-:W-:Y:S01]  /*49c0*/  IMAD R188, R191.reuse, R174, R188 ;  /* 0x000000aebfbc7224 */ /* 0x040fe200078e02bc */
[----:B------:R-:W-:Y:S01]  /*49d0*/  ISETP.GT.U32.AND P4, PT, R191, R190, PT ;  /* 0x000000bebf00720c */ /* 0x000fe20003f84070 */
[----:B------:R-:W-:Y:S01]  /*49e0*/  @!P2 IMAD.IADD R189, R189, 0x1, -R191 ;  /* 0x00000001bdbda824 */ /* 0x000fe200078e0abf */
[----:B------:R3:W-:Y:S01]  /*49f0*/  LDGSTS.E [R18+0xb200], [R142.64], P5 ;  /* 0x0b2000008e127fae */ /* 0x0007e2000a921848 */
[----:B------:R-:W-:Y:S01]  /*4a00*/  LOP3.LUT P2, RZ, R172, 0x1, RZ, 0xc0, !PT ;  /* 0x00000001acff7812 */ /* 0x000fe2000784c0ff */
[C---:B------:R-:W-:Y:S01]  /*4a10*/  IMAD.WIDE R172, R184.reuse, 0x4, R2 ;  /* 0x00000004b8ac7825 */ /* 0x040fe200078e0202 */
[----:B------:R-:W-:Y:S01]  /*4a20*/  ISETP.GT.U32.AND P3, PT, R191, R188, PT ;  /* 0x000000bcbf00720c */ /* 0x000fe20003f64070 */
[----:B------:R3:W-:Y:S02]  /*4a30*/  LDGSTS.E [R18+0xb300], [R144.64], P5 ;  /* 0x0b30000090127fae */ /* 0x0007e4000a921848 */
[----:B------:R-:W-:-:S02]  /*4a40*/  IMAD.WIDE R174, R184, 0x4, R4 ;  /* 0x00000004b8ae7825 */ /* 0x000fc400078e0204 */
[----:B------:R3:W-:Y:S03]  /*4a50*/  LDGSTS.E [R18+0xb400], [R146.64], P5 ;  /* 0x0b40000092127fae */ /* 0x0007e6000a921848 */
[----:B------:R-:W-:Y:S01]  /*4a60*/  @!P4 IADD3 R190, R190, -R191, RZ ;  /* 0x800000bfbebec210 */ /* 0x000fe20007ffe0ff */
[----:B------:R3:W-:Y:S03]  /*4a70*/  LDGSTS.E [R18+0xb500], [R148.64], P5 ;  /* 0x0b50000094127fae */ /* 0x0007e6000a921848 */
[----:B------:R-:W-:Y:S01]  /*4a80*/  ISETP.GT.U32.AND P4, PT, R191, R190, PT ;  /* 0x000000bebf00720c */ /* 0x000fe20003f84070 */
[----:B------:R3:W-:Y:S01]  /*4a90*/  LDGSTS.E [R18+0xb600], [R150.64], P5 ;  /* 0x0b60000096127fae */ /* 0x0007e2000a921848 */
[----:B------:R-:W-:Y:S01]  /*4aa0*/  @!P3 IMAD.IADD R188, R188, 0x1, -R191 ;  /* 0x00000001bcbcb824 */ /* 0x000fe200078e0abf */
[----:B------:R-:W-:-:S02]  /*4ab0*/  ISETP.GE.AND P3, PT, R176, RZ, PT ;  /* 0x000000ffb000720c */ /* 0x000fc40003f66270 */
[----:B------:R3:W-:Y:S01]  /*4ac0*/  LDGSTS.E [R18+0xb700], [R152.64], P5 ;  /* 0x0b70000098127fae */ /* 0x0007e2000a921848 */
[----:B------:R-:W-:Y:S01]  /*4ad0*/  ISETP.GE.U32.AND P5, PT, R178, 0x7fffffd5, PT ;  /* 0x7fffffd5b200780c */ /* 0x000fe20003fa6070 */
[----:B------:R-:W-:Y:S02]  /*4ae0*/  IMAD.WIDE R178, R184, 0x4, R8 ;  /* 0x00000004b8b27825 */ /* 0x000fe400078e0208 */
[----:B------:R3:W-:Y:S04]  /*4af0*/  LDGSTS.E [R18+0xd000], [R170.64], P6 ;  /* 0x0d000000aa127fae */ /* 0x0007e8000b121848 */
[----:B------:R3:W-:Y:S01]  /*4b00*/  LDGSTS.E [R18+0xd100], [R156.64], P6 ;  /* 0x0d1000009c127fae */ /* 0x0007e2000b121848 */
[----:B------:R-:W-:-:S03]  /*4b10*/  @!P4 IADD3 R190, R190, -R191, RZ ;  /* 0x800000bfbebec210 */ /* 0x000fc60007ffe0ff */
[----:B------:R3:W-:Y:S04]  /*4b20*/  LDGSTS.E [R18+0xd200], [R158.64], P6 ;  /* 0x0d2000009e127fae */ /* 0x0007e8000b121848 */
[----:B------:R3:W-:Y:S04]  /*4b30*/  LDGSTS.E [R18+0xd300], [R160.64], P6 ;  /* 0x0d300000a0127fae */ /* 0x0007e8000b121848 */
[----:B------:R3:W-:Y:S04]  /*4b40*/  LDGSTS.E [R18+0xd400], [R162.64], P6 ;  /* 0x0d400000a2127fae */ /* 0x0007e8000b121848 */
[----:B------:R3:W-:Y:S04]  /*4b50*/  LDGSTS.E [R18+0xd500], [R164.64], P6 ;  /* 0x0d500000a4127fae */ /* 0x0007e8000b121848 */
[----:B------:R3:W-:Y:S04]  /*4b60*/  LDGSTS.E [R18+0xd600], [R166.64], P6 ;  /* 0x0d600000a6127fae */ /* 0x0007e8000b121848 */
[----:B------:R3:W-:Y:S01]  /*4b70*/  LDGSTS.E [R18+0xd700], [R168.64], P6 ;  /* 0x0d700000a8127fae */ /* 0x0007e2000b121848 */
[----:B------:R-:W-:-:S03]  /*4b80*/  ISETP.GT.U32.AND P6, PT, R191, R0, PT ;  /* 0x00000000bf00720c */ /* 0x000fc60003fc4070 */
[----:B------:R-:W-:Y:S04]  /*4b90*/  STL.64 [R1+0x68], R24 ;  /* 0x0000681801007387 */ /* 0x000fe80000100a00 */
[----:B------:R1:W-:Y:S04]  /*4ba0*/  STL.64 [R1+0x60], R22 ;  /* 0x0000601601007387 */ /* 0x0003e80000100a00 */
[----:B------:R2:W-:Y:S02]  /*4bb0*/  STL.64 [R1+0x58], R20 ;  /* 0x0000581401007387 */ /* 0x0005e40000100a00 */
[----:B------:R-:W-:Y:S01]  /*4bc0*/  @!P6 IMAD.IADD R0, R0, 0x1, -R191 ;  /* 0x000000010000e824 */ /* 0x000fe200078e0abf */
[----:B------:R-:W-:Y:S01]  /*4bd0*/  ISETP.GE.AND P6, PT, R177, RZ, PT ;  /* 0x000000ffb100720c */ /* 0x000fe20003fc6270 */
[----:B------:R-:W-:Y:S01]  /*4be0*/  IMAD.WIDE R176, R184, 0x4, R6 ;  /* 0x00000004b8b07825 */ /* 0x000fe200078e0206 */
[----:B------:R3:W-:Y:S03]  /*4bf0*/  LDGSTS.E [R18+0xf000], [R186.64], P2 ;  /* 0x0f000000ba127fae */ /* 0x0007e60009121848 */
[----:B-1----:R-:W-:Y:S01]  /*4c00*/  IMAD.MOV.U32 R23, RZ, RZ, R202 ;  /* 0x000000ffff177224 */ /* 0x002fe200078e00ca */
[----:B------:R3:W-:Y:S01]  /*4c10*/  LDGSTS.E [R18+0xf100], [R172.64], P2 ;  /* 0x0f100000ac127fae */ /* 0x0007e20009121848 */
[----:B------:R-:W-:Y:S01]  /*4c20*/  IMAD.MOV.U32 R202, RZ, RZ, R0 ;  /* 0x000000ffffca7224 */ /* 0x000fe200078e0000 */
[----:B------:R-:W-:Y:S01]  /*4c30*/  MOV R22, R201 ;  /* 0x000000c900167202 */ /* 0x000fe20000000f00 */
[----:B--2---:R-:W-:Y:S01]  /*4c40*/  IMAD.MOV.U32 R21, RZ, RZ, R203 ;  /* 0x000000ffff157224 */ /* 0x004fe200078e00cb */
[----:B------:R3:W-:Y:S01]  /*4c50*/  LDGSTS.E [R18+0xf200], [R174.64], P2 ;  /* 0x0f200000ae127fae */ /* 0x0007e20009121848 */
[----:B------:R-:W-:Y:S01]  /*4c60*/  IMAD.MOV.U32 R203, RZ, RZ, R189 ;  /* 0x000000ffffcb7224 */ /* 0x000fe200078e00bd */
[----:B------:R-:W-:Y:S01]  /*4c70*/  LOP3.LUT R20, R19, 0x1f, RZ, 0xc0, !PT ;  /* 0x0000001f13147812 */ /* 0x000fe200078ec0ff */
[----:B------:R-:W-:Y:S01]  /*4c80*/  @!P3 IMAD.MOV R202, RZ, RZ, -R202 ;  /* 0x000000ffffcab224 */ /* 0x000fe200078e0aca */
[----:B------:R-:W-:Y:S01]  /*4c90*/  ISETP.GE.AND P3, PT, R200, RZ, PT ;  /* 0x000000ffc800720c */ /* 0x000fe20003f66270 */
[----:B------:R-:W-:Y:S01]  /*4ca0*/  IMAD.MOV R189, RZ, RZ, -R198 ;  /* 0x000000ffffbd7224 */ /* 0x000fe200078e0ac6 */
[----:B------:R3:W-:Y:S01]  /*4cb0*/  LDGSTS.E [R18+0xf300], [R176.64], P2 ;  /* 0x0f300000b0127fae */ /* 0x0007e20009121848 */
[----:B------:R-:W-:Y:S01]  /*4cc0*/  IMAD.WIDE R184, R184, 0x4, R14 ;  /* 0x00000004b8b87825 */ /* 0x000fe200078e020e */
[----:B------:R-:W-:-:S02]  /*4cd0*/  @!P6 IADD3 R203, -R203, RZ, RZ ;  /* 0x000000ffcbcbe210 */ /* 0x000fc40007ffe1ff */
[----:B------:R3:W-:Y:S01]  /*4ce0*/  LDGSTS.E [R18+0xf400], [R178.64], P2 ;  /* 0x0f400000b2127fae */ /* 0x0007e20009121848 */
[----:B------:R-:W-:Y:S01]  /*4cf0*/  IMAD R189, R191, R189, R195 ;  /* 0x000000bdbfbd7224 */ /* 0x000fe200078e02c3 */
[----:B------:R-:W-:Y:S01]  /*4d00*/  IADD3 R195, R223, -0x8, RZ ;  /* 0xfffffff8dfc37810 */ /* 0x000fe20007ffe0ff */
[----:B------:R-:W-:Y:S01]  /*4d10*/  IMAD.MOV.U32 R200, RZ, RZ, R190 ;  /* 0x000000ffffc87224 */ /* 0x000fe200078e00be */
[----:B------:R3:W-:Y:S01]  /*4d20*/  LDGSTS.E [R18+0xf500], [R180.64], P2 ;  /* 0x0f500000b4127fae */ /* 0x0007e20009121848 */
[----:B------:R-:W-:Y:S01]  /*4d30*/  ISETP.GE.AND P6, PT, R199, RZ, PT ;  /* 0x000000ffc700720c */ /* 0x000fe20003fc6270 */
[----:B------:R-:W-:Y:S01]  /*4d40*/  IMAD.HI.U32 R0, R194, R196, RZ ;  /* 0x000000c4c2007227 */ /* 0x000fe200078e00ff */
[----:B------:R-:W-:Y:S01]  /*4d50*/  ISETP.GE.U32.AND P4, PT, R195, 0x7fffffd9, PT ;  /* 0x7fffffd9c300780c */ /* 0x000fe20003f86070 */
[----:B------:R3:W-:Y:S01]  /*4d60*/  LDGSTS.E [R18+0xf600], [R182.64], P2 ;  /* 0x0f600000b6127fae */ /* 0x0007e20009121848 */
[----:B------:R-:W-:Y:S01]  /*4d70*/  IADD3 R195, R223, -0x4, RZ ;  /* 0xfffffffcdfc37810 */ /* 0x000fe20007ffe0ff */
[----:B------:R-:W-:Y:S01]  /*4d80*/  IMAD.MOV R0, RZ, RZ, -R0 ;  /* 0x000000ffff007224 */ /* 0x000fe200078e0a00 */
[----:B------:R-:W-:Y:S01]  /*4d90*/  @!P3 IADD3 R200, -R200, RZ, RZ ;  /* 0x000000ffc8c8b210 */ /* 0x000fe20007ffe1ff */
[----:B------:R3:W-:Y:S01]  /*4da0*/  LDGSTS.E [R18+0xf700], [R184.64], P2 ;  /* 0x0f700000b8127fae */ /* 0x0007e20009121848 */
[C---:B------:R-:W-:Y:S01]  /*4db0*/  ISETP.GT.U32.AND P2, PT, R191.reuse, R188, PT ;  /* 0x000000bcbf00720c */ /* 0x040fe20003f44070 */
[----:B------:R-:W-:Y:S01]  /*4dc0*/  IMAD R0, R191, R0, R196 ;  /* 0x00000000bf007224 */ /* 0x000fe200078e02c4 */
[----:B------:R-:W-:Y:S01]  /*4dd0*/  ISETP.GE.U32.AND P3, PT, R195, 0x7fffffdd, PT ;  /* 0x7fffffddc300780c */ /* 0x000fe20003f66070 */
[----:B------:R-:W-:-:S02]  /*4de0*/  IMAD R195, R33, 0x3, RZ ;  /* 0x0000000321c37824 */ /* 0x000fc400078e02ff */
[----:B------:R-:W-:Y:S02]  /*4df0*/  IMAD R196, R33, 0x7, RZ ;  /* 0x0000000721c47824 */ /* 0x000fe400078e02ff */
[----:B------:R-:W-:Y:S01]  /*4e00*/  IMAD.WIDE R48, R195, 0x4, R16 ;  /* 0x00000004c3307825 */ /* 0x000fe200078e0210 */
[----:B---3--:R-:W-:-:S03]  /*4e10*/  LOP3.LUT R18, R236, 0x60, RZ, 0x3c, !PT ;  /* 0x00000060ec127812 */ /* 0x008fc600078e3cff */
[----:B------:R-:W-:Y:S01]  /*4e20*/  IMAD.WIDE R38, R195, 0x4, R2 ;  /* 0x00000004c3267825 */ /* 0x000fe200078e0202 */
[----:B------:R1:W-:Y:S01]  /*4e30*/  STL.64 [R1+0x130], R48 ;  /* 0x0001303001007387 */ /* 0x0003e20000100a00 */
[----:B------:R-:W-:Y:S02]  /*4e40*/  LOP3.LUT R236, R193, 0x34, RZ, 0xfc, !PT ;  /* 0x00000034c1ec7812 */ /* 0x000fe400078efcff */
[----:B------:R-:W-:Y:S01]  /*4e50*/  @!P2 IMAD.IADD R188, R188, 0x1, -R191 ;  /* 0x00000001bcbca824 */ /* 0x000fe200078e0abf */
[----:B------:R1:W-:Y:S01]  /*4e60*/  LDGSTS.E [R18+0x1800], [R48.64], !P3 ;  /* 0x0180000030127fae */ /* 0x0003e2000d921848 */
[----:B------:R-:W-:Y:S01]  /*4e70*/  IMAD.WIDE R36, R195, 0x4, R4 ;  /* 0x00000004c3247825 */ /* 0x000fe200078e0204 */
[----:B------:R-:W-:Y:S02]  /*4e80*/  ISETP.GT.U32.AND P2, PT, R191, R189, PT ;  /* 0x000000bdbf00720c */ /* 0x000fe40003f44070 */
[----:B------:R2:W-:Y:S01]  /*4e90*/  STL.64 [R1+0x128], R38 ;  /* 0x0001282601007387 */ /* 0x0005e20000100a00 */
[----:B------:R-:W-:-:S03]  /*4ea0*/  IMAD.WIDE R34, R195, 0x4, R6 ;  /* 0x00000004c3227825 */ /* 0x000fc600078e0206 */
[----:B------:R2:W-:Y:S01]  /*4eb0*/  LDGSTS.E [R18+0x1900], [R38.64], !P3 ;  /* 0x0190000026127fae */ /* 0x0005e2000d921848 */
[----:B------:R-:W-:-:S03]  /*4ec0*/  IMAD.WIDE R30, R195, 0x4, R8 ;  /* 0x00000004c31e7825 */ /* 0x000fc600078e0208 */
[----:B------:R3:W-:Y:S01]  /*4ed0*/  STL.64 [R1+0x120], R36 ;  /* 0x0001202401007387 */ /* 0x0007e20000100a00 */
[----:B------:R-:W-:Y:S01]  /*4ee0*/  IMAD.MOV.U32 R201, RZ, RZ, R188 ;  /* 0x000000ffffc97224 */ /* 0x000fe200078e00bc */
[----:B------:R-:W-:Y:S01]  /*4ef0*/  IABS R188, R229 ;  /* 0x000000e500bc7213 */ /* 0x000fe20000000000 */
[C---:B------:R-:W-:Y:S01]  /*4f00*/  IMAD.WIDE R28, R195.reuse, 0x4, R10 ;  /* 0x00000004c31c7825 */ /* 0x040fe200078e020a */
[----:B------:R3:W-:Y:S03]  /*4f10*/  LDGSTS.E [R18+0x1a00], [R36.64], !P3 ;  /* 0x01a0000024127fae */ /* 0x0007e6000d921848 */
[C---:B------:R-:W-:Y:S01]  /*4f20*/  IMAD.WIDE R26, R195.reuse, 0x4, R12 ;  /* 0x00000004c31a7825 */ /* 0x040fe200078e020c */
[----:B------:R4:W-:Y:S03]  /*4f30*/  STL.64 [R1+0x118], R34 ;  /* 0x0001182201007387 */ /* 0x0009e60000100a00 */
[----:B------:R-:W-:Y:S01]  /*4f40*/  IMAD.WIDE R24, R195, 0x4, R14 ;  /* 0x00000004c3187825 */ /* 0x000fe200078e020e */
[----:B------:R4:W-:Y:S01]  /*4f50*/  LDGSTS.E [R18+0x1b00], [R34.64], !P3 ;  /* 0x01b0000022127fae */ /* 0x0009e2000d921848 */
[----:B------:R-:W-:-:S02]  /*4f60*/  IABS R195, R236 ;  /* 0x000000ec00c37213 */ /* 0x000fc40000000000 */
[----:B------:R-:W-:Y:S01]  /*4f70*/  @!P6 IMAD.MOV R201, RZ, RZ, -R201 ;  /* 0x000000ffffc9e224 */ /* 0x000fe200078e0ac9 */
[----:B------:R4:W-:Y:S01]  /*4f80*/  STL.64 [R1+0x110], R30 ;  /* 0x0001101e01007387 */ /* 0x0009e20000100a00 */
[C---:B-1----:R-:W-:Y:S01]  /*4f90*/  IMAD.WIDE R48, R196.reuse, 0x4, R16 ;  /* 0x00000004c4307825 */ /* 0x042fe200078e0210 */
[----:B------:R-:W-:Y:S02]  /*4fa0*/  ISETP.GT.U32.AND P6, PT, R191, R0, PT ;  /* 0x00000000bf00720c */ /* 0x000fe40003fc4070 */
[----:B------:R1:W-:Y:S01]  /*4fb0*/  LDGSTS.E [R18+0x1c00], [R30.64], !P3 ;  /* 0x01c000001e127fae */ /* 0x0003e2000d921848 */
[----:B--2---:R-:W-:-:S03]  /*4fc0*/  IMAD.WIDE R38, R196, 0x4, R2 ;  /* 0x00000004c4267825 */ /* 0x004fc600078e0202 */
[----:B------:R2:W-:Y:S01]  /*4fd0*/  STL.64 [R1+0x108], R28 ;  /* 0x0001081c01007387 */ /* 0x0005e20000100a00 */
[----:B---3--:R-:W-:-:S03]  /*4fe0*/  IMAD.WIDE R36, R196, 0x4, R4 ;  /* 0x00000004c4247825 */ /* 0x008fc600078e0204 */
[----:B------:R2:W-:Y:S01]  /*4ff0*/  LDGSTS.E [R18+0x1d00], [R28.64], !P3 ;  /* 0x01d000001c127fae */ /* 0x0005e2000d921848 */
[----:B----4-:R-:W-:-:S03]  /*5000*/  IMAD.WIDE R34, R196, 0x4, R6 ;  /* 0x00000004c4227825 */ /* 0x010fc600078e0206 */
[----:B------:R3:W-:Y:S01]  /*5010*/  STL.64 [R1+0x100], R26 ;  /* 0x0001001a01007387 */ /* 0x0007e20000100a00 */
[----:B-1----:R-:W-:-:S03]  /*5020*/  IMAD.WIDE R30, R196, 0x4, R10 ;  /* 0x00000004c41e7825 */ /* 0x002fc600078e020a */
[----:B------:R3:W-:Y:S01]  /*5030*/  LDGSTS.E [R18+0x1e00], [R26.64], !P3 ;  /* 0x01e000001a127fae */ /* 0x0007e2000d921848 */
[--C-:B------:R-:W-:Y:S02]  /*5040*/  @!P6 IMAD.IADD R0, R0, 0x1, -R191.reuse ;  /* 0x000000010000e824 */ /* 0x100fe400078e0abf */
[----:B------:R-:W-:Y:S01]  /*5050*/  @!P2 IMAD.IADD R189, R189, 0x1, -R191 ;  /* 0x00000001bdbda824 */ /* 0x000fe200078e0abf */
[----:B------:R1:W-:Y:S01]  /*5060*/  STL.64 [R1+0xf8], R24 ;  /* 0x0000f81801007387 */ /* 0x0003e20000100a00 */
[----:B--2---:R-:W-:Y:S01]  /*5070*/  IMAD.WIDE R28, R196, 0x4, R12 ;  /* 0x00000004c41c7825 */ /* 0x004fe200078e020c */
[----:B------:R-:W-:Y:S02]  /*5080*/  ISETP.GE.AND P2, PT, R197, RZ, PT ;  /* 0x000000ffc500720c */ /* 0x000fe40003f46270 */
[----:B------:R1:W-:Y:S01]  /*5090*/  LDGSTS.E [R18+0x1f00], [R24.64], !P3 ;  /* 0x01f0000018127fae */ /* 0x0003e2000d921848 */
[----:B------:R-:W-:Y:S01]  /*50a0*/  ISETP.GT.U32.AND P3, PT, R191, R189, PT ;  /* 0x000000bdbf00720c */ /* 0x000fe20003f64070 */
[----:B------:R-:W-:-:S02]  /*50b0*/  IMAD.HI.U32 R190, R194, R188, RZ ;  /* 0x000000bcc2be7227 */ /* 0x000fc400078e00ff */
[----:B------:R-:W-:Y:S02]  /*50c0*/  STL.64 [R1+0xf0], R48 ;  /* 0x0000f03001007387 */ /* 0x000fe40000100a00 */
[C---:B---3--:R-:W-:Y:S02]  /*50d0*/  IMAD.WIDE R26, R196.reuse, 0x4, R14 ;  /* 0x00000004c41a7825 */ /* 0x048fe400078e020e */
[----:B------:R2:W-:Y:S02]  /*50e0*/  LDGSTS.E [R18+0x3800], [R48.64], !P4 ;  /* 0x0380000030127fae */ /* 0x0005e4000e121848 */
[----:B------:R-:W-:Y:S02]  /*50f0*/  IMAD.MOV R190, RZ, RZ, -R190 ;  /* 0x000000ffffbe7224 */ /* 0x000fe400078e0abe */
[----:B-1----:R-:W-:Y:S01]  /*5100*/  IMAD.WIDE R24, R196, 0x4, R8 ;  /* 0x00000004c4187825 */ /* 0x002fe200078e0208 */
[----:B------:R-:W-:Y:S01]  /*5110*/  STL.64 [R1+0xe8], R38 ;  /* 0x0000e82601007387 */ /* 0x000fe20000100a00 */
[----:B------:R-:W-:-:S02]  /*5120*/  @!P3 IADD3 R189, R189, -R191, RZ ;  /* 0x800000bfbdbdb210 */ /* 0x000fc40007ffe0ff */
[C---:B------:R-:W-:Y:S01]  /*5130*/  IMAD R188, R191.reuse, R190, R188 ;  /* 0x000000bebfbc7224 */ /* 0x040fe200078e02bc */
[----:B------:R1:W-:Y:S01]  /*5140*/  LDGSTS.E [R18+0x3900], [R38.64], !P4 ;  /* 0x0390000026127fae */ /* 0x0003e2000e121848 */
[----:B------:R-:W-:Y:S01]  /*5150*/  IMAD.MOV.U32 R190, RZ, RZ, R195 ;  /* 0x000000ffffbe7224 */ /* 0x000fe200078e00c3 */
[----:B------:R-:W-:Y:S01]  /*5160*/  IADD3 R196, R228, R227, RZ ;  /* 0x000000e3e4c47210 */ /* 0x000fe20007ffe0ff */
[----:B------:R-:W-:Y:S01]  /*5170*/  IMAD.MOV.U32 R199, RZ, RZ, R189 ;  /* 0x000000ffffc77224 */ /* 0x000fe200078e00bd */
[----:B------:R-:W-:Y:S01]  /*5180*/  STL.64 [R1+0xe0], R36 ;  /* 0x0000e02401007387 */ /* 0x000fe20000100a00 */
[----:B------:R-:W-:Y:S01]  /*5190*/  ISETP.GT.U32.AND P3, PT, R191, R188, PT ;  /* 0x000000bcbf00720c */ /* 0x000fe20003f64070 */
[----:B------:R-:W-:Y:S02]  /*51a0*/  IMAD.HI.U32 R189, R194, R190, RZ ;  /* 0x000000bec2bd7227 */ /* 0x000fe400078e00ff */
[----:B------:R3:W-:Y:S02]  /*51b0*/  LDGSTS.E [R18+0x3a00], [R36.64], !P4 ;  /* 0x03a0000024127fae */ /* 0x0007e4000e121848 */
[----:B------:R-:W-:Y:S01]  /*51c0*/  @!P2 IMAD.MOV R199, RZ, RZ, -R199 ;  /* 0x000000ffffc7a224 */ /* 0x000fe200078e0ac7 */
[----:B------:R-:W-:Y:S01]  /*51d0*/  ISETP.GE.AND P2, PT, R224, RZ, PT ;  /* 0x000000ffe000720c */ /* 0x000fe20003f46270 */
[----:B------:R-:W-:Y:S01]  /*51e0*/  STL.64 [R1+0xd8], R34 ;  /* 0x0000d82201007387 */ /* 0x000fe20000100a00 */
[----:B------:R-:W-:-:S02]  /*51f0*/  IMAD.MOV R189, RZ, RZ, -R189 ;  /* 0x000000ffffbd7224 */ /* 0x000fc400078e0abd */
[----:B------:R-:W-:Y:S01]  /*5200*/  IMAD.IADD R195, R226, 0x1, R225 ;  /* 0x00000001e2c37824 */ /* 0x000fe200078e02e1 */
[----:B------:R4:W-:Y:S01]  /*5210*/  LDGSTS.E [R18+0x3b00], [R34.64], !P4 ;  /* 0x03b0000022127fae */ /* 0x0009e2000e121848 */
[----:B------:R-:W-:-:S03]  /*5220*/  IMAD.IADD R197, R231, 0x1, R230 ;  /* 0x00000001e7c57824 */ /* 0x000fc600078e02e6 */
[----:B------:R1:W-:Y:S04]  /*5230*/  STL.64 [R1+0xd0], R24 ;  /* 0x0000d01801007387 */ /* 0x0003e80000100a00 */
[----:B------:R1:W-:Y:S04]  /*5240*/  LDGSTS.E [R18+0x3c00], [R24.64], !P4 ;  /* 0x03c0000018127fae */ /* 0x0003e8000e121848 */
[----:B------:R2:W-:Y:S04]  /*5250*/  STL.64 [R1+0xc8], R30 ;  /* 0x0000c81e01007387 */ /* 0x0005e80000100a00 */
[----:B------:R2:W-:Y:S01]  /*5260*/  STL.64 [R1+0xc0], R28 ;  /* 0x0000c01c01007387 */ /* 0x0005e20000100a00 */
[----:B-1----:R-:W-:-:S03]  /*5270*/  IADD3 R25, R223, -0x20, RZ ;  /* 0xffffffe0df197810 */ /* 0x002fc60007ffe0ff */
[----:B------:R1:W-:Y:S01]  /*5280*/  STL.64 [R1+0xb8], R26 ;  /* 0x0000b81a01007387 */ /* 0x0003e20000100a00 */
[----:B------:R-:W-:Y:S01]  /*5290*/  IMAD R189, R191, R189, R190 ;  /* 0x000000bdbfbd7224 */ /* 0x000fe200078e02be */
[----:B------:R-:W-:Y:S02]  /*52a0*/  IADD3 R24, R223, -0x40, RZ ;  /* 0xffffffc0df187810 */ /* 0x000fe40007ffe0ff */
[----:B------:R-:W-:Y:S01]  /*52b0*/  ISETP.GE.AND P6, PT, R20, R25, PT ;  /* 0x000000191400720c */ /* 0x000fe20003fc6270 */
[----:B------:R1:W-:Y:S01]  /*52c0*/  LDGSTS.E [R18+0x3d00], [R30.64], !P4 ;  /* 0x03d000001e127fae */ /* 0x0003e2000e121848 */
[----:B------:R-:W-:Y:S01]  /*52d0*/  @!P3 IMAD.IADD R188, R188, 0x1, -R191 ;  /* 0x00000001bcbcb824 */ /* 0x000fe200078e0abf */
[----:B------:R-:W-:Y:S02]  /*52e0*/  IADD3 R223, R233, R232, RZ ;  /* 0x000000e8e9df7210 */ /* 0x000fe40007ffe0ff */
[----:B------:R-:W2:Y:S04]  /*52f0*/  LDL.LU R25, [R1+0x398] ;  /* 0x0003980001197983 */ /* 0x000ea80000300800 */
[----:B------:R1:W-:Y:S04]  /*5300*/  LDGSTS.E [R18+0x3e00], [R28.64], !P4 ;  /* 0x03e000001c127fae */ /* 0x0003e8000e121848 */
[----:B------:R1:W-:Y:S01]  /*5310*/  LDGSTS.E [R18+0x3f00], [R26.64], !P4 ;  /* 0x03f000001a127fae */ /* 0x0003e2000e121848 */
[----:B------:R-:W-:-:S02]  /*5320*/  ISETP.GT.U32.AND P4, PT, R191, R0, PT ;  /* 0x00000000bf00720c */ /* 0x000fc40003f84070 */
[----:B------:R-:W-:-:S11]  /*5330*/  ISETP.GT.U32.AND P3, PT, R191, R188, PT ;  /* 0x000000bcbf00720c */ /* 0x000fd60003f64070 */
[--C-:B------:R-:W-:Y:S01]  /*5340*/  @!P4 IMAD.IADD R0, R0, 0x1, -R191.reuse ;  /* 0x000000010000c824 */ /* 0x100fe200078e0abf */
[----:B------:R-:W-:Y:S02]  /*5350*/  LOP3.LUT R232, R193, 0x36, RZ, 0xfc, !PT ;  /* 0x00000036c1e87812 */ /* 0x000fe400078efcff */
[----:B------:R-:W-:Y:S02]  /*5360*/  LOP3.LUT R190, R195, 0x3, RZ, 0xc0, !PT ;  /* 0x00000003c3be7812 */ /* 0x000fe400078ec0ff */
[----:B------:R-:W-:Y:S01]  /*5370*/  MOV R198, R0 ;  /* 0x0000000000c67202 */ /* 0x000fe20000000f00 */
[----:B------:R-:W-:Y:S01]  /*5380*/  @!P3 IMAD.IADD R188, R188, 0x1, -R191 ;  /* 0x00000001bcbcb824 */ /* 0x000fe200078e0abf */
[----:B------:R-:W-:Y:S02]  /*5390*/  LOP3.LUT R233, R193, 0x38, RZ, 0xfc, !PT ;  /* 0x00000038c1e97812 */ /* 0x000fe400078efcff */
[----:B------:R-:W-:Y:S01]  /*53a0*/  ISETP.GE.U32.AND P4, PT, R24, 0x7fffffa1, PT ;  /* 0x7fffffa11800780c */ /* 0x000fe20003f86070 */
[----:B------:R-:W-:Y:S01]  /*53b0*/  @!P2 IMAD.MOV R198, RZ, RZ, -R198 ;  /* 0x000000ffffc6a224 */ /* 0x000fe200078e0ac6 */
[----:B------:R-:W-:-:S02]  /*53c0*/  ISETP.GT.U32.AND P2, PT, R191, R189, PT ;  /* 0x000000bdbf00720c */ /* 0x000fc40003f44070 */
[----:B------:R-:W-:Y:S02]  /*53d0*/  IABS R0, R232 ;  /* 0x000000e800007213 */ /* 0x000fe40000000000 */
[----:B------:R-:W-:-:S03]  /*53e0*/  ISETP.GE.AND P3, PT, R229, RZ, PT ;  /* 0x000000ffe500720c */ /* 0x000fc60003f66270 */
[----:B------:R-:W-:Y:S01]  /*53f0*/  IMAD.HI.U32 R230, R194, R0, RZ ;  /* 0x00000000c2e67227 */ /* 0x000fe200078e00ff */
[----:B------:R-:W-:Y:S02]  /*5400*/  IADD3 R226, R190, R242, R243 ;  /* 0x000000f2bee27210 */ /* 0x000fe40007ffe0f3 */
[----:B------:R-:W-:-:S03]  /*5410*/  LOP3.LUT R195, R196, 0x3, RZ, 0xc0, !PT ;  /* 0x00000003c4c37812 */ /* 0x000fc600078ec0ff */
[----:B------:R-:W-:Y:S01]  /*5420*/  @!P2 IMAD.IADD R189, R189, 0x1, -R191 ;  /* 0x00000001bdbda824 */ /* 0x000fe200078e0abf */
[----:B------:R-:W-:Y:S01]  /*5430*/  LOP3.LUT R190, R197, 0x3, RZ, 0xc0, !PT ;  /* 0x00000003c5be7812 */ /* 0x000fe200078ec0ff */
[----:B------:R-:W-:Y:S01]  /*5440*/  IMAD.MOV R197, RZ, RZ, -R230 ;  /* 0x000000ffffc57224 */ /* 0x000fe200078e0ae6 */
[----:B------:R-:W-:Y:S02]  /*5450*/  IADD3 R228, R195, R244, R245 ;  /* 0x000000f4c3e47210 */ /* 0x000fe40007ffe0f5 */
[C---:B------:R-:W-:Y:S01]  /*5460*/  ISETP.GT.U32.AND P2, PT, R191.reuse, R189, PT ;  /* 0x000000bdbf00720c */ /* 0x040fe20003f44070 */
[----:B------:R-:W-:Y:S01]  /*5470*/  IMAD R0, R191, R197, R0 ;  /* 0x000000c5bf007224 */ /* 0x000fe200078e0200 */
[----:B------:R-:W-:Y:S02]  /*5480*/  LOP3.LUT R195, R223, 0x3, RZ, 0xc0, !PT ;  /* 0x00000003dfc37812 */ /* 0x000fe400078ec0ff */
[----:B------:R-:W-:Y:S02]  /*5490*/  IABS R223, R233 ;  /* 0x000000e900df7213 */ /* 0x000fe40000000000 */
[----:B------:R-:W-:Y:S01]  /*54a0*/  MOV R197, R188 ;  /* 0x000000bc00c57202 */ /* 0x000fe20000000f00 */
[----:B------:R-:W-:Y:S01]  /*54b0*/  IMAD.IADD R225, R235, 0x1, R234 ;  /* 0x00000001ebe17824 */ /* 0x000fe200078e02ea */
[----:B------:R-:W-:Y:S01]  /*54c0*/  SEL R224, RZ, 0x1, P4 ;  /* 0x00000001ffe07807 */ /* 0x000fe20002000000 */
[----:B------:R-:W-:Y:S01]  /*54d0*/  IMAD.MOV.U32 R188, RZ, RZ, R223 ;  /* 0x000000ffffbc7224 */ /* 0x000fe200078e00df */
[----:B------:R-:W-:Y:S01]  /*54e0*/  IADD3 R230, R195, R248, R249 ;  /* 0x000000f8c3e67210 */ /* 0x000fe20007ffe0f9 */
[----:B------:R-:W-:Y:S01]  /*54f0*/  @!P3 IMAD.MOV R197, RZ, RZ, -R197 ;  /* 0x000000ffffc5b224 */ /* 0x000fe200078e0ac5 */
[----:B------:R-:W-:Y:S01]  /*5500*/  ISETP.GT.U32.AND P3, PT, R191, R0, PT ;  /* 0x00000000bf00720c */ /* 0x000fe20003f64070 */
[----:B------:R-:W-:Y:S01]  /*5510*/  IMAD.IADD R224, R224, 0x1, R237 ;  /* 0x00000001e0e07824 */ /* 0x000fe200078e02ed */
[----:B------:R-:W-:Y:S01]  /*5520*/  LOP3.LUT R195, R225, 0x3, RZ, 0xc0, !PT ;  /* 0x00000003e1c37812 */ /* 0x000fe200078ec0ff */
[----:B------:R-:W-:Y:S01]  /*5530*/  IMAD.IADD R196, R239, 0x1, R238 ;  /* 0x00000001efc47824 */ /* 0x000fe200078e02ee */
[----:B------:R-:W-:Y:S01]  /*5540*/  IADD3 R227, R241, R240, RZ ;  /* 0x000000f0f1e37210 */ /* 0x000fe20007ffe0ff */
[----:B------:R-:W-:Y:S01]  /*5550*/  IMAD.HI.U32 R231, R194, R188, RZ ;  /* 0x000000bcc2e77227 */ /* 0x000fe200078e00ff */
[----:B------:R-:W-:-:S03]  /*5560*/  IADD3 R229, R190, R246, R247 ;  /* 0x000000f6bee57210 */ /* 0x000fc60007ffe0f7 */
[----:B------:R-:W-:Y:S01]  /*5570*/  @!P2 IMAD.IADD R189, R189, 0x1, -R191 ;  /* 0x00000001bdbda824 */ /* 0x000fe200078e0abf */
[----:B------:R-:W-:Y:S02]  /*5580*/  ISETP.GE.AND P2, PT, R236, RZ, PT ;  /* 0x000000ffec00720c */ /* 0x000fe40003f46270 */
[----:B------:R-:W-:Y:S02]  /*5590*/  LOP3.LUT R190, R224, 0x3, RZ, 0xc0, !PT ;  /* 0x00000003e0be7812 */ /* 0x000fe400078ec0ff */
[----:B------:R-:W-:Y:S02]  /*55a0*/  IADD3 R225, R195, R250, R251 ;  /* 0x000000fac3e17210 */ /* 0x000fe40007ffe0fb */
[----:B------:R-:W-:Y:S02]  /*55b0*/  LOP3.LUT R195, R196, 0x3, RZ, 0xc0, !PT ;  /* 0x00000003c4c37812 */ /* 0x000fe400078ec0ff */
[----:B------:R-:W-:Y:S02]  /*55c0*/  LOP3.LUT R196, R227, 0x3, RZ, 0xc0, !PT ;  /* 0x00000003e3c47812 */ /* 0x000fe400078ec0ff */
[----:B------:R-:W-:Y:S01]  /*55d0*/  IADD3 R231, -R231, RZ, RZ ;  /* 0x000000ffe7e77210 */ /* 0x000fe20007ffe1ff */
[----:B------:R-:W-:-:S04]  /*55e0*/  @!P3 IMAD.IADD R0, R0, 0x1, -R191 ;  /* 0x000000010000b824 */ /* 0x000fc800078e0abf */
[C---:B------:R-:W-:Y:S01]  /*55f0*/  IMAD R188, R191.reuse, R231, R188 ;  /* 0x000000e7bfbc7224 */ /* 0x040fe200078e02bc */
[----:B------:R-:W-:Y:S02]  /*5600*/  ISETP.GT.U32.AND P3, PT, R191, R0, PT ;  /* 0x00000000bf00720c */ /* 0x000fe40003f64070 */
[----:B------:R-:W-:Y:S02]  /*5610*/  IADD3 R224, R195, R23, R22 ;  /* 0x00000017c3e07210 */ /* 0x000fe40007ffe016 */
[C---:B------:R-:W-:Y:S02]  /*5620*/  LOP3.LUT R231, R193.reuse, 0x3a, RZ, 0xfc, !PT ;  /* 0x0000003ac1e77812 */ /* 0x040fe400078efcff */
[----:B------:R-:W-:Y:S01]  /*5630*/  LOP3.LUT R234, R193, 0x3c, RZ, 0xfc, !PT ;  /* 0x0000003cc1ea7812 */ /* 0x000fe200078efcff */
[----:B------:R-:W-:-:S06]  /*5640*/  IMAD.SHL.U32 R195, R229, 0x100, RZ ;  /* 0x00000100e5c37824 */ /* 0x000fcc00078e00ff */
[----:B------:R-:W-:Y:S01]  /*5650*/  @!P3 IMAD.IADD R0, R0, 0x1, -R191 ;  /* 0x000000010000b824 */ /* 0x000fe200078e0abf */
[----:B------:R-:W-:Y:S02]  /*5660*/  ISETP.GE.AND P3, PT, R232, RZ, PT ;  /* 0x000000ffe800720c */ /* 0x000fe40003f66270 */
[----:B------:R-:W-:Y:S01]  /*5670*/  LOP3.LUT R241, RZ, c[0x0][0x17c], RZ, 0x33, !PT ;  /* 0x00005f00fff17a12 */ /* 0x000fe200078e33ff */
[----:B------:R-:W-:Y:S01]  /*5680*/  IMAD R251, R20, c[0x0][0x18c], RZ ;  /* 0x0000630014fb7a24 */ /* 0x000fe200078e02ff */
[----:B--2---:R-:W-:Y:S02]  /*5690*/  IADD3 R223, R190, R252, R25 ;  /* 0x000000fcbedf7210 */ /* 0x004fe40007ffe019 */
[----:B------:R-:W-:Y:S02]  /*56a0*/  LOP3.LUT R190, R226, 0xf, RZ, 0xc0, !PT ;  /* 0x0000000fe2be7812 */ /* 0x000fe400078ec0ff */
[----:B------:R-:W-:Y:S01]  /*56b0*/  IADD3 R226, R196, R32, R21 ;  /* 0x00000020c4e27210 */ /* 0x000fe20007ffe015 */
[----:B------:R-:W-:-:S05]  /*56c0*/  IMAD.MOV.U32 R196, RZ, RZ, R189 ;  /* 0x000000ffffc47224 */ /* 0x000fca00078e00bd */
[----:B------:R-:W-:Y:S02]  /*56d0*/  @!P2 IADD3 R196, -R196, RZ, RZ ;  /* 0x000000ffc4c4a210 */ /* 0x000fe40007ffe1ff */
[----:B------:R-:W-:Y:S01]  /*56e0*/  ISETP.GT.U32.AND P2, PT, R191, R188, PT ;  /* 0x000000bcbf00720c */ /* 0x000fe20003f44070 */
[----:B------:R-:W-:Y:S01]  /*56f0*/  IMAD R227, R228, 0x10, R190 ;  /* 0x00000010e4e37824 */ /* 0x000fe200078e02be */
[----:B------:R-:W-:Y:S01]  /*5700*/  LOP3.LUT R189, R223, 0xf, RZ, 0xc0, !PT ;  /* 0x0000000fdfbd7812 */ /* 0x000fe200078ec0ff */
[----:B------:R-:W-:Y:S01]  /*5710*/  IMAD.SHL.U32 R223, R224, 0x100, RZ ;  /* 0x00000100e0df7824 */ /* 0x000fe200078e00ff */
[----:B------:R-:W-:Y:S02]  /*5720*/  IABS R190, R231 ;  /* 0x000000e700be7213 */ /* 0x000fe40000000000 */
[----:B------:R-:W-:Y:S01]  /*5730*/  IABS R228, R234 ;  /* 0x000000ea00e47213 */ /* 0x000fe20000000000 */
[----:B------:R-:W-:Y:S01]  /*5740*/  IMAD R225, R225, 0x10, R189 ;  /* 0x00000010e1e17824 */ /* 0x000fe200078e02bd */
[----:B------:R-:W-:Y:S01]  /*5750*/  LOP3.LUT R224, R195, 0xf00, RZ, 0xe2, !PT ;  /* 0x00000f00c3e07812 */ /* 0x000fe200078ee2ff */
[----:B------:R-:W-:Y:S01]  /*5760*/  IMAD.HI.U32 R229, R194, R190, RZ ;  /* 0x000000bec2e57227 */ /* 0x000fe200078e00ff */
[----:B------:R-:W-:-:S03]  /*5770*/  MOV R189, R228 ;  /* 0x000000e400bd7202 */ /* 0x000fc60000000f00 */
[----:B------:R-:W-:Y:S01]  /*5780*/  @!P2 IMAD.IADD R188, R188, 0x1, -R191 ;  /* 0x00000001bcbca824 */ /* 0x000fe200078e0abf */
[----:B------:R-:W-:Y:S01]  /*5790*/  LOP3.LUT R195, R223, 0xf00, RZ, 0xe2, !PT ;  /* 0x00000f00dfc37812 */ /* 0x000fe200078ee2ff */
[----:B------:R-:W-:-:S03]  /*57a0*/  IMAD.HI.U32 R228, R194, R189, RZ ;  /* 0x000000bdc2e47227 */ /* 0x000fc600078e00ff */
[C---:B------:R-:W-:Y:S01]  /*57b0*/  ISETP.GT.U32.AND P2, PT, R191.reuse, R188, PT ;  /* 0x000000bcbf00720c */ /* 0x040fe20003f44070 */
[----:B------:R-:W-:Y:S02]  /*57c0*/  IMAD.MOV R229, RZ, RZ, -R229 ;  /* 0x000000ffffe57224 */ /* 0x000fe400078e0ae5 */
[----:B------:R-:W-:Y:S02]  /*57d0*/  IMAD R223, R226, 0x1000, R195 ;  /* 0x00001000e2df7824 */ /* 0x000fe400078e02c3 */
[----:B------:R-:W-:Y:S02]  /*57e0*/  IMAD.MOV.U32 R195, RZ, RZ, R0 ;  /* 0x000000ffffc37224 */ /* 0x000fe400078e0000 */
[----:B------:R-:W-:Y:S02]  /*57f0*/  IMAD.MOV R228, RZ, RZ, -R228 ;  /* 0x000000ffffe47224 */ /* 0x000fe400078e0ae4 */
[----:B------:R-:W-:Y:S01]  /*5800*/  IMAD R190, R191, R229, R190 ;  /* 0x000000e5bfbe7224 */ /* 0x000fe200078e02be */
[----:B------:R-:W-:Y:S01]  /*5810*/  LOP3.LUT R226, R193, 0x3e, RZ, 0xfc, !PT ;  /* 0x0000003ec1e27812 */ /* 0x000fe200078efcff */
[----:B------:R-:W-:Y:S01]  /*5820*/  IMAD R189, R191, R228, R189 ;  /* 0x000000e4bfbd7224 */ /* 0x000fe200078e02bd */
[----:B------:R-:W-:-:S02]  /*5830*/  @!P3 IADD3 R195, -R195, RZ, RZ ;  /* 0x000000ffc3c3b210 */ /* 0x000fc40007ffe1ff */
[----:B------:R-:W-:Y:S02]  /*5840*/  LEA R224, R230, R224, 0xc ;  /* 0x000000e0e6e07211 */ /* 0x000fe400078e60ff */
[----:B------:R-:W-:Y:S02]  /*5850*/  ISETP.GT.U32.AND P3, PT, R191, R190, PT ;  /* 0x000000bebf00720c */ /* 0x000fe40003f64070 */
[----:B------:R-:W-:Y:S02]  /*5860*/  LOP3.LUT R0, R227, 0xff, RZ, 0xc0, !PT ;  /* 0x000000ffe3007812 */ /* 0x000fe400078ec0ff */
[----:B------:R-:W-:Y:S01]  /*5870*/  LOP3.LUT R193, R225, 0xff, RZ, 0xc0, !PT ;  /* 0x000000ffe1c17812 */ /* 0x000fe200078ec0ff */
[----:B------:R-:W-:Y:S01]  /*5880*/  @!P2 IMAD.IADD R188, R188, 0x1, -R191 ;  /* 0x00000001bcbca824 */ /* 0x000fe200078e0abf */
[----:B------:R-:W-:Y:S02]  /*5890*/  ISETP.GT.U32.AND P2, PT, R191, R189, PT ;  /* 0x000000bdbf00720c */ /* 0x000fe40003f44070 */
[----:B------:R-:W-:Y:S01]  /*58a0*/  IADD3 R224, R224, R0, RZ ;  /* 0x00000000e0e07210 */ /* 0x000fe20007ffe0ff */
[----:B------:R-:W-:-:S02]  /*58b0*/  IMAD.IADD R0, R223, 0x1, R193 ;  /* 0x00000001df007824 */ /* 0x000fc400078e02c1 */
[----:B------:R-:W-:Y:S01]  /*58c0*/  IMAD R193, R33, 0xb, RZ ;  /* 0x0000000b21c17824 */ /* 0x000fe200078e02ff */
[----:B------:R-:W-:Y:S01]  /*58d0*/  SHF.R.S32.HI R229, RZ, 0x5, R19 ;  /* 0x00000005ffe57819 */ /* 0x000fe20000011413 */
[----:B------:R-:W-:Y:S02]  /*58e0*/  IMAD.SHL.U32 R228, R20, 0x4, RZ ;  /* 0x0000000414e47824 */ /* 0x000fe400078e00ff */
[----:B------:R-:W-:Y:S01]  /*58f0*/  IMAD.WIDE R48, R193, 0x4, R16 ;  /* 0x00000004c1307825 */ /* 0x000fe200078e0210 */
[----:B------:R-:W-:-:S03]  /*5900*/  IABS R227, R226 ;  /* 0x000000e200e37213 */ /* 0x000fc60000000000 */
[----:B------:R-:W-:Y:S01]  /*5910*/  IMAD.WIDE R38, R193, 0x4, R2 ;  /* 0x00000004c1267825 */ /* 0x000fe200078e0202 */
[----:B------:R-:W-:Y:S01]  /*5920*/  SGXT R229, R229, 0x1 ;  /* 0x00000001e5e5781a */ /* 0x000fe20000000200 */
[----:B------:R2:W-:Y:S02]  /*5930*/  LDGSTS.E [R18+0x5800], [R48.64], !P5 ;  /* 0x0580000030127fae */ /* 0x0005e4000e921848 */
[----:B---3--:R-:W-:-:S04]  /*5940*/  IMAD.WIDE R36, R193, 0x4, R4 ;  /* 0x00000004c1247825 */ /* 0x008fc800078e0204 */
[----:B------:R-:W-:Y:S01]  /*5950*/  @!P3 IMAD.IADD R190, R190, 0x1, -R191 ;  /* 0x00000001bebeb824 */ /* 0x000fe200078e0abf */
[----:B------:R3:W-:Y:S01]  /*5960*/  LDGSTS.E [R18+0x5900], [R38.64], !P5 ;  /* 0x0590000026127fae */ /* 0x0007e2000e921848 */
[----:B----4-:R-:W-:Y:S01]  /*5970*/  IMAD.WIDE R34, R193, 0x4, R6 ;  /* 0x00000004c1227825 */ /* 0x010fe200078e0206 */
[----:B------:R-:W-:Y:S02]  /*5980*/  LOP3.LUT R23, R228, 0x90, R229, 0x78, !PT ;  /* 0x00000090e4177812 */ /* 0x000fe400078e78e5 */
[----:B------:R-:W-:Y:S01]  /*5990*/  @!P2 IADD3 R189, R189, -R191, RZ ;  /* 0x800000bfbdbda210 */ /* 0x000fe20007ffe0ff */
[C---:B-1----:R-:W-:Y:S01]  /*59a0*/  IMAD.WIDE R30, R193.reuse, 0x4, R8 ;  /* 0x00000004c11e7825 */ /* 0x042fe200078e0208 */
[----:B------:R1:W-:Y:S03]  /*59b0*/  LDGSTS.E [R18+0x5a00], [R36.64], !P5 ;  /* 0x05a0000024127fae */ /* 0x0003e6000e921848 */
[----:B------:R-:W-:Y:S01]  /*59c0*/  IMAD.WIDE R28, R193, 0x4, R10 ;  /* 0x00000004c11c7825 */ /* 0x000fe200078e020a */
[----:B------:R4:W-:Y:S01]  /*59d0*/  LDGSTS.E [R18+0x5b00], [R34.64], !P5 ;  /* 0x05b0000022127fae */ /* 0x0009e2000e921848 */
[----:B------:R-:W-:-:S02]  /*59e0*/  ISETP.GT.U32.AND P2, PT, R191, R190, PT ;  /* 0x000000bebf00720c */ /* 0x000fc40003f44070 */
[C---:B------:R-:W-:Y:S01]  /*59f0*/  IMAD.WIDE R26, R193.reuse, 0x4, R12 ;  /* 0x00000004c11a7825 */ /* 0x040fe200078e020c */
[----:B------:R1:W-:Y:S03]  /*5a00*/  LDGSTS.E [R18+0x5c00], [R30.64], !P5 ;  /* 0x05c000001e127fae */ /* 0x0003e6000e921848 */
[----:B------:R-:W-:Y:S02]  /*5a10*/  IMAD.MOV.U32 R225, RZ, RZ, R227 ;  /* 0x000000ffffe17224 */ /* 0x000fe400078e00e3 */
[----:B------:R-:W-:Y:S01]  /*5a20*/  IMAD.WIDE R24, R193, 0x4, R14 ;  /* 0x00000004c1187825 */ /* 0x000fe200078e020e */
[----:B------:R-:W-:Y:S01]  /*5a30*/  ISETP.GE.AND P3, PT, R233, RZ, PT ;  /* 0x000000ffe900720c */ /* 0x000fe20003f66270 */
[----:B------:R1:W-:Y:S02]  /*5a40*/  LDGSTS.E [R18+0x5d00], [R28.64], !P5 ;  /* 0x05d000001c127fae */ /* 0x0003e4000e921848 */
[----:B------:R-:W-:-:S02]  /*5a50*/  IMAD R223, R33, 0xf, RZ ;  /* 0x0000000f21df7824 */ /* 0x000fc400078e02ff */
[----:B------:R-:W-:Y:S01]  /*5a60*/  IMAD.HI.U32 R194, R194, R225, RZ ;  /* 0x000000e1c2c27227 */ /* 0x000fe200078e00ff */
[----:B------:R1:W-:Y:S04]  /*5a70*/  LDGSTS.E [R18+0x5e00], [R26.64], !P5 ;  /* 0x05e000001a127fae */ /* 0x0003e8000e921848 */
[----:B------:R-:W-:Y:S01]  /*5a80*/  STL [R1+0x11d4], R23 ;  /* 0x0011d41701007387 */ /* 0x000fe20000100800 */
[----:B------:R-:W-:-:S03]  /*5a90*/  IMAD.MOV R194, RZ, RZ, -R194 ;  /* 0x000000ffffc27224 */ /* 0x000fc600078e0ac2 */
[----:B------:R1:W-:Y:S01]  /*5aa0*/  LDGSTS.E [R18+0x5f00], [R24.64], !P5 ;  /* 0x05f0000018127fae */ /* 0x0003e2000e921848 */
[----:B------:R-:W-:-:S03]  /*5ab0*/  ISETP.GE.AND P5, PT, R231, RZ, PT ;  /* 0x000000ffe700720c */ /* 0x000fc60003fa6270 */
[----:B------:R2:W-:Y:S04]  /*5ac0*/  STL.64 [R1+0x438], R48 ;  /* 0x0004383001007387 */ /* 0x0005e80000100a00 */
[----:B------:R3:W-:Y:S04]  /*5ad0*/  STL.64 [R1+0x468], R38 ;  /* 0x0004682601007387 */ /* 0x0007e80000100a00 */
[----:B------:R1:W-:Y:S01]  /*5ae0*/  STL.64 [R1+0x480], R36 ;  /* 0x0004802401007387 */ /* 0x0003e20000100a00 */
[----:B--2---:R-:W-:-:S03]  /*5af0*/  IMAD.WIDE R48, R223, 0x4, R16 ;  /* 0x00000004df307825 */ /* 0x004fc600078e0210 */
[----:B------:R4:W-:Y:S01]  /*5b00*/  STL.64 [R1+0x498], R34 ;  /* 0x0004982201007387 */ /* 0x0009e20000100a00 */
[----:B---3--:R-:W-:-:S03]  /*5b10*/  IMAD.WIDE R38, R223, 0x4, R2 ;  /* 0x00000004df267825 */ /* 0x008fc600078e0202 */
[----:B------:R2:W-:Y:S01]  /*5b20*/  STL.64 [R1+0x4a0], R30 ;  /* 0x0004a01e01007387 */ /* 0x0005e20000100a00 */
[----:B-1----:R-:W-:-:S03]  /*5b30*/  IMAD.WIDE R36, R223, 0x4, R4 ;  /* 0x00000004df247825 */ /* 0x002fc600078e0204 */
[----:B------:R1:W-:Y:S01]  /*5b40*/  STL.64 [R1+0x4a8], R28 ;  /* 0x0004a81c01007387 */ /* 0x0003e20000100a00 */
[----:B----4-:R-:W-:-:S03]  /*5b50*/  IMAD.WIDE R34, R223, 0x4, R6 ;  /* 0x00000004df227825 */ /* 0x010fc600078e0206 */
[----:B------:R3:W-:Y:S01]  /*5b60*/  STL.64 [R1+0x910], R26 ;  /* 0x0009101a01007387 */ /* 0x0007e20000100a00 */
[----:B--2---:R-:W-:-:S03]  /*5b70*/  IMAD.WIDE R30, R223, 0x4, R8 ;  /* 0x00000004df1e7825 */ /* 0x004fc600078e0208 */
[----:B------:R2:W-:Y:S01]  /*5b80*/  LDGSTS.E [R18+0x7800], [R48.64], !P1 ;  /* 0x0780000030127fae */ /* 0x0005e2000c921848 */
[----:B-1----:R-:W-:-:S03]  /*5b90*/  IMAD.WIDE R28, R223, 0x4, R10 ;  /* 0x00000004df1c7825 */ /* 0x002fc600078e020a */
[----:B------:R1:W-:Y:S01]  /*5ba0*/  STL.64 [R1+0x920], R24 ;  /* 0x0009201801007387 */ /* 0x0003e20000100a00 */
[----:B------:R-:W-:-:S03]  /*5bb0*/  IMAD R193, R191, R194, R225 ;  /* 0x000000c2bfc17224 */ /* 0x000fc600078e02e1 */
[----:B------:R4:W-:Y:S01]  /*5bc0*/  LDGSTS.E [R18+0x7900], [R38.64], !P1 ;  /* 0x0790000026127fae */ /* 0x0009e2000c921848 */
[C---:B---3--:R-:W-:Y:S01]  /*5bd0*/  IMAD.WIDE R26, R223.reuse, 0x4, R12 ;  /* 0x00000004df1a7825 */ /* 0x048fe200078e020c */
[----:B------:R-:W-:Y:S02]  /*5be0*/  SHF.R.U32.HI R194, RZ, 0xc, R192 ;  /* 0x0000000cffc27819 */ /* 0x000fe400000116c0 */
[----:B------:R3:W-:Y:S01]  /*5bf0*/  LDGSTS.E [R18+0x7a00], [R36.64], !P1 ;  /* 0x07a0000024127fae */ /* 0x0007e2000c921848 */
[----:B------:R-:W-:Y:S02]  /*5c00*/  @!P2 IMAD.IADD R190, R190, 0x1, -R191 ;  /* 0x00000001bebea824 */ /* 0x000fe400078e0abf */
[----:B-1----:R-:W-:Y:S01]  /*5c10*/  IMAD.WIDE R24, R223, 0x4, R14 ;  /* 0x00000004df187825 */ /* 0x002fe200078e020e */
[----:B------:R1:W-:Y:S01]  /*5c20*/  LDGSTS.E [R18+0x7b00], [R34.64], !P1 ;  /* 0x07b0000022127fae */ /* 0x0003e2000c921848 */
[----:B------:R-:W-:Y:S02]  /*5c30*/  SHF.R.U32.HI R223, RZ, 0x8, R192 ;  /* 0x00000008ffdf7819 */ /* 0x000fe400000116c0 */
[----:B------:R-:W-:Y:S01]  /*5c40*/  @!P3 IMAD.MOV R188, RZ, RZ, -R188 ;  /* 0x000000ffffbcb224 */ /* 0x000fe200078e0abc */
[----:B------:R1:W-:Y:S01]  /*5c50*/  LDGSTS.E [R18+0x7c00], [R30.64], !P1 ;  /* 0x07c000001e127fae */ /* 0x0003e2000c921848 */
[----:B------:R-:W-:-:S03]  /*5c60*/  LOP3.LUT P3, RZ, R194, 0x1, RZ, 0xc0, !PT ;  /* 0x00000001c2ff7812 */ /* 0x000fc6000786c0ff */
[----:B------:R1:W-:Y:S01]  /*5c70*/  LDGSTS.E [R18+0x7d00], [R28.64], !P1 ;  /* 0x07d000001c127fae */ /* 0x0003e2000c921848 */
[----:B------:R-:W-:-:S03]  /*5c80*/  @!P5 IADD3 R190, -R190, RZ, RZ ;  /* 0x000000ffbebed210 */ /* 0x000fc60007ffe1ff */
[----:B------:R1:W-:Y:S01]  /*5c90*/  LDGSTS.E [R18+0x7e00], [R26.64], !P1 ;  /* 0x07e000001a127fae */ /* 0x0003e2000c921848 */
[----:B------:R-:W-:Y:S01]  /*5ca0*/  LOP3.LUT P5, RZ, R223, 0x1, RZ, 0xc0, !PT ;  /* 0x00000001dfff7812 */ /* 0x000fe200078ac0ff */
[----:B------:R-:W-:Y:S02]  /*5cb0*/  IMAD R223, R33, 0x13, RZ ;  /* 0x0000001321df7824 */ /* 0x000fe400078e02ff */
[----:B------:R1:W-:Y:S01]  /*5cc0*/  LDGSTS.E [R18+0x7f00], [R24.64], !P1 ;  /* 0x07f0000018127fae */ /* 0x0003e2000c921848 */
[C---:B------:R-:W-:Y:S02]  /*5cd0*/  ISETP.GT.U32.AND P1, PT, R191.reuse, R189, PT ;  /* 0x000000bdbf00720c */ /* 0x040fe40003f24070 */
[----:B------:R-:W-:Y:S01]  /*5ce0*/  PRMT R0, R0, 0x5410, R224 ;  /* 0x0000541000007816 */ /* 0x000fe200000000e0 */
[----:B------:R2:W-:Y:S01]  /*5cf0*/  STL.64 [R1+0x930], R48 ;  /* 0x0009303001007387 */ /* 0x0005e20000100a00 */
[----:B------:R-:W-:Y:S01]  /*5d00*/  ISETP.GT.U32.AND P2, PT, R191, R193, PT ;  /* 0x000000c1bf00720c */ /* 0x000fe20003f44070 */
[----:B------:R-:W-:-:S02]  /*5d10*/  IMAD.MOV.U32 R224, RZ, RZ, 0x1f ;  /* 0x0000001fffe07424 */ /* 0x000fc400078e00ff */
[----:B------:R4:W-:Y:S04]  /*5d20*/  STL.64 [R1+0x938], R38 ;  /* 0x0009382601007387 */ /* 0x0009e80000100a00 */
[----:B------:R3:W-:Y:S01]  /*5d30*/  STL.64 [R1+0x940], R36 ;  /* 0x0009402401007387 */ /* 0x0007e20000100a00 */
[----:B--2---:R-:W-:-:S03]  /*5d40*/  IMAD.WIDE R48, R223, 0x4, R16 ;  /* 0x00000004df307825 */ /* 0x004fc600078e0210 */
[----:B------:R1:W-:Y:S01]  /*5d50*/  STL.64 [R1+0x948], R34 ;  /* 0x0009482201007387 */ /* 0x0003e20000100a00 */
[----:B----4-:R-:W-:-:S03]  /*5d60*/  IMAD.WIDE R38, R223, 0x4, R2 ;  /* 0x00000004df267825 */ /* 0x010fc600078e0202 */
[----:B------:R2:W-:Y:S01]  /*5d70*/  STL.64 [R1+0x950], R30 ;  /* 0x0009501e01007387 */ /* 0x0005e20000100a00 */
[----:B---3--:R-:W-:-:S03]  /*5d80*/  IMAD.WIDE R36, R223, 0x4, R4 ;  /* 0x00000004df247825 */ /* 0x008fc600078e0204 */
[----:B------:R3:W-:Y:S01]  /*5d90*/  STL.64 [R1+0x960], R28 ;  /* 0x0009601c01007387 */ /* 0x0007e20000100a00 */
[----:B------:R-:W-:Y:S01]  /*5da0*/  IADD3 R21, R224, c[0x0][0x180], RZ ;  /* 0x00006000e0157a10 */ /* 0x000fe20007ffe0ff */
[C---:B-1----:R-:W-:Y:S02]  /*5db0*/  IMAD.WIDE R34, R223.reuse, 0x4, R6 ;  /* 0x00000004df227825 */ /* 0x042fe400078e0206 */
[----:B------:R1:W-:Y:S02]  /*5dc0*/  STL.64 [R1+0x970], R26 ;  /* 0x0009701a01007387 */ /* 0x0003e40000100a00 */
[C---:B--2---:R-:W-:Y:S02]  /*5dd0*/  IMAD.WIDE R30, R223.reuse, 0x4, R8 ;  /* 0x00000004df1e7825 */ /* 0x044fe400078e0208 */
[----:B------:R2:W-:Y:S02]  /*5de0*/  LDGSTS.E [R18+0x9800], [R48.64], P3 ;  /* 0x0980000030127fae */ /* 0x0005e40009921848 */
[----:B---3--:R-:W-:-:S02]  /*5df0*/  IMAD.WIDE R28, R223, 0x4, R10 ;  /* 0x00000004df1c7825 */ /* 0x008fc400078e020a */
[----:B------:R3:W-:Y:S02]  /*5e00*/  STL.64 [R1+0x980], R24 ;  /* 0x0009801801007387 */ /* 0x0007e40000100a00 */
[----:B-1----:R-:W-:Y:S02]  /*5e10*/  IMAD.WIDE R26, R223, 0x4, R12 ;  /* 0x00000004df1a7825 */ /* 0x002fe400078e020c */
[----:B------:R1:W-:Y:S02]  /*5e20*/  LDGSTS.E [R18+0x9900], [R38.64], P3 ;  /* 0x0990000026127fae */ /* 0x0003e40009921848 */
[----:B------:R-:W-:Y:S02]  /*5e30*/  @!P1 IMAD.IADD R189, R189, 0x1, -R191 ;  /* 0x00000001bdbd9824 */ /* 0x000fe400078e0abf */
[----:B------:R4:W-:Y:S01]  /*5e40*/  LDGSTS.E [R18+0x9a00], [R36.64], P3 ;  /* 0x09a0000024127fae */ /* 0x0009e20009921848 */
[----:B------:R-:W-:Y:S01]  /*5e50*/  ISETP.GT.AND P1, PT, R21, 0x1f, PT ;  /* 0x0000001f1500780c */ /* 0x000fe20003f24270 */
[----:B---3--:R-:W-:-:S02]  /*5e60*/  IMAD.WIDE R24, R223, 0x4, R14 ;  /* 0x00000004df187825 */ /* 0x008fc400078e020e */
[----:B------:R3:W-:Y:S04]  /*5e70*/  LDGSTS.E [R18+0x9b00], [R34.64], P3 ;  /* 0x09b0000022127fae */ /* 0x0007e80009921848 */
[----:B------:R1:W-:Y:S01]  /*5e80*/  LDGSTS.E [R18+0x9c00], [R30.64], P3 ;  /* 0x09c000001e127fae */ /* 0x0003e20009921848 */
[----:B------:R-:W-:-:S03]  /*5e90*/  @!P2 IMAD.IADD R193, R193, 0x1, -R191 ;  /* 0x00000001c1c1a824 */ /* 0x000fc600078e0abf */
[----:B------:R1:W-:Y:S01]  /*5ea0*/  LDGSTS.E [R18+0x9d00], [R28.64], P3 ;  /* 0x09d000001c127fae */ /* 0x0003e20009921848 */
[----:B------:R-:W-:-:S03]  /*5eb0*/  ISETP.GE.AND P2, PT, R20, c[0x0][0x180], PT ;  /* 0x0000600014007a0c */ /* 0x000fc60003f46270 */
[----:B------:R1:W-:Y:S01]  /*5ec0*/  LDGSTS.E [R18+0x9e00], [R26.64], P3 ;  /* 0x09e000001a127fae */ /* 0x0003e20009921848 */
[----:B------:R-:W-:Y:S02]  /*5ed0*/  SEL R194, RZ, 0x4, !P1 ;  /* 0x00000004ffc27807 */ /* 0x000fe40004800000 */
[----:B------:R-:W-:Y:S01]  /*5ee0*/  SHF.R.U32.HI R192, RZ, 0x4, R192 ;  /* 0x00000004ffc07819 */ /* 0x000fe200000116c0 */
[----:B------:R1:W-:Y:S01]  /*5ef0*/  LDGSTS.E [R18+0x9f00], [R24.64], P3 ;  /* 0x09f0000018127fae */ /* 0x0003e20009921848 */
[----:B------:R-:W-:Y:S01]  /*5f00*/  ISETP.GE.AND P3, PT, R234, RZ, PT ;  /* 0x000000ffea00720c */ /* 0x000fe20003f66270 */
[----:B------:R-:W-:Y:S01]  /*5f10*/  IMAD R223, R33, 0x17, RZ ;  /* 0x0000001721df7824 */ /* 0x000fe200078e02ff */
[----:B------:R-:W-:Y:S01]  /*5f20*/  LOP3.LUT P1, RZ, R192, 0x1, RZ, 0xc0, !PT ;  /* 0x00000001c0ff7812 */ /* 0x000fe2000782c0ff */
[----:B------:R2:W-:Y:S01]  /*5f30*/  STL.64 [R1+0x4b0], R48 ;  /* 0x0004b03001007387 */ /* 0x0005e20000100a00 */
[----:B------:R-:W-:Y:S02]  /*5f40*/  SEL R194, R194, RZ, !P2 ;  /* 0x000000ffc2c27207 */ /* 0x000fe40005000000 */
[----:B------:R-:W-:Y:S01]  /*5f50*/  ISETP.GT.AND P2, PT, R21, 0x3f, PT ;  /* 0x0000003f1500780c */ /* 0x000fe20003f44270 */
[----:B------:R1:W-:Y:S01]  /*5f60*/  STL.64 [R1+0x958], R38 ;  /* 0x0009582601007387 */ /* 0x0003e20000100a00 */
[----:B------:R-:W-:-:S03]  /*5f70*/  SEL R192, RZ, 0x4, P6 ;  /* 0x00000004ffc07807 */ /* 0x000fc60003000000 */
[----:B------:R4:W-:Y:S01]  /*5f80*/  STL.64 [R1+0x968], R36 ;  /* 0x0009682401007387 */ /* 0x0009e20000100a00 */
[----:B------:R-:W-:Y:S01]  /*5f90*/  SEL R192, R192, RZ, P2 ;  /* 0x000000ffc0c07207 */ /* 0x000fe20001000000 */
[----:B--2---:R-:W-:Y:S02]  /*5fa0*/  IMAD.WIDE R48, R223, 0x4, R16 ;  /* 0x00000004df307825 */ /* 0x004fe400078e0210 */
[----:B------:R3:W-:Y:S01]  /*5fb0*/  STL.64 [R1+0x978], R34 ;  /* 0x0009782201007387 */ /* 0x0007e20000100a00 */
[----:B------:R-:W-:Y:S01]  /*5fc0*/  ISETP.GT.U32.AND P2, PT, R191, R193, PT ;  /* 0x000000c1bf00720c */ /* 0x000fe20003f44070 */
[C---:B-1----:R-:W-:Y:S02]  /*5fd0*/  IMAD.WIDE R38, R223.reuse, 0x4, R2 ;  /* 0x00000004df267825 */ /* 0x042fe400078e0202 */
[----:B------:R1:W-:Y:S02]  /*5fe0*/  STL.64 [R1+0x988], R30 ;  /* 0x0009881e01007387 */ /* 0x0003e40000100a00 */
[----:B----4-:R-:W-:-:S02]  /*5ff0*/  IMAD.WIDE R36, R223, 0x4, R4 ;  /* 0x00000004df247825 */ /* 0x010fc400078e0204 */
[----:B------:R2:W-:Y:S01]  /*6000*/  STL.64 [R1+0x990], R28 ;  /* 0x0009901c01007387 */ /* 0x0005e20000100a00 */
[----:B------:R-:W-:Y:S01]  /*6010*/  @!P3 IADD3 R189, -R189, RZ, RZ ;  /* 0x000000ffbdbdb210 */ /* 0x000fe20007ffe1ff */
[----:B------:R-:W-:Y:S02]  /*6020*/  IMAD R224, R33, 0x1b, RZ ;  /* 0x0000001b21e07824 */ /* 0x000fe400078e02ff */
[----:B------:R4:W-:Y:S01]  /*6030*/  STL.64 [R1+0x998], R26 ;  /* 0x0009981a01007387 */ /* 0x0009e20000100a00 */
[C---:B---3--:R-:W-:Y:S01]  /*6040*/  IMAD.WIDE R34, R223.reuse, 0x4, R6 ;  /* 0x00000004df227825 */ /* 0x048fe200078e0206 */
[----:B------:R-:W-:Y:S02]  /*6050*/  ISETP.GE.AND P6, PT, R226, RZ, PT ;  /* 0x000000ffe200720c */ /* 0x000fe40003fc6270 */
[----:B------:R3:W-:Y:S01]  /*6060*/  STL.64 [R1+0x9a0], R24 ;  /* 0x0009a01801007387 */ /* 0x0007e20000100a00 */
[----:B-1----:R-:W-:Y:S01]  /*6070*/  IMAD.WIDE R30, R223, 0x4, R8 ;  /* 0x00000004df1e7825 */ /* 0x002fe200078e0208 */
[----:B------:R-:W-:-:S02]  /*6080*/  ISETP.NE.AND P3, PT, RZ, c[0x0][0x17c], PT ;  /* 0x00005f00ff007a0c */ /* 0x000fc40003f65270 */
[----:B------:R1:W-:Y:S01]  /*6090*/  LDGSTS.E [R18+0xb800], [R48.64], P5 ;  /* 0x0b80000030127fae */ /* 0x0003e2000a921848 */
[----:B--2---:R-:W-:-:S03]  /*60a0*/  IMAD.WIDE R28, R223, 0x4, R10 ;  /* 0x00000004df1c7825 */ /* 0x004fc600078e020a */
[----:B------:R1:W-:Y:S01]  /*60b0*/  STL.64 [R1+0x918], R48 ;  /* 0x0009183001007387 */ /* 0x0003e20000100a00 */
[----:B----4-:R-:W-:-:S03]  /*60c0*/  IMAD.WIDE R26, R223, 0x4, R12 ;  /* 0x00000004df1a7825 */ /* 0x010fc600078e020c */
[----:B------:R2:W-:Y:S01]  /*60d0*/  LDGSTS.E [R18+0xb900], [R38.64], P5 ;  /* 0x0b90000026127fae */ /* 0x0005e2000a921848 */
[----:B---3--:R-:W-:-:S03]  /*60e0*/  IMAD.WIDE R24, R223, 0x4, R14 ;  /* 0x00000004df187825 */ /* 0x008fc600078e020e */
[----:B------:R2:W-:Y:S04]  /*60f0*/  STL.64 [R1+0x9a8], R38 ;  /* 0x0009a82601007387 */ /* 0x0005e80000100a00 */
[----:B------:R3:W-:Y:S01]  /*6100*/  LDGSTS.E [R18+0xba00], [R36.64], P5 ;  /* 0x0ba0000024127fae */ /* 0x0007e2000a921848 */
[----:B-1----:R-:W-:-:S03]  /*6110*/  IMAD.WIDE R48, R224, 0x4, R16 ;  /* 0x00000004e0307825 */ /* 0x002fc600078e0210 */
[----:B------:R3:W-:Y:S01]  /*6120*/  STL.64 [R1+0x9b0], R36 ;  /* 0x0009b02401007387 */ /* 0x0007e20000100a00 */
[----:B------:R-:W-:-:S03]  /*6130*/  SEL R229, R241, R188, !P3 ;  /* 0x000000bcf1e57207 */ /* 0x000fc60005800000 */
[----:B------:R1:W-:Y:S01]  /*6140*/  LDGSTS.E [R18+0xbb00], [R34.64], P5 ;  /* 0x0bb0000022127fae */ /* 0x0003e2000a921848 */
[----:B--2---:R-:W-:-:S03]  /*6150*/  IMAD.WIDE R38, R224, 0x4, R2 ;  /* 0x00000004e0267825 */ /* 0x004fc600078e0202 */
[----:B------:R1:W-:Y:S01]  /*6160*/  STL.64 [R1+0x9b8], R34 ;  /* 0x0009b82201007387 */ /* 0x0003e20000100a00 */
[----:B------:R-:W-:-:S03]  /*6170*/  IMAD R188, R33, 0x1f, RZ ;  /* 0x0000001f21bc7824 */ /* 0x000fc600078e02ff */
[----:B------:R2:W-:Y:S01]  /*6180*/  LDGSTS.E [R18+0xbc00], [R30.64], P5 ;  /* 0x0bc000001e127fae */ /* 0x0005e2000a921848 */
[----:B---3--:R-:W-:-:S03]  /*6190*/  IMAD.WIDE R36, R224, 0x4, R4 ;  /* 0x00000004e0247825 */ /* 0x008fc600078e0204 */
[----:B------:R2:W-:Y:S04]  /*61a0*/  STL.64 [R1+0x9c0], R30 ;  /* 0x0009c01e01007387 */ /* 0x0005e80000100a00 */
[----:B------:R3:W-:Y:S01]  /*61b0*/  LDGSTS.E [R18+0xbd00], [R28.64], P5 ;  /* 0x0bd000001c127fae */ /* 0x0007e2000a921848 */
[----:B-1----:R-:W-:-:S03]  /*61c0*/  IMAD.WIDE R34, R224, 0x4, R6 ;  /* 0x00000004e0227825 */ /* 0x002fc600078e0206 */
[----:B------:R3:W-:Y:S04]  /*61d0*/  STL.64 [R1+0x9c8], R28 ;  /* 0x0009c81c01007387 */ /* 0x0007e80000100a00 */
[----:B------:R1:W-:Y:S01]  /*61e0*/  LDGSTS.E [R18+0xbe00], [R26.64], P5 ;  /* 0x0be000001a127fae */ /* 0x0003e2000a921848 */
[----:B--2---:R-:W-:-:S03]  /*61f0*/  IMAD.WIDE R30, R224, 0x4, R8 ;  /* 0x00000004e01e7825 */ /* 0x004fc600078e0208 */
[----:B------:R1:W-:Y:S04]  /*6200*/  STL.64 [R1+0x9d0], R26 ;  /* 0x0009d01a01007387 */ /* 0x0003e80000100a00 */
[----:B------:R2:W-:Y:S01]  /*6210*/  LDGSTS.E [R18+0xbf00], [R24.64], P5 ;  /* 0x0bf0000018127fae */ /* 0x0005e2000a921848 */
[----:B---3--:R-:W-:-:S03]  /*6220*/  IMAD.WIDE R28, R224, 0x4, R10 ;  /* 0x00000004e01c7825 */ /* 0x008fc600078e020a */
[----:B------:R2:W-:Y:S01]  /*6230*/  STL.64 [R1+0x9d8], R24 ;  /* 0x0009d81801007387 */ /* 0x0005e20000100a00 */
[----:B------:R-:W-:-:S03]  /*6240*/  @!P2 IMAD.IADD R193, R193, 0x1, -R191 ;  /* 0x00000001c1c1a824 */ /* 0x000fc600078e0abf */
[----:B------:R3:W-:Y:S01]  /*6250*/  LDGSTS.E [R18+0xd800], [R48.64], P1 ;  /* 0x0d80000030127fae */ /* 0x0007e20008921848 */
[C---:B-1----:R-:W-:Y:S01]  /*6260*/  IMAD.WIDE R26, R224.reuse, 0x4, R12 ;  /* 0x00000004e01a7825 */ /* 0x042fe200078e020c */
[----:B------:R-:W-:Y:S02]  /*6270*/  SEL R222, R241, R222, !P3 ;  /* 0x000000def1de7207 */ /* 0x000fe40005800000 */
[----:B------:R-:W-:Y:S04]  /*6280*/  STL.64 [R1+0x928], R48 ;  /* 0x0009283001007387 */ /* 0x000fe80000100a00 */
[----:B------:R1:W-:Y:S01]  /*6290*/  LDGSTS.E [R18+0xd900], [R38.64], P1 ;  /* 0x0d90000026127fae */ /* 0x0003e20008921848 */
[----:B--2---:R-:W-:-:S03]  /*62a0*/  IMAD.WIDE R24, R224, 0x4, R14 ;  /* 0x00000004e0187825 */ /* 0x004fc600078e020e */
[----:B------:R1:W-:Y:S04]  /*62b0*/  STL.64 [R1+0x9e0], R38 ;  /* 0x0009e02601007387 */ /* 0x0003e80000100a00 */
[----:B------:R2:W-:Y:S01]  /*62c0*/  LDGSTS.E [R18+0xda00], [R36.64], P1 ;  /* 0x0da0000024127fae */ /* 0x0005e20008921848 */
[----:B------:R-:W-:-:S03]  /*62d0*/  SEL R221, R241, R221, !P3 ;  /* 0x000000ddf1dd7207 */ /* 0x000fc60005800000 */
[----:B------:R2:W-:Y:S04]  /*62e0*/  STL.64 [R1+0x9e8], R36 ;  /* 0x0009e82401007387 */ /* 0x0005e80000100a00 */
[----:B------:R4:W-:Y:S01]  /*62f0*/  LDGSTS.E [R18+0xdb00], [R34.64], P1 ;  /* 0x0db0000022127fae */ /* 0x0009e20008921848 */
[----:B-1----:R-:W-:-:S03]  /*6300*/  IMAD.WIDE R38, R188, 0x4, R16 ;  /* 0x00000004bc267825 */ /* 0x002fc600078e0210 */
[----:B------:R4:W-:Y:S01]  /*6310*/  STL.64 [R1+0x9f0], R34 ;  /* 0x0009f02201007387 */ /* 0x0009e20000100a00 */
[----:B------:R-:W-:-:S03]  /*6320*/  @!P6 IMAD.MOV R193, RZ, RZ, -R193 ;  /* 0x000000ffffc1e224 */ /* 0x000fc600078e0ac1 */
[----:B------:R1:W-:Y:S01]  /*6330*/  LDGSTS.E [R18+0xdc00], [R30.64], P1 ;  /* 0x0dc000001e127fae */ /* 0x0003e20008921848 */
[----:B--2---:R-:W-:-:S03]  /*6340*/  IMAD.WIDE R36, R188, 0x4, R2 ;  /* 0x00000004bc247825 */ /* 0x004fc600078e0202 */
[----:B------:R1:W-:Y:S01]  /*6350*/  STL.64 [R1+0x9f8], R30 ;  /* 0x0009f81e01007387 */ /* 0x0003e20000100a00 */
[----:B------:R-:W-:-:S03]  /*6360*/  LEA R250, P6, R251, c[0x0][0x168], 0x2 ;  /* 0x00005a00fbfa7a11 */ /* 0x000fc600078c10ff */
[----:B------:R2:W-:Y:S01]  /*6370*/  LDGSTS.E [R18+0xdd00], [R28.64], P1 ;  /* 0x0dd000001c127fae */ /* 0x0005e20008921848 */
[----:B----4-:R-:W-:Y:S01]  /*6380*/  IMAD.WIDE R34, R188, 0x4, R4 ;  /* 0x00000004bc227825 */ /* 0x010fe200078e0204 */
[----:B------:R-:W-:Y:S02]  /*6390*/  SEL R220, R241, R220, !P3 ;  /* 0x000000dcf1dc7207 */ /* 0x000fe40005800000 */
[----:B------:R2:W-:Y:S01]  /*63a0*/  STL.64 [R1+0xa00], R28 ;  /* 0x000a001c01007387 */ /* 0x0005e20000100a00 */
[----:B------:R-:W-:-:S03]  /*63b0*/  IMAD R222, R222, c[0x0][0x190], RZ ;  /* 0x00006400dede7a24 */ /* 0x000fc600078e02ff */
[----:B------:R4:W-:Y:S01]  /*63c0*/  LDGSTS.E [R18+0xde00], [R26.64], P1 ;  /* 0x0de000001a127fae */ /* 0x0009e20008921848 */
[----:B-1----:R-:W-:-:S03]  /*63d0*/  IMAD.WIDE R30, R188, 0x4, R6 ;  /* 0x00000004bc1e7825 */ /* 0x002fc600078e0206 */
[----:B------:R4:W-:Y:S01]  /*63e0*/  STL.64 [R1+0xa08], R26 ;  /* 0x000a081a01007387 */ /* 0x0009e20000100a00 */
[----:B------:R-:W-:-:S03]  /*63f0*/  IMAD.WIDE R20, R188, 0x4, R14 ;  /* 0x00000004bc147825 */ /* 0x000fc600078e020e */
[----:B------:R1:W-:Y:S01]  /*6400*/  LDGSTS.E [R18+0xdf00], [R24.64], P1 ;  /* 0x0df0000018127fae */ /* 0x0003e20008921848 */
[----:B--2---:R-:W-:-:S03]  /*6410*/  IMAD.WIDE R28, R188, 0x4, R8 ;  /* 0x00000004bc1c7825 */ /* 0x004fc600078e0208 */
[----:B------:R1:W-:Y:S01]  /*6420*/  STL.64 [R1+0xa10], R24 ;  /* 0x000a101801007387 */ /* 0x0003e20000100a00 */
[----:B------:R-:W-:Y:S01]  /*6430*/  SEL R219, R241, R219, !P3 ;  /* 0x000000dbf1db7207 */ /* 0x000fe20005800000 */
[----:B----4-:R-:W-:Y:S02]  /*6440*/  IMAD.WIDE R26, R188, 0x4, R10 ;  /* 0x00000004bc1a7825 */ /* 0x010fe400078e020a */
[----:B------:R3:W-:Y:S01]  /*6450*/  LDGSTS.E [R18+0xf800], [R38.64], !P0 ;  /* 0x0f80000026127fae */ /* 0x0007e2000c121848 */
[----:B------:R-:W-:-:S03]  /*6460*/  LEA.HI.X.SX32 R251, R251, c[0x0][0x16c], 0x2, P6 ;  /* 0x00005b00fbfb7a11 */ /* 0x000fc600030f16ff */
[----:B------:R3:W-:Y:S01]  /*6470*/  LDGSTS.E [R18+0xf900], [R36.64], !P0 ;  /* 0x0f90000024127fae */ /* 0x0007e2000c121848 */
[----:B------:R-:W-:Y:S02]  /*6480*/  IMAD R221, R221, c[0x0][0x190], RZ ;  /* 0x00006400dddd7a24 */ /* 0x000fe400078e02ff */
[----:B-1----:R-:W-:Y:S01]  /*6490*/  IMAD.WIDE R24, R188, 0x4, R12 ;  /* 0x00000004bc187825 */ /* 0x002fe200078e020c */
[----:B------:R3:W-:Y:S01]  /*64a0*/  LDGSTS.E [R18+0xfa00], [R34.64], !P0 ;  /* 0x0fa0000022127fae */ /* 0x0007e2000c121848 */
[----:B------:R-:W-:-:S03]  /*64b0*/  SEL R218, R241, R218, !P3 ;  /* 0x000000daf1da7207 */ /* 0x000fc60005800000 */
[----:B------:R3:W-:Y:S01]  /*64c0*/  LDGSTS.E [R18+0xfb00], [R30.64], !P0 ;  /* 0x0fb000001e127fae */ /* 0x0007e2000c121848 */
[----:B------:R-:W-:Y:S01]  /*64d0*/  IMAD R220, R220, c[0x0][0x190], RZ ;  /* 0x00006400dcdc7a24 */ /* 0x000fe200078e02ff */
[----:B------:R-:W-:Y:S02]  /*64e0*/  LEA R188, P6, R222, R250, 0x2 ;  /* 0x000000fadebc7211 */ /* 0x000fe400078c10ff */
[----:B------:R3:W-:Y:S01]  /*64f0*/  LDGSTS.E [R18+0xfc00], [R28.64], !P0 ;  /* 0x0fc000001c127fae */ /* 0x0007e2000c121848 */
[----:B------:R-:W-:-:S03]  /*6500*/  ISETP.NE.U32.AND P1, PT, R194, RZ, PT ;  /* 0x000000ffc200720c */ /* 0x000fc60003f25070 */
[----:B------:R3:W-:Y:S01]  /*6510*/  LDGSTS.E [R18+0xfd00], [R26.64], !P0 ;  /* 0x0fd000001a127fae */ /* 0x0007e2000c121848 */
[C---:B------:R-:W-:Y:S01]  /*6520*/  SHF.R.U64 R191, R0.reuse, 0x1b, RZ ;  /* 0x0000001b00bf7819 */ /* 0x040fe200000012ff */
[----:B------:R-:W-:Y:S01]  /*6530*/  IMAD R219, R219, c[0x0][0x190], RZ ;  /* 0x00006400dbdb7a24 */ /* 0x000fe200078e02ff */
[C---:B------:R-:W-:Y:S01]  /*6540*/  SEL R233, R241.reuse, R190, !P3 ;  /* 0x000000bef1e97207 */ /* 0x040fe20005800000 */
[----:B------:R3:W-:Y:S01]  /*6550*/  LDGSTS.E [R18+0xfe00], [R24.64], !P0 ;  /* 0x0fe0000018127fae */ /* 0x0007e2000c121848 */
[----:B------:R-:W-:Y:S02]  /*6560*/  SHF.R.U64 R194, R0, 0x1f, RZ ;  /* 0x0000001f00c27819 */ /* 0x000fe400000012ff */
[C---:B------:R-:W-:Y:S01]  /*6570*/  SEL R217, R241.reuse, R217, !P3 ;  /* 0x000000d9f1d97207 */ /* 0x040fe20005800000 */
[----:B------:R3:W-:Y:S01]  /*6580*/  LDGSTS.E [R18+0xff00], [R20.64], !P0 ;  /* 0x0ff0000014127fae */ /* 0x0007e2000c121848 */
[----:B------:R-:W-:Y:S02]  /*6590*/  SEL R237, R241, R189, !P3 ;  /* 0x000000bdf1ed7207 */ /* 0x000fe40005800000 */
[----:B------:R-:W-:Y:S01]  /*65a0*/  LEA R190, P0, R221, R250, 0x2 ;  /* 0x000000faddbe7211 */ /* 0x000fe200078010ff */
[----:B------:R-:W-:Y:S01]  /*65b0*/  IMAD R218, R218, c[0x0][0x190], RZ ;  /* 0x00006400dada7a24 */ /* 0x000fe200078e02ff */
[----:B------:R-:W-:-:S02]  /*65c0*/  ISETP.NE.U32.AND P5, PT, R192, RZ, PT ;  /* 0x000000ffc000720c */ /* 0x000fc40003fa5070 */
[C---:B------:R-:W-:Y:S02]  /*65d0*/  SEL R216, R241.reuse, R216, !P3 ;  /* 0x000000d8f1d87207 */ /* 0x040fe40005800000 */
[C---:B------:R-:W-:Y:S02]  /*65e0*/  SEL R215, R241.reuse, R215, !P3 ;  /* 0x000000d7f1d77207 */ /* 0x040fe40005800000 */
[C---:B------:R-:W-:Y:S02]  /*65f0*/  SEL R214, R241.reuse, R214, !P3 ;  /* 0x000000d6f1d67207 */ /* 0x040fe40005800000 */
[C---:B------:R-:W-:Y:S02]  /*6600*/  SEL R213, R241.reuse, R213, !P3 ;  /* 0x000000d5f1d57207 */ /* 0x040fe40005800000 */
[C---:B------:R-:W-:Y:S02]  /*6610*/  SEL R212, R241.reuse, R212, !P3 ;  /* 0x000000d4f1d47207 */ /* 0x040fe40005800000 */
[----:B------:R-:W-:-:S02]  /*6620*/  SEL R211, R241, R211, !P3 ;  /* 0x000000d3f1d37207 */ /* 0x000fc40005800000 */
        /* <DEDUP_REMOVED lines=15> */
[----:B------:R-:W-:Y:S01]  /*6720*/  SEL R228, R241, R195, !P3 ;  /* 0x000000c3f1e47207 */ /* 0x000fe20005800000 */
[----:B------:R-:W-:Y:S01]  /*6730*/  IMAD R217, R217, c[0x0][0x190], RZ ;  /* 0x00006400d9d97a24 */ /* 0x000fe200078e02ff */
[----:B------:R-:W-:Y:S02]  /*6740*/  LEA.HI.X.SX32 R189, R222, R251, 0x2, P6 ;  /* 0x000000fbdebd7211 */ /* 0x000fe400030f16ff */
[----:B------:R-:W-:Y:S01]  /*6750*/  LOP3.LUT R230, R19, 0x20, RZ, 0xc0, !PT ;  /* 0x0000002013e67812 */ /* 0x000fe200078ec0ff */
[----:B------:R-:W-:Y:S01]  /*6760*/  IMAD R252, R233, c[0x0][0x190], RZ ;  /* 0x00006400e9fc7a24 */ /* 0x000fe200078e02ff */
[----:B------:R-:W-:Y:S01]  /*6770*/  SEL R241, R241, R193, !P3 ;  /* 0x000000c1f1f17207 */ /* 0x000fe20005800000 */
[----:B------:R-:W0:Y:S01]  /*6780*/  LDGDEPBAR ;  /* 0x00000000000079af */ /* 0x000e220000000000 */
[----:B------:R-:W-:-:S02]  /*6790*/  LEA R192, P6, R220, R250, 0x2 ;  /* 0x000000fadcc07211 */ /* 0x000fc400078c10ff */
[----:B------:R-:W-:Y:S02]  /*67a0*/  LOP3.LUT P3, RZ, R191, 0x1, RZ, 0xc0, !PT ;  /* 0x00000001bfff7812 */ /* 0x000fe4000786c0ff */
[----:B------:R-:W-:Y:S01]  /*67b0*/  LOP3.LUT P2, RZ, R194, 0x1, RZ, 0xc0, !PT ;  /* 0x00000001c2ff7812 */ /* 0x000fe2000784c0ff */
[----:B------:R-:W-:Y:S01]  /*67c0*/  IMAD R216, R216, c[0x0][0x190], RZ ;  /* 0x00006400d8d87a24 */ /* 0x000fe200078e02ff */
[-C--:B------:R-:W-:Y:S01]  /*67d0*/  LEA.HI.X.SX32 R191, R221, R251.reuse, 0x2, P0 ;  /* 0x000000fbddbf7211 */ /* 0x080fe200000f16ff */
[----:B------:R-:W-:Y:S01]  /*67e0*/  IMAD R215, R215, c[0x0][0x190], RZ ;  /* 0x00006400d7d77a24 */ /* 0x000fe200078e02ff */
[-C--:B------:R-:W-:Y:S01]  /*67f0*/  LEA R194, P0, R219, R250.reuse, 0x2 ;  /* 0x000000fadbc27211 */ /* 0x080fe200078010ff */
        /* <DEDUP_REMOVED lines=20> */
[----:B------:R1:W2:Y:S01]  /*6940*/  R2UR UR7, R230 ;  /* 0x00000000e60773c2 */ /* 0x0002a200000e0000 */
[-C--:B------:R-:W-:Y:S01]  /*6950*/  LEA.HI.X.SX32 R203, R215, R251.reuse, 0x2, P0 ;  /* 0x000000fbd7cb7211 */ /* 0x080fe200000f16ff */
[----:B------:R-:W-:Y:S01]  /*6960*/  IMAD R232, R208, c[0x0][0x190], RZ ;  /* 0x00006400d0e87a24 */ /* 0x000fe200078e02ff */
[-C--:B------:R-:W-:Y:S01]  /*6970*/  LEA R206, P0, R213, R250.reuse, 0x2 ;  /* 0x000000fad5ce7211 */ /* 0x080fe200078010ff */
[----:B------:R-:W-:Y:S01]  /*6980*/  IMAD R234, R207, c[0x0][0x190], RZ ;  /* 0x00006400cfea7a24 */ /* 0x000fe200078e02ff */
[-C--:B------:R-:W-:Y:S01]  /*6990*/  LEA.HI.X.SX32 R205, R214, R251.reuse, 0x2, P6 ;  /* 0x000000fbd6cd7211 */ /* 0x080fe200030f16ff */
[----:B------:R-:W-:Y:S01]  /*69a0*/  IMAD R231, R209, c[0x0][0x190], RZ ;  /* 0x00006400d1e77a24 */ /* 0x000fe200078e02ff */
[-C--:B------:R-:W-:Y:S01]  /*69b0*/  LEA R208, P6, R212, R250.reuse, 0x2 ;  /* 0x000000fad4d07211 */ /* 0x080fe200078c10ff */
[----:B-1----:R-:W-:Y:S01]  /*69c0*/  IMAD R230, R210, c[0x0][0x190], RZ ;  /* 0x00006400d2e67a24 */ /* 0x002fe200078e02ff */
        /* <DEDUP_REMOVED lines=15> */
[----:B---3--:R-:W-:Y:S01]  /*6ac0*/  IMAD R18, R241, c[0x0][0x190], RZ ;  /* 0x00006400f1127a24 */ /* 0x008fe200078e02ff */
[----:B------:R-:W-:Y:S01]  /*6ad0*/  LEA.HI.X.SX32 R215, R231, R251, 0x2, P0 ;  /* 0x000000fbe7d77211 */ /* 0x000fe200000f16ff */
[----:B------:R1:W-:Y:S01]  /*6ae0*/  LDGSTS.E [R23+0x20000], [R188.64], P1 ;  /* 0x20000000bc177fae */ /* 0x0003e20008921848 */
[----:B------:R-:W-:-:S02]  /*6af0*/  LEA R218, P0, R234, R250, 0x2 ;  /* 0x000000faeada7211 */ /* 0x000fc400078010ff */
[-C--:B------:R-:W-:Y:S01]  /*6b00*/  LEA.HI.X.SX32 R217, R232, R251.reuse, 0x2, P6 ;  /* 0x000000fbe8d97211 */ /* 0x080fe200030f16ff */
[----:B------:R1:W-:Y:S01]  /*6b10*/  LDGSTS.E [R23+0x20400], [R196.64], P1 ;  /* 0x20400000c4177fae */ /* 0x0003e20008921848 */
[-C--:B------:R-:W-:Y:S02]  /*6b20*/  LEA R220, P6, R238, R250.reuse, 0x2 ;  /* 0x000000faeedc7211 */ /* 0x080fe400078c10ff */
[-C--:B------:R-:W-:Y:S01]  /*6b30*/  LEA.HI.X.SX32 R219, R234, R251.reuse, 0x2, P0 ;  /* 0x000000fbeadb7211 */ /* 0x080fe200000f16ff */
[----:B------:R1:W-:Y:S01]  /*6b40*/  LDGSTS.E [R23+0x20800], [R204.64], P1 ;  /* 0x20800000cc177fae */ /* 0x0003e20008921848 */
[-C--:B------:R-:W-:Y:S02]  /*6b50*/  LEA R222, P0, R244, R250.reuse, 0x2 ;  /* 0x000000faf4de7211 */ /* 0x080fe400078010ff */
[----:B------:R-:W-:Y:S01]  /*6b60*/  LEA.HI.X.SX32 R221, R238, R251, 0x2, P6 ;  /* 0x000000fbeedd7211 */ /* 0x000fe200030f16ff */
[----:B------:R-:W-:Y:S01]  /*6b70*/  STL.64 [R1+0x450], R38 ;  /* 0x0004502601007387 */ /* 0x000fe20000100a00 */
[----:B------:R-:W-:-:S02]  /*6b80*/  LEA R224, P6, R248, R250, 0x2 ;  /* 0x000000faf8e07211 */ /* 0x000fc400078c10ff */
[-C--:B------:R-:W-:Y:S01]  /*6b90*/  LEA.HI.X.SX32 R223, R244, R251.reuse, 0x2, P0 ;  /* 0x000000fbf4df7211 */ /* 0x080fe200000f16ff */
[----:B------:R1:W-:Y:S01]  /*6ba0*/  LDGSTS.E [R23+0x20c00], [R212.64], P1 ;  /* 0x20c00000d4177fae */ /* 0x0003e20008921848 */
[CC--:B------:R-:W-:Y:S02]  /*6bb0*/  LEA R226, P0, R247.reuse, R250.reuse, 0x2 ;  /* 0x000000faf7e27211 */ /* 0x0c0fe400078010ff */
[-C--:B------:R-:W-:Y:S01]  /*6bc0*/  LEA.HI.X.SX32 R225, R248, R251.reuse, 0x2, P6 ;  /* 0x000000fbf8e17211 */ /* 0x080fe200030f16ff */
[----:B------:R-:W-:Y:S01]  /*6bd0*/  STL.64 [R1+0x908], R36 ;  /* 0x0009082401007387 */ /* 0x000fe20000100a00 */
[-C--:B------:R-:W-:Y:S02]  /*6be0*/  LEA R228, P6, R246, R250.reuse, 0x2 ;  /* 0x000000faf6e47211 */ /* 0x080fe400078c10ff */
[-C--:B------:R-:W-:Y:S01]  /*6bf0*/  LEA.HI.X.SX32 R227, R247, R251.reuse, 0x2, P0 ;  /* 0x000000fbf7e37211 */ /* 0x080fe200000f16ff */
[----:B------:R-:W-:Y:S01]  /*6c00*/  IMAD R247, R229, c[0x0][0x190], RZ ;  /* 0x00006400e5f77a24 */ /* 0x000fe200078e02ff */
[----:B------:R-:W-:Y:S01]  /*6c10*/  LEA R230, P0, R242, R250, 0x2 ;  /* 0x000000faf2e67211 */ /* 0x000fe200078010ff */
[----:B------:R1:W-:Y:S01]  /*6c20*/  LDGSTS.E [R23+0x21000], [R220.64], P1 ;  /* 0x21000000dc177fae */ /* 0x0003e20008921848 */
[----:B------:R-:W-:-:S02]  /*6c30*/  LEA.HI.X.SX32 R229, R246, R251, 0x2, P6 ;  /* 0x000000fbf6e57211 */ /* 0x000fc400030f16ff */
[-C--:B------:R-:W-:Y:S02]  /*6c40*/  LEA R232, P6, R236, R250.reuse, 0x2 ;  /* 0x000000faece87211 */ /* 0x080fe400078c10ff */
[-C--:B------:R-:W-:Y:S02]  /*6c50*/  LEA.HI.X.SX32 R231, R242, R251.reuse, 0x2, P0 ;  /* 0x000000fbf2e77211 */ /* 0x080fe400000f16ff */
[----:B------:R-:W-:Y:S01]  /*6c60*/  LOP3.LUT R22, R23, 0x20, RZ, 0x3c, !PT ;  /* 0x0000002017167812 */ /* 0x000fe200078e3cff */
[----:B------:R-:W-:Y:S01]  /*6c70*/  STL.64 [R1+0x8f8], R34 ;  /* 0x0008f82201007387 */ /* 0x000fe20000100a00 */
[-C--:B------:R-:W-:Y:S02]  /*6c80*/  LEA R234, P0, R235, R250.reuse, 0x2 ;  /* 0x000000faebea7211 */ /* 0x080fe400078010ff */
[----:B------:R-:W-:Y:S01]  /*6c90*/  LEA.HI.X.SX32 R233, R236, R251, 0x2, P6 ;  /* 0x000000fbece97211 */ /* 0x000fe200030f16ff */
[----:B------:R1:W-:Y:S01]  /*6ca0*/  LDGSTS.E [R23+0x21400], [R228.64], P1 ;  /* 0x21400000e4177fae */ /* 0x0003e20008921848 */
[----:B------:R-:W-:-:S02]  /*6cb0*/  LEA R236, P6, R240, R250, 0x2 ;  /* 0x000000faf0ec7211 */ /* 0x000fc400078c10ff */
[-C--:B------:R-:W-:Y:S02]  /*6cc0*/  LEA.HI.X.SX32 R235, R235, R251.reuse, 0x2, P0 ;  /* 0x000000fbebeb7211 */ /* 0x080fe400000f16ff */
[-C--:B------:R-:W-:Y:S02]  /*6cd0*/  LEA R238, P0, R239, R250.reuse, 0x2 ;  /* 0x000000faefee7211 */ /* 0x080fe400078010ff */
[-C--:B------:R-:W-:Y:S02]  /*6ce0*/  LEA.HI.X.SX32 R237, R240, R251.reuse, 0x2, P6 ;  /* 0x000000fbf0ed7211 */ /* 0x080fe400030f16ff */
[-C--:B------:R-:W-:Y:S02]  /*6cf0*/  LEA R240, P6, R243, R250.reuse, 0x2 ;  /* 0x000000faf3f07211 */ /* 0x080fe400078c10ff */
[----:B------:R-:W-:Y:S01]  /*6d00*/  LEA.HI.X.SX32 R239, R239, R251, 0x2, P0 ;  /* 0x000000fbefef7211 */ /* 0x000fe200000f16ff */
[----:B------:R-:W-:Y:S01]  /*6d10*/  STL.64 [R1+0x8f0], R30 ;  /* 0x0008f01e01007387 */ /* 0x000fe20000100a00 */
[----:B------:R-:W-:-:S02]  /*6d20*/  LEA R242, P0, R245, R250, 0x2 ;  /* 0x000000faf5f27211 */ /* 0x000fc400078010ff */
[-C--:B------:R-:W-:Y:S01]  /*6d30*/  LEA.HI.X.SX32 R241, R243, R251.reuse, 0x2, P6 ;  /* 0x000000fbf3f17211 */ /* 0x080fe200030f16ff */
[----:B------:R1:W-:Y:S01]  /*6d40*/  LDGSTS.E [R23+0x21800], [R236.64], P1 ;  /* 0x21800000ec177fae */ /* 0x0003e20008921848 */
[-C--:B------:R-:W-:Y:S02]  /*6d50*/  LEA R244, P6, R247, R250.reuse, 0x2 ;  /* 0x000000faf7f47211 */ /* 0x080fe400078c10ff */
[-C--:B------:R-:W-:Y:S02]  /*6d60*/  LEA.HI.X.SX32 R243, R245, R251.reuse, 0x2, P0 ;  /* 0x000000fbf5f37211 */ /* 0x080fe400000f16ff */
[----:B------:R-:W-:Y:S01]  /*6d70*/  LEA.HI.X.SX32 R245, R247, R251, 0x2, P6 ;  /* 0x000000fbf7f57211 */ /* 0x000fe200030f16ff */
[----:B------:R-:W-:Y:S01]  /*6d80*/  STL.64 [R1+0x8e8], R28 ;  /* 0x0008e81c01007387 */ /* 0x000fe20000100a00 */
[----:B------:R-:W-:-:S03]  /*6d90*/  LEA R246, P0, R252, R250, 0x2 ;  /* 0x000000fafcf67211 */ /* 0x000fc600078010ff */
[----:B------:R1:W-:Y:S01]  /*6da0*/  LDGSTS.E [R23+0x21c00], [R244.64], P1 ;  /* 0x21c00000f4177fae */ /* 0x0003e20008921848 */
[----:B------:R-:W-:-:S03]  /*6db0*/  LEA R248, P6, R249, R250, 0x2 ;  /* 0x000000faf9f87211 */ /* 0x000fc600078c10ff */
[----:B------:R-:W-:Y:S01]  /*6dc0*/  STL.64 [R1+0x8e0], R26 ;  /* 0x0008e01a01007387 */ /* 0x000fe20000100a00 */
[----:B------:R-:W-:-:S03]  /*6dd0*/  LEA.HI.X.SX32 R247, R252, R251, 0x2, P0 ;  /* 0x000000fbfcf77211 */ /* 0x000fc600000f16ff */
[----:B------:R1:W-:Y:S01]  /*6de0*/  LDGSTS.E [R22+0x20100], [R190.64], P1 ;  /* 0x20100000be167fae */ /* 0x0003e20008921848 */
[----:B------:R-:W-:-:S03]  /*6df0*/  LEA R250, P0, R18, R250, 0x2 ;  /* 0x000000fa12fa7211 */ /* 0x000fc600078010ff */
[----:B------:R-:W-:Y:S01]  /*6e00*/  STL.64 [R1+0x8d8], R24 ;  /* 0x0008d81801007387 */ /* 0x000fe20000100a00 */
[----:B------:R-:W-:-:S03]  /*6e10*/  SHF.R.U64 R252, R0, 0x13, RZ ;  /* 0x0000001300fc7819 */ /* 0x000fc600000012ff */
[----:B------:R1:W-:Y:S04]  /*6e20*/  LDGSTS.E [R22+0x20500], [R198.64], P1 ;  /* 0x20500000c6167fae */ /* 0x0003e80008921848 */
[----:B------:R3:W-:Y:S04]  /*6e30*/  STL.64 [R1+0x8d0], R20 ;  /* 0x0008d01401007387 */ /* 0x0007e80000100a00 */
[----:B------:R1:W-:Y:S01]  /*6e40*/  LDGSTS.E [R22+0x20900], [R206.64], P1 ;  /* 0x20900000ce167fae */ /* 0x0003e20008921848 */
[----:B------:R-:W-:-:S03]  /*6e50*/  LEA.HI.X.SX32 R249, R249, R251, 0x2, P6 ;  /* 0x000000fbf9f97211 */ /* 0x000fc600030f16ff */
[----:B------:R1:W-:Y:S01]  /*6e60*/  LDGSTS.E [R22+0x20d00], [R214.64], P1 ;  /* 0x20d00000d6167fae */ /* 0x0003e20008921848 */
[----:B---3--:R-:W-:-:S03]  /*6e70*/  LOP3.LUT R21, R23, 0x40, RZ, 0x3c, !PT ;  /* 0x0000004017157812 */ /* 0x008fc600078e3cff */
[----:B------:R1:W-:Y:S01]  /*6e80*/  LDGSTS.E [R22+0x21100], [R222.64], P1 ;  /* 0x21100000de167fae */ /* 0x0003e20008921848 */
[----:B------:R-:W-:-:S03]  /*6e90*/  SHF.R.U64 R20, R0, 0x17, RZ ;  /* 0x0000001700147819 */ /* 0x000fc600000012ff */
[----:B------:R1:W-:Y:S01]  /*6ea0*/  LDGSTS.E [R22+0x21500], [R230.64], P1 ;  /* 0x21500000e6167fae */ /* 0x0003e20008921848 */
[----:B------:R-:W-:-:S03]  /*6eb0*/  LEA.HI.X.SX32 R251, R18, R251, 0x2, P0 ;  /* 0x000000fb12fb7211 */ /* 0x000fc600000f16ff */
[----:B------:R1:W-:Y:S01]  /*6ec0*/  LDGSTS.E [R22+0x21900], [R238.64], P1 ;  /* 0x21900000ee167fae */ /* 0x0003e20008921848 */
[----:B------:R-:W-:Y:S02]  /*6ed0*/  LOP3.LUT P6, RZ, R20, 0x1, RZ, 0xc0, !PT ;  /* 0x0000000114ff7812 */ /* 0x000fe400078cc0ff */
[----:B------:R-:W-:Y:S01]  /*6ee0*/  LOP3.LUT P0, RZ, R252, 0x1, RZ, 0xc0, !PT ;  /* 0x00000001fcff7812 */ /* 0x000fe2000780c0ff */
[----:B------:R1:W-:Y:S01]  /*6ef0*/  LDGSTS.E [R22+0x21d00], [R246.64], P1 ;  /* 0x21d00000f6167fae */ /* 0x0003e20008921848 */
[----:B------:R-:W-:Y:S01]  /*6f00*/  IMAD.SHL.U32 R252, R33, 0x20, RZ ;  /* 0x0000002021fc7824 */ /* 0x000fe200078e00ff */
[----:B------:R-:W-:Y:S02]  /*6f10*/  LOP3.LUT R20, R23, 0x60, RZ, 0x3c, !PT ;  /* 0x0000006017147812 */ /* 0x000fe400078e3cff */
[----:B------:R3:W-:Y:S04]  /*6f20*/  LDGSTS.E [R21+0x20200], [R192.64], P1 ;  /* 0x20200000c0157fae */ /* 0x0007e80008921848 */
[----:B------:R3:W-:Y:S01]  /*6f30*/  LDGSTS.E [R21+0x20600], [R200.64], P1 ;  /* 0x20600000c8157fae */ /* 0x0007e20008921848 */
[----:B------:R-:W-:-:S03]  /*6f40*/  IMAD.WIDE R38, R252, 0x4, R16 ;  /* 0x00000004fc267825 */ /* 0x000fc600078e0210 */
[----:B------:R3:W-:Y:S01]  /*6f50*/  LDGSTS.E [R21+0x20a00], [R208.64], P1 ;  /* 0x20a00000d0157fae */ /* 0x0007e20008921848 */
[----:B------:R-:W-:-:S03]  /*6f60*/  IMAD.WIDE R36, R252, 0x4, R2 ;  /* 0x00000004fc247825 */ /* 0x000fc600078e0202 */
[----:B------:R3:W-:Y:S04]  /*6f70*/  LDGSTS.E [R21+0x20e00], [R216.64], P1 ;  /* 0x20e00000d8157fae */ /* 0x0007e80008921848 */
[----:B------:R1:W-:Y:S04]  /*6f80*/  STL [R1+0x11f0], R22 ;  /* 0x0011f01601007387 */ /* 0x0003e80000100800 */
[----:B------:R3:W-:Y:S01]  /*6f90*/  LDGSTS.E [R21+0x21200], [R224.64], P1 ;  /* 0x21200000e0157fae */ /* 0x0007e20008921848 */
[----:B------:R-:W-:-:S03]  /*6fa0*/  IMAD.WIDE R32, R252, 0x4, R4 ;  /* 0x00000004fc207825 */ /* 0x000fc600078e0204 */
[----:B------:R-:W-:Y:S04]  /*6fb0*/  STL [R1+0x11ec], R21 ;  /* 0x0011ec1501007387 */ /* 0x000fe80000100800 */
[----:B------:R3:W-:Y:S04]  /*6fc0*/  LDGSTS.E [R21+0x21600], [R232.64], P1 ;  /* 0x21600000e8157fae */ /* 0x0007e80008921848 */
[----:B------:R3:W-:Y:S04]  /*6fd0*/  STL [R1+0x11e8], R20 ;  /* 0x0011e81401007387 */ /* 0x0007e80000100800 */
[----:B------:R3:W-:Y:S01]  /*6fe0*/  LDGSTS.E [R21+0x21a00], [R240.64], P1 ;  /* 0x21a00000f0157fae */ /* 0x0007e20008921848 */
[----:B------:R-:W-:-:S03]  /*6ff0*/  IMAD.WIDE R28, R252, 0x4, R6 ;  /* 0x00000004fc1c7825 */ /* 0x000fc600078e0206 */
[----:B------:R3:W-:Y:S04]  /*7000*/  LDGSTS.E [R21+0x21e00], [R248.64], P1 ;  /* 0x21e00000f8157fae */ /* 0x0007e80008921848 */
[----:B------:R-:W4:Y:S04]  /*7010*/  LDL.LU.64 R30, [R1+0x310] ;  /* 0x00031000011e7983 */ /* 0x000f280000300a00 */
[----:B------:R3:W-:Y:S04]  /*7020*/  LDGSTS.E [R20+0x20300], [R194.64], P1 ;  /* 0x20300000c2147fae */ /* 0x0007e80008921848 */
[----:B------:R-:W2:Y:S01]  /*7030*/  LDL.LU.64 R26, [R1+0x308] ;  /* 0x00030800011a7983 */ /* 0x000ea20000300a00 */
[----:B------:R-:W-:-:S03]  /*7040*/  SHF.R.U64 R18, R0, 0xf, RZ ;  /* 0x0000000f00127819 */ /* 0x000fc600000012ff */
[----:B------:R3:W-:Y:S04]  /*7050*/  LDGSTS.E [R20+0x20700], [R202.64], P1 ;  /* 0x20700000ca147fae */ /* 0x0007e80008921848 */
[----:B------:R-:W2:Y:S04]  /*7060*/  LDL.LU.64 R24, [R1+0x300] ;  /* 0x0003000001187983 */ /* 0x000ea80000300a00 */
[----:B------:R3:W-:Y:S04]  /*7070*/  LDGSTS.E [R20+0x20b00], [R210.64], P1 ;  /* 0x20b00000d2147fae */ /* 0x0007e80008921848 */
[----:B------:R1:W-:Y:S04]  /*7080*/  STL.64 [R1+0xa18], R38 ;  /* 0x000a182601007387 */ /* 0x0003e80000100a00 */
[----:B------:R3:W-:Y:S04]  /*7090*/  LDGSTS.E [R20+0x20f00], [R218.64], P1 ;  /* 0x20f00000da147fae */ /* 0x0007e80008921848 */
[----:B------:R1:W-:Y:S04]  /*70a0*/  STL.64 [R1+0xa20], R36 ;  /* 0x000a202401007387 */ /* 0x0003e80000100a00 */
[----:B------:R3:W-:Y:S04]  /*70b0*/  LDGSTS.E [R20+0x21300], [R226.64], P1 ;  /* 0x21300000e2147fae */ /* 0x0007e80008921848 */
[----:B------:R-:W2:Y:S01]  /*70c0*/  LDL.LU.64 R16, [R1+0x2f8] ;  /* 0x0002f80001107983 */ /* 0x000ea20000300a00 */
[----:B------:R-:W-:-:S03]  /*70d0*/  LOP3.LUT R5, R19, 0x3f, RZ, 0xc0, !PT ;  /* 0x0000003f13057812 */ /* 0x000fc600078ec0ff */
[----:B------:R3:W-:Y:S04]  /*70e0*/  LDGSTS.E [R20+0x21700], [R234.64], P1 ;  /* 0x21700000ea147fae */ /* 0x0007e80008921848 */
[----:B------:R3:W-:Y:S04]  /*70f0*/  STL.64 [R1+0xa28], R32 ;  /* 0x000a282001007387 */ /* 0x0007e80000100a00 */
[----:B------:R3:W-:Y:S04]  /*7100*/  LDGSTS.E [R20+0x21b00], [R242.64], P1 ;  /* 0x21b00000f2147fae */ /* 0x0007e80008921848 */
[----:B-1----:R-:W2:Y:S04]  /*7110*/  LDL.LU.64 R22, [R1+0x2f0] ;  /* 0x0002f00001167983 */ /* 0x002ea80000300a00 */
[----:B------:R3:W-:Y:S01]  /*7120*/  LDGSTS.E [R20+0x21f00], [R250.64], P1 ;  /* 0x21f00000fa147fae */ /* 0x0007e20008921848 */
[----:B------:R-:W-:Y:S01]  /*7130*/  LOP3.LUT P1, RZ, R18, 0x1, RZ, 0xc0, !PT ;  /* 0x0000000112ff7812 */ /* 0x000fe2000782c0ff */
[----:B------:R-:W-:-:S02]  /*7140*/  IMAD.WIDE R18, R252, 0x4, R8 ;  /* 0x00000004fc127825 */ /* 0x000fc400078e0208 */
[----:B------:R-:W-:Y:S04]  /*7150*/  STL.64 [R1+0xa30], R28 ;  /* 0x000a301c01007387 */ /* 0x000fe80000100a00 */
[----:B------:R-:W0:Y:S04]  /*7160*/  LDGDEPBAR ;  /* 0x00000000000079af */ /* 0x000e280000000000 */
[----:B---3--:R-:W3:Y:S04]  /*7170*/  LDL.LU.64 R20, [R1+0x2e0] ;  /* 0x0002e00001147983 */ /* 0x008ee80000300a00 */
[----:B------:R-:W3:Y:S04]  /*7180*/  LDL.LU.64 R48, [R1+0x2d8] ;  /* 0x0002d80001307983 */ /* 0x000ee80000300a00 */
[----:B------:R-:W3:Y:S01]  /*7190*/  LDL.LU.64 R8, [R1+0x2e8] ;  /* 0x0002e80001087983 */ /* 0x000ee20000300a00 */
[----:B------:R-:W-:-:S03]  /*71a0*/  IMAD.SHL.U32 R3, R5, 0x4, RZ ;  /* 0x0000000405037824 */ /* 0x000fc600078e00ff */
[----:B------:R-:W-:Y:S01]  /*71b0*/  BAR.SYNC.DEFER_BLOCKING 0x0 ;  /* 0x0000000000007b1d */ /* 0x000fe20000010000 */
[----:B------:R-:W-:-:S04]  /*71c0*/  IMAD.WIDE R10, R252, 0x4, R10 ;  /* 0x00000004fc0a7825 */ /* 0x000fc800078e020a */
[C---:B------:R-:W-:Y:S01]  /*71d0*/  IMAD.WIDE R12, R252.reuse, 0x4, R12 ;  /* 0x00000004fc0c7825 */ /* 0x040fe200078e020c */
[----:B------:R1:W-:Y:S03]  /*71e0*/  STL.64 [R1+0xa38], R18 ;  /* 0x000a381201007387 */ /* 0x0003e60000100a00 */
[----:B------:R-:W-:Y:S01]  /*71f0*/  IMAD.WIDE R6, R252, 0x4, R14 ;  /* 0x00000004fc067825 */ /* 0x000fe200078e020e */
[----:B------:R-:W-:Y:S01]  /*7200*/  STL.64 [R1+0xa40], R10 ;  /* 0x000a400a01007387 */ /* 0x000fe20000100a00 */
[----:B------:R-:W-:-:S03]  /*7210*/  SHF.R.U64 R34, R0, 0xb, RZ ;  /* 0x0000000b00227819 */ /* 0x000fc600000012ff */
[----:B------:R-:W-:Y:S04]  /*7220*/  STL.64 [R1+0xa48], R12 ;  /* 0x000a480c01007387 */ /* 0x000fe80000100a00 */
[----:B------:R-:W-:Y:S01]  /*7230*/  @!PT LDS RZ, [RZ] ;  /* 0x00000000fffff984 */ /* 0x000fe20000000800 */
[----:B------:R-:W-:Y:S01]  /*7240*/  @!PT LDS RZ, [RZ] ;  /* 0x00000000fffff984 */ /* 0x000fe20000000800 */
[----:B------:R-:W-:Y:S01]  /*7250*/  @!PT LDS RZ, [RZ] ;  /* 0x00000000fffff984 */ /* 0x000fe20000000800 */
[----:B------:R1:W-:Y:S04]  /*7260*/  LDGSTS.E [R3+0x10000], [R38.64], P2 ;  /* 0x1000000026037fae */ /* 0x0003e80009121848 */
[----:B------:R1:W-:Y:S04]  /*7270*/  LDGSTS.E [R3+0x10100], [R36.64], P2 ;  /* 0x1010000024037fae */ /* 0x0003e80009121848 */
[----:B------:R1:W-:Y:S04]  /*7280*/  LDGSTS.E [R3+0x10200], [R32.64], P2 ;  /* 0x1020000020037fae */ /* 0x0003e80009121848 */
[----:B-1----:R-:W3:Y:S04]  /*7290*/  LDL.LU.64 R38, [R1+0x13d0] ;  /* 0x0013d00001267983 */ /* 0x002ee80000300a00 */
[----:B------:R1:W-:Y:S04]  /*72a0*/  LDGSTS.E [R3+0x10300], [R28.64], P2 ;  /* 0x103000001c037fae */ /* 0x0003e80009121848 */
[----:B------:R4:W-:Y:S04]  /*72b0*/  STL.64 [R1+0xa50], R6 ;  /* 0x000a500601007387 */ /* 0x0009e80000100a00 */
[----:B------:R1:W-:Y:S04]  /*72c0*/  LDGSTS.E [R3+0x10400], [R18.64], P2 ;  /* 0x1040000012037fae */ /* 0x0003e80009121848 */
[----:B------:R-:W3:Y:S04]  /*72d0*/  LDL.LU.64 R36, [R1+0x13c8] ;  /* 0x0013c80001247983 */ /* 0x000ee80000300a00 */
[----:B------:R3:W-:Y:S04]  /*72e0*/  LDGSTS.E [R3+0x10500], [R10.64], P2 ;  /* 0x105000000a037fae */ /* 0x0007e80009121848 */
[----:B------:R-:W3:Y:S04]  /*72f0*/  LDL.LU.64 R32, [R1+0x250] ;  /* 0x0002500001207983 */ /* 0x000ee80000300a00 */
[----:B------:R2:W-:Y:S04]  /*7300*/  LDGSTS.E [R3+0x10600], [R12.64], P2 ;  /* 0x106000000c037fae */ /* 0x0005e80009121848 */
[----:B------:R4:W-:Y:S01]  /*7310*/  LDGSTS.E [R3+0x10700], [R6.64], P2 ;  /* 0x1070000006037fae */ /* 0x0009e20009121848 */
[----:B------:R-:W-:-:S03]  /*7320*/  LOP3.LUT P2, RZ, R34, 0x1, RZ, 0xc0, !PT ;  /* 0x0000000122ff7812 */ /* 0x000fc6000784c0ff */
[----:B-1----:R-:W3:Y:S04]  /*7330*/  LDL.LU.64 R18, [R1+0x248] ;  /* 0x0002480001127983 */ /* 0x002ee80000300a00 */
[----:B------:R-:W3:Y:S01]  /*7340*/  LDL.LU.64 R28, [R1+0x240] ;  /* 0x00024000011c7983 */ /* 0x000ee20000300a00 */
[----:B----4-:R-:W-:-:S05]  /*7350*/  IMAD.WIDE R6, R252, 0x4, R30 ;  /* 0x00000004fc067825 */ /* 0x010fca00078e021e */
[----:B------:R1:W-:Y:S01]  /*7360*/  LDGSTS.E [R3+0x12000], [R6.64], P3 ;  /* 0x1200000006037fae */ /* 0x0003e20009921848 */
[----:B--2---:R-:W-:-:S03]  /*7370*/  IMAD.WIDE R34, R252, 0x4, R26 ;  /* 0x00000004fc227825 */ /* 0x004fc600078e021a */
[----:B------:R-:W2:Y:S04]  /*7380*/  LDL.LU.64 R26, [R1+0x238] ;  /* 0x00023800011a7983 */ /* 0x000ea80000300a00 */
[----:B------:R1:W-:Y:S01]  /*7390*/  STL.64 [R1+0x398], R6 ;  /* 0x0003980601007387 */ /* 0x0003e20000100a00 */
[----:B------:R-:W-:-:S03]  /*73a0*/  IMAD.WIDE R30, R252, 0x4, R24 ;  /* 0x00000004fc1e7825 */ /* 0x000fc600078e0218 */
[----:B------:R-:W4:Y:S04]  /*73b0*/  LDL.LU.64 R24, [R1+0x230] ;  /* 0x0002300001187983 */ /* 0x000f280000300a00 */
[----:B------:R1:W-:Y:S04]  /*73c0*/  STL.64 [R1+0x308], R34 ;  /* 0x0003082201007387 */ /* 0x0003e80000100a00 */
[----:B------:R-:W-:Y:S04]  /*73d0*/  STL.64 [R1+0x300], R30 ;  /* 0x0003001e01007387 */ /* 0x000fe80000100a00 */
[----:B------:R1:W-:Y:S04]  /*73e0*/  LDGSTS.E [R3+0x12100], [R34.64], P3 ;  /* 0x1210000022037fae */ /* 0x0003e80009921848 */
[----:B------:R1:W-:Y:S01]  /*73f0*/  LDGSTS.E [R3+0x12200], [R30.64], P3 ;  /* 0x122000001e037fae */ /* 0x0003e20009921848 */
[----:B------:R-:W-:-:S05]  /*7400*/  IMAD.WIDE R16, R252, 0x4, R16 ;  /* 0x00000004fc107825 */ /* 0x000fca00078e0210 */
[----:B------:R1:W-:Y:S01]  /*7410*/  LDGSTS.E [R3+0x12300], [R16.64], P3 ;  /* 0x1230000010037fae */ /* 0x0003e20009921848 */
[----:B------:R-:W-:-:S03]  /*7420*/  IMAD.WIDE R14, R252, 0x4, R22 ;  /* 0x00000004fc0e7825 */ /* 0x000fc600078e0216 */
[----:B------:R-:W4:Y:S04]  /*7430*/  LDL.LU.64 R22, [R1+0x228] ;  /* 0x0002280001167983 */ /* 0x000f280000300a00 */
[----:B------:R1:W-:Y:S04]  /*7440*/  STL.64 [R1+0x3a0], R16 ;  /* 0x0003a01001007387 */ /* 0x0003e80000100a00 */
[----:B------:R2:W-:Y:S04]  /*7450*/  STL.64 [R1+0x3a8], R14 ;  /* 0x0003a80e01007387 */ /* 0x0005e80000100a00 */
[----:B------:R2:W-:Y:S01]  /*7460*/  LDGSTS.E [R3+0x12400], [R14.64], P3 ;  /* 0x124000000e037fae */ /* 0x0005e20009921848 */
[----:B---3--:R-:W-:-:S03]  /*7470*/  IMAD.WIDE R10, R252, 0x4, R20 ;  /* 0x00000004fc0a7825 */ /* 0x008fc600078e0214 */
[----:B------:R-:W3:Y:S01]  /*7480*/  LDL.LU.64 R20, [R1+0x220] ;  /* 0x0002200001147983 */ /* 0x000ee20000300a00 */
[----:B------:R-:W-:-:S05]  /*7490*/  IMAD.WIDE R12, R252, 0x4, R8 ;  /* 0x00000004fc0c7825 */ /* 0x000fca00078e0208 */
[----:B------:R4:W-:Y:S04]  /*74a0*/  STL.64 [R1+0x2e8], R12 ;  /* 0x0002e80c01007387 */ /* 0x0009e80000100a00 */
[----:B------:R2:W-:Y:S04]  /*74b0*/  STL.64 [R1+0x2e0], R10 ;  /* 0x0002e00a01007387 */ /* 0x0005e80000100a00 */
[----:B-1----:R-:W3:Y:S01]  /*74c0*/  LDL.LU.64 R6, [R1+0x218] ;  /* 0x0002180001067983 */ /* 0x002ee20000300a00 */
[----:B------:R-:W-:-:S03]  /*74d0*/  IMAD.WIDE R8, R252, 0x4, R48 ;  /* 0x00000004fc087825 */ /* 0x000fc600078e0230 */
[----:B------:R4:W-:Y:S04]  /*74e0*/  LDGSTS.E [R3+0x12500], [R12.64], P3 ;  /* 0x125000000c037fae */ /* 0x0009e80009921848 */
[----:B------:R3:W-:Y:S04]  /*74f0*/  STL.64 [R1+0x2d8], R8 ;  /* 0x0002d80801007387 */ /* 0x0007e80000100a00 */
[----:B------:R-:W3:Y:S04]  /*7500*/  LDL.LU.64 R34, [R1+0x190] ;  /* 0x0001900001227983 */ /* 0x000ee80000300a00 */
[----:B------:R1:W-:Y:S04]  /*7510*/  LDGSTS.E [R3+0x12600], [R10.64], P3 ;  /* 0x126000000a037fae */ /* 0x0003e80009921848 */
[----:B------:R3:W-:Y:S01]  /*7520*/  LDGSTS.E [R3+0x12700], [R8.64], P3 ;  /* 0x1270000008037fae */ /* 0x0007e20009921848 */
[----:B------:R-:W-:-:S05]  /*7530*/  IMAD.WIDE R32, R252, 0x4, R32 ;  /* 0x00000004fc207825 */ /* 0x000fca00078e0220 */
[----:B------:R-:W-:Y:S04]  /*7540*/  STL.64 [R1+0x3b8], R32 ;  /* 0x0003b82001007387 */ /* 0x000fe80000100a00 */
[----:B------:R-:W3:Y:S01]  /*7550*/  LDL.LU.64 R48, [R1+0x188] ;  /* 0x0001880001307983 */ /* 0x000ee20000300a00 */
[----:B------:R-:W-:-:S03]  /*7560*/  IMAD.WIDE R18, R252, 0x4, R18 ;  /* 0x00000004fc127825 */ /* 0x000fc600078e0212 */
[----:B------:R1:W-:Y:S01]  /*7570*/  LDGSTS.E [R3+0x14000], [R32.64], P6 ;  /* 0x1400000020037fae */ /* 0x0003e2000b121848 */
[----:B------:R-:W-:-:S03]  /*7580*/  IMAD.WIDE R16, R252, 0x4, R28 ;  /* 0x00000004fc107825 */ /* 0x000fc600078e021c */
[----:B------:R1:W-:Y:S04]  /*7590*/  STL.64 [R1+0x3c0], R18 ;  /* 0x0003c01201007387 */ /* 0x0003e80000100a00 */
[----:B------:R-:W3:Y:S04]  /*75a0*/  LDL.LU.64 R30, [R1+0x180] ;  /* 0x00018000011e7983 */ /* 0x000ee80000300a00 */
[----:B------:R1:W-:Y:S04]  /*75b0*/  STL.64 [R1+0x3c8], R16 ;  /* 0x0003c81001007387 */ /* 0x0003e80000100a00 */
[----:B------:R-:W3:Y:S04]  /*75c0*/  LDL.LU.64 R28, [R1+0x178] ;  /* 0x00017800011c7983 */ /* 0x000ee80000300a00 */
[----:B------:R1:W-:Y:S04]  /*75d0*/  LDGSTS.E [R3+0x14100], [R18.64], P6 ;  /* 0x1410000012037fae */ /* 0x0003e8000b121848 */
[----:B------:R1:W-:Y:S01]  /*75e0*/  LDGSTS.E [R3+0x14200], [R16.64], P6 ;  /* 0x1420000010037fae */ /* 0x0003e2000b121848 */
[----:B--2---:R-:W-:-:S03]  /*75f0*/  IMAD.WIDE R14, R252, 0x4, R26 ;  /* 0x00000004fc0e7825 */ /* 0x004fc600078e021a */
[----:B------:R-:W2:Y:S04]  /*7600*/  LDL.LU.64 R26, [R1+0x170] ;  /* 0x00017000011a7983 */ /* 0x000ea80000300a00 */
[----:B------:R1:W-:Y:S01]  /*7610*/  LDGSTS.E [R3+0x14300], [R14.64], P6 ;  /* 0x143000000e037fae */ /* 0x0003e2000b121848 */
[----:B----4-:R-:W-:-:S03]  /*7620*/  IMAD.WIDE R12, R252, 0x4, R24 ;  /* 0x00000004fc0c7825 */ /* 0x010fc600078e0218 */
[----:B------:R-:W4:Y:S04]  /*7630*/  LDL.LU.64 R24, [R1+0x168] ;  /* 0x0001680001187983 */ /* 0x000f280000300a00 */
[----:B------:R1:W-:Y:S04]  /*7640*/  STL.64 [R1+0x3d0], R14 ;  /* 0x0003d00e01007387 */ /* 0x0003e80000100a00 */
[----:B------:R1:W-:Y:S02]  /*7650*/  LDGSTS.E [R3+0x14400], [R12.64], P6 ;  /* 0x144000000c037fae */ /* 0x0003e4000b121848 */
[----:B-1----:R-:W-:-:S02]  /*7660*/  IMAD.WIDE R10, R252, 0x4, R22 ;  /* 0x00000004fc0a7825 */ /* 0x002fc400078e0216 */
[----:B------:R-:W4:Y:S04]  /*7670*/  LDL.LU.64 R22, [R1+0x160] ;  /* 0x0001600001167983 */ /* 0x000f280000300a00 */
[----:B------:R1:W-:Y:S04]  /*7680*/  STL.64 [R1+0x3d8], R12 ;  /* 0x0003d80c01007387 */ /* 0x0003e80000100a00 */
[----:B------:R1:W-:Y:S01]  /*7690*/  LDGSTS.E [R3+0x14500], [R10.64], P6 ;  /* 0x145000000a037fae */ /* 0x0003e2000b121848 */
[----:B---3--:R-:W-:-:S03]  /*76a0*/  IMAD.WIDE R8, R252, 0x4, R20 ;  /* 0x00000004fc087825 */ /* 0x008fc600078e0214 */
[----:B------:R-:W3:Y:S04]  /*76b0*/  LDL.LU.64 R20, [R1+0x158] ;  /* 0x0001580001147983 */ /* 0x000ee80000300a00 */
[----:B------:R1:W-:Y:S04]  /*76c0*/  STL.64 [R1+0x3e0], R10 ;  /* 0x0003e00a01007387 */ /* 0x0003e80000100a00 */
[----:B------:R1:W-:Y:S04]  /*76d0*/  STL.64 [R1+0x3e8], R8 ;  /* 0x0003e80801007387 */ /* 0x0003e80000100a00 */
[----:B------:R1:W-:Y:S01]  /*76e0*/  LDGSTS.E [R3+0x14600], [R8.64], P6 ;  /* 0x1460000008037fae */ /* 0x0003e2000b121848 */
[----:B------:R-:W-:-:S05]  /*76f0*/  IMAD.WIDE R6, R252, 0x4, R6 ;  /* 0x00000004fc067825 */ /* 0x000fca00078e0206 */
[----:B------:R1:W-:Y:S04]  /*7700*/  STL.64 [R1+0x3f0], R6 ;  /* 0x0003f00601007387 */ /* 0x0003e80000100a00 */
[----:B------:R-:W3:Y:S04]  /*7710*/  LDL.LU.64 R18, [R1+0x50] ;  /* 0x0000500001127983 */ /* 0x000ee80000300a00 */
[----:B------:R-:W3:Y:S04]  /*7720*/  LDL.LU.64 R32, [R1+0x48] ;  /* 0x0000480001207983 */ /* 0x000ee80000300a00 */
[----:B------:R-:W3:Y:S04]  /*7730*/  LDL.LU.64 R16, [R1+0x40] ;  /* 0x0000400001107983 */ /* 0x000ee80000300a00 */
[----:B------:R-:W3:Y:S04]  /*7740*/  LDL.LU.64 R14, [R1+0x38] ;  /* 0x00003800010e7983 */ /* 0x000ee80000300a00 */
[----:B-1----:R-:W3:Y:S04]  /*7750*/  LDL.LU.64 R12, [R1+0x30] ;  /* 0x00003000010c7983 */ /* 0x002ee80000300a00 */
[----:B------:R-:W3:Y:S01]  /*7760*/  LDL.LU.64 R10, [R1+0x28] ;  /* 0x00002800010a7983 */ /* 0x000ee20000300a00 */
[----:B------:R-:W-:-:S03]  /*7770*/  IMAD.WIDE R34, R252, 0x4, R34 ;  /* 0x00000004fc227825 */ /* 0x000fc600078e0222 */
[----:B------:R1:W-:Y:S04]  /*7780*/  LDGSTS.E [R3+0x14700], [R6.64], P6 ;  /* 0x1470000006037fae */ /* 0x0003e8000b121848 */
[----:B------:R-:W3:Y:S04]  /*7790*/  LDL.LU.64 R8, [R1+0x20] ;  /* 0x0000200001087983 */ /* 0x000ee80000300a00 */
[----:B------:R2:W-:Y:S04]  /*77a0*/  LDGSTS.E [R3+0x16000], [R34.64], P0 ;  /* 0x1600000022037fae */ /* 0x0005e80008121848 */
[----:B-1----:R-:W3:Y:S04]  /*77b0*/  LDL.LU.64 R6, [R1+0x18] ;  /* 0x0000180001067983 */ /* 0x002ee80000300a00 */
[----:B------:R1:W-:Y:S01]  /*77c0*/  STL.64 [R1+0x4b8], R34 ;  /* 0x0004b82201007387 */ /* 0x0003e20000100a00 */
[----:B------:R-:W-:-:S05]  /*77d0*/  IMAD.WIDE R48, R252, 0x4, R48 ;  /* 0x00000004fc307825 */ /* 0x000fca00078e0230 */
[----:B------:R1:W-:Y:S04]  /*77e0*/  STL.64 [R1+0x4c0], R48 ;  /* 0x0004c03001007387 */ /* 0x0003e80000100a00 */
[----:B------:R1:W-:Y:S01]  /*77f0*/  LDGSTS.E [R3+0x16100], [R48.64], P0 ;  /* 0x1610000030037fae */ /* 0x0003e20008121848 */
[----:B------:R-:W-:-:S04]  /*7800*/  IMAD.WIDE R30, R252, 0x4, R30 ;  /* 0x00000004fc1e7825 */ /* 0x000fc800078e021e */
[C---:B------:R-:W-:Y:S01]  /*7810*/  IMAD.WIDE R28, R252.reuse, 0x4, R28 ;  /* 0x00000004fc1c7825 */ /* 0x040fe200078e021c */
[----:B------:R1:W-:Y:S04]  /*7820*/  STL.64 [R1+0x4c8], R30 ;  /* 0x0004c81e01007387 */ /* 0x0003e80000100a00 */
[----:B------:R1:W-:Y:S04]  /*7830*/  STL.64 [R1+0x4d0], R28 ;  /* 0x0004d01c01007387 */ /* 0x0003e80000100a00 */
[----:B------:R1:W-:Y:S04]  /*7840*/  LDGSTS.E [R3+0x16200], [R30.64], P0 ;  /* 0x162000001e037fae */ /* 0x0003e80008121848 */
[----:B------:R1:W-:Y:S01]  /*7850*/  LDGSTS.E [R3+0x16300], [R28.64], P0 ;  /* 0x163000001c037fae */ /* 0x0003e20008121848 */
[----:B--2---:R-:W-:-:S05]  /*7860*/  IMAD.WIDE R26, R252, 0x4, R26 ;  /* 0x00000004fc1a7825 */ /* 0x004fca00078e021a */
[----:B------:R2:W-:Y:S01]  /*7870*/  STL.64 [R1+0x4d8], R26 ;  /* 0x0004d81a01007387 */ /* 0x0005e20000100a00 */
[----:B----4-:R-:W-:-:S03]  /*7880*/  IMAD.WIDE R24, R252, 0x4, R24 ;  /* 0x00000004fc187825 */ /* 0x010fc600078e0218 */
[----:B-1----:R-:W4:Y:S04]  /*7890*/  LDL.LU.64 R34, [R1+0x13c0] ;  /* 0x0013c00001227983 */ /* 0x002f280000300a00 */
[----:B------:R1:W-:Y:S04]  /*78a0*/  STL.64 [R1+0x4e0], R24 ;  /* 0x0004e01801007387 */ /* 0x0003e80000100a00 */
[----:B------:R-:W4:Y:S04]  /*78b0*/  LDL.LU.64 R48, [R1+0x13b8] ;  /* 0x0013b80001307983 */ /* 0x000f280000300a00 */
[----:B------:R2:W-:Y:S04]  /*78c0*/  LDGSTS.E [R3+0x16400], [R26.64], P0 ;  /* 0x164000001a037fae */ /* 0x0005e80008121848 */
[----:B------:R1:W-:Y:S01]  /*78d0*/  LDGSTS.E [R3+0x16500], [R24.64], P0 ;  /* 0x1650000018037fae */ /* 0x0003e20008121848 */
[----:B------:R-:W-:-:S05]  /*78e0*/  IMAD.WIDE R22, R252, 0x4, R22 ;  /* 0x00000004fc167825 */ /* 0x000fca00078e0216 */
[----:B------:R1:W-:Y:S04]  /*78f0*/  STL.64 [R1+0x4e8], R22 ;  /* 0x0004e81601007387 */ /* 0x0003e80000100a00 */
[----:B------:R-:W4:Y:S04]  /*7900*/  LDL.LU.64 R30, [R1+0x13b0] ;  /* 0x0013b000011e7983 */ /* 0x000f280000300a00 */
[----:B------:R1:W-:Y:S01]  /*7910*/  LDGSTS.E [R3+0x16600], [R22.64], P0 ;  /* 0x1660000016037fae */ /* 0x0003e20008121848 */
[----:B---3--:R-:W-:-:S05]  /*7920*/  IMAD.WIDE R20, R252, 0x4, R20 ;  /* 0x00000004fc147825 */ /* 0x008fca00078e0214 */
[----:B------:R3:W-:Y:S04]  /*7930*/  STL.64 [R1+0x4f0], R20 ;  /* 0x0004f01401007387 */ /* 0x0007e80000100a00 */
[----:B------:R-:W4:Y:S04]  /*7940*/  LDL.LU.64 R28, [R1+0x13a8] ;  /* 0x0013a800011c7983 */ /* 0x000f280000300a00 */
[----:B--2---:R-:W2:Y:S04]  /*7950*/  LDL.LU.64 R26, [R1+0x13a0] ;  /* 0x0013a000011a7983 */ /* 0x004ea80000300a00 */
[----:B-1----:R-:W2:Y:S04]  /*7960*/  LDL.LU.64 R24, [R1+0x1398] ;  /* 0x0013980001187983 */ /* 0x002ea80000300a00 */
[----:B------:R-:W2:Y:S04]  /*7970*/  LDL.LU.64 R22, [R1+0x1390] ;  /* 0x0013900001167983 */ /* 0x000ea80000300a00 */
[----:B------:R3:W-:Y:S01]  /*7980*/  LDGSTS.E [R3+0x16700], [R20.64], P0 ;  /* 0x1670000014037fae */ /* 0x0007e20008121848 */
[----:B------:R-:W-:-:S04]  /*7990*/  IMAD.WIDE R18, R252, 0x4, R18 ;  /* 0x00000004fc127825 */ /* 0x000fc800078e0212 */
[C---:B------:R-:W-:Y:S01]  /*79a0*/  IMAD.WIDE R32, R252.reuse, 0x4, R32 ;  /* 0x00000004fc207825 */ /* 0x040fe200078e0220 */
[----:B------:R1:W-:Y:S03]  /*79b0*/  LDGSTS.E [R3+0x18000], [R18.64], P1 ;  /* 0x1800000012037fae */ /* 0x0003e60008921848 */
[C---:B------:R-:W-:Y:S01]  /*79c0*/  IMAD.WIDE R16, R252.reuse, 0x4, R16 ;  /* 0x00000004fc107825 */ /* 0x040fe200078e0210 */
[----:B------:R1:W-:Y:S03]  /*79d0*/  LDGSTS.E [R3+0x18100], [R32.64], P1 ;  /* 0x1810000020037fae */ /* 0x0003e60008921848 */
[C---:B------:R-:W-:Y:S01]  /*79e0*/  IMAD.WIDE R14, R252.reuse, 0x4, R14 ;  /* 0x00000004fc0e7825 */ /* 0x040fe200078e020e */
[----:B---3--:R-:W3:Y:S03]  /*79f0*/  LDL.LU.64 R20, [R1+0x1388] ;  /* 0x0013880001147983 */ /* 0x008ee60000300a00 */
[C---:B------:R-:W-:Y:S01]  /*7a00*/  IMAD.WIDE R12, R252.reuse, 0x4, R12 ;  /* 0x00000004fc0c7825 */ /* 0x040fe200078e020c */
[----:B------:R1:W-:Y:S03]  /*7a10*/  STL.64 [R1+0xcd8], R18 ;  /* 0x000cd81201007387 */ /* 0x0003e60000100a00 */
[C---:B------:R-:W-:Y:S01]  /*7a20*/  IMAD.WIDE R10, R252.reuse, 0x4, R10 ;  /* 0x00000004fc0a7825 */ /* 0x040fe200078e020a */
[----:B------:R1:W-:Y:S04]  /*7a30*/  STL.64 [R1+0xce0], R32 ;  /* 0x000ce02001007387 */ /* 0x0003e80000100a00 */
[----:B------:R-:W-:Y:S04]  /*7a40*/  STL.64 [R1+0xce8], R16 ;  /* 0x000ce81001007387 */ /* 0x000fe80000100a00 */
[----:B------:R-:W-:Y:S04]  /*7a50*/  STL.64 [R1+0xcf0], R14 ;  /* 0x000cf00e01007387 */ /* 0x000fe80000100a00 */
[----:B------:R-:W-:Y:S04]  /*7a60*/  STL.64 [R1+0xcf8], R12 ;  /* 0x000cf80c01007387 */ /* 0x000fe80000100a00 */
[----:B-1----:R-:W3:Y:S04]  /*7a70*/  LDL.LU.64 R18, [R1+0x1380] ;  /* 0x0013800001127983 */ /* 0x002ee80000300a00 */
[----:B------:R-:W-:Y:S04]  /*7a80*/  STL.64 [R1+0xd00], R10 ;  /* 0x000d000a01007387 */ /* 0x000fe80000100a00 */
[----:B------:R-:W3:Y:S01]  /*7a90*/  LDL.LU.64 R32, [R1+0x1378] ;  /* 0x0013780001207983 */ /* 0x000ee20000300a00 */
[----:B------:R-:W-:-:S03]  /*7aa0*/  IMAD.WIDE R8, R252, 0x4, R8 ;  /* 0x00000004fc087825 */ /* 0x000fc600078e0208 */
[----:B------:R3:W-:Y:S01]  /*7ab0*/  LDGSTS.E [R3+0x18200], [R16.64], P1 ;  /* 0x1820000010037fae */ /* 0x0007e20008921848 */
[----:B------:R-:W-:-:S03]  /*7ac0*/  IMAD.WIDE R6, R252, 0x4, R6 ;  /* 0x00000004fc067825 */ /* 0x000fc600078e0206 */
[----:B------:R1:W-:Y:S04]  /*7ad0*/  LDGSTS.E [R3+0x18300], [R14.64], P1 ;  /* 0x183000000e037fae */ /* 0x0003e80008921848 */
[----:B------:R1:W-:Y:S04]  /*7ae0*/  LDGSTS.E [R3+0x18400], [R12.64], P1 ;  /* 0x184000000c037fae */ /* 0x0003e80008921848 */
[----:B------:R2:W-:Y:S01]  /*7af0*/  LDGSTS.E [R3+0x18500], [R10.64], P1 ;  /* 0x185000000a037fae */ /* 0x0005e20008921848 */
[----:B------:R-:W-:-:S03]  /*7b00*/  SHF.R.U64 R2, R0, 0x7, RZ ;  /* 0x0000000700027819 */ /* 0x000fc600000012ff */
[----:B------:R4:W-:Y:S04]  /*7b10*/  STL.64 [R1+0xd08], R8 ;  /* 0x000d080801007387 */ /* 0x0009e80000100a00 */
[----:B------:R4:W-:Y:S04]  /*7b20*/  LDGSTS.E [R3+0x18600], [R8.64], P1 ;  /* 0x1860000008037fae */ /* 0x0009e80008921848 */
[----:B------:R1:W-:Y:S04]  /*7b30*/  STL.64 [R1+0xd10], R6 ;  /* 0x000d100601007387 */ /* 0x0003e80000100a00 */
[----:B------:R1:W-:Y:S01]  /*7b40*/  LDGSTS.E [R3+0x18700], [R6.64], P1 ;  /* 0x1870000006037fae */ /* 0x0003e20008921848 */
[----:B------:R-:W-:Y:S01]  /*7b50*/  LOP3.LUT P3, RZ, R2, 0x1, RZ, 0xc0, !PT ;  /* 0x0000000102ff7812 */ /* 0x000fe2000786c0ff */
[----:B----4-:R-:W-:-:S04]  /*7b60*/  IMAD.WIDE R8, R252, 0x4, R28 ;  /* 0x00000004fc087825 */ /* 0x010fc800078e021c */
[----:B--2---:R-:W-:-:S04]  /*7b70*/  IMAD.WIDE R10, R252, 0x4, R26 ;  /* 0x00000004fc0a7825 */ /* 0x004fc800078e021a */
[----:B-1----:R-:W-:-:S04]  /*7b80*/  IMAD.WIDE R12, R252, 0x4, R24 ;  /* 0x00000004fc0c7825 */ /* 0x002fc800078e0218 */
[----:B------:R-:W-:-:S04]  /*7b90*/  IMAD.WIDE R14, R252, 0x4, R22 ;  /* 0x00000004fc0e7825 */ /* 0x000fc800078e0216 */
[----:B---3--:R-:W-:-:S04]  /*7ba0*/  IMAD.WIDE R16, R252, 0x4, R20 ;  /* 0x00000004fc107825 */ /* 0x008fc800078e0214 */
[----:B------:R-:W-:-:S04]  /*7bb0*/  IMAD.WIDE R18, R252, 0x4, R18 ;  /* 0x00000004fc127825 */ /* 0x000fc800078e0212 */
[----:B------:R-:W-:-:S04]  /*7bc0*/  IMAD.WIDE R6, R252, 0x4, R32 ;  /* 0x00000004fc067825 */ /* 0x000fc800078e0220 */
[----:B------:R-:W-:Y:S01]  /*7bd0*/  IMAD.MOV.U32 R21, RZ, RZ, R7 ;  /* 0x000000ffff157224 */ /* 0x000fe200078e0007 */
[----:B------:R-:W-:Y:S01]  /*7be0*/  MOV R20, R6 ;  /* 0x0000000600147202 */ /* 0x000fe20000000f00 */
[----:B------:R-:W-:Y:S01]  /*7bf0*/  IMAD.SHL.U32 R33, R5, 0x4, RZ ;  /* 0x0000000405217824 */ /* 0x000fe200078e00ff */
[----:B------:R1:W-:Y:S04]  /*7c00*/  STL.64 [R1+0xdd8], R6 ;  /* 0x000dd80601007387 */ /* 0x0003e80000100a00 */
[----:B------:R2:W-:Y:S04]  /*7c10*/  STL.64 [R1+0xde0], R18 ;  /* 0x000de01201007387 */ /* 0x0005e80000100a00 */
[----:B------:R3:W-:Y:S01]  /*7c20*/  STL.64 [R1+0xde8], R16 ;  /* 0x000de81001007387 */ /* 0x0007e20000100a00 */
[----:B-1----:R-:W-:-:S03]  /*7c30*/  IMAD.WIDE R6, R252, 0x4, R30 ;  /* 0x00000004fc067825 */ /* 0x002fc600078e021e */
[----:B------:R1:W-:Y:S04]  /*7c40*/  LDGSTS.E [R33+0x1a000], [R20.64], P2 ;  /* 0x1a00000014217fae */ /* 0x0003e80009121848 */
        /* <DEDUP_REMOVED lines=9> */
[----:B------:R3:W-:Y:S04]  /*7ce0*/  STL.64 [R1+0xe08], R8 ;  /* 0x000e080801007387 */ /* 0x0007e80000100a00 */
[----:B------:R1:W-:Y:S01]  /*7cf0*/  LDGSTS.E [R33+0x1a400], [R12.64], P2 ;  /* 0x1a4000000c217fae */ /* 0x0003e20009121848 */
[----:B----4-:R-:W-:-:S03]  /*7d00*/  IMAD.WIDE R14, R252, 0x4, R38 ;  /* 0x00000004fc0e7825 */ /* 0x010fc600078e0226 */
[----:B------:R4:W-:Y:S04]  /*7d10*/  STL.64 [R1+0xe10], R6 ;  /* 0x000e100601007387 */ /* 0x0009e80000100a00 */
[----:B------:R2:W-:Y:S01]  /*7d20*/  LDGSTS.E [R33+0x1a500], [R10.64], P2 ;  /* 0x1a5000000a217fae */ /* 0x0005e20009121848 */
[----:B-1----:R-:W-:-:S03]  /*7d30*/  IMAD.WIDE R12, R252, 0x4, R40 ;  /* 0x00000004fc0c7825 */ /* 0x002fc600078e0228 */
[----:B------:R3:W-:Y:S04]  /*7d40*/  LDGSTS.E [R33+0x1a600], [R8.64], P2 ;  /* 0x1a60000008217fae */ /* 0x0007e80009121848 */
[----:B------:R-:W-:Y:S01]  /*7d50*/  STL.64 [R1+0xed8], R20 ;  /* 0x000ed81401007387 */ /* 0x000fe20000100a00 */
[----:B--2---:R-:W-:-:S03]  /*7d60*/  IMAD.WIDE R10, R252, 0x4, R42 ;  /* 0x00000004fc0a7825 */ /* 0x004fc600078e022a */
[----:B------:R4:W-:Y:S04]  /*7d70*/  LDGSTS.E [R33+0x1a700], [R6.64], P2 ;  /* 0x1a70000006217fae */ /* 0x0009e80009121848 */
[----:B------:R-:W-:Y:S01]  /*7d80*/  STL.64 [R1+0xee0], R18 ;  /* 0x000ee01201007387 */ /* 0x000fe20000100a00 */
[----:B---3--:R-:W-:-:S03]  /*7d90*/  IMAD.WIDE R8, R252, 0x4, R44 ;  /* 0x00000004fc087825 */ /* 0x008fc600078e022c */
[----:B------:R-:W-:Y:S01]  /*7da0*/  STL.64 [R1+0xee8], R16 ;  /* 0x000ee81001007387 */ /* 0x000fe20000100a00 */
[----:B----4-:R-:W-:-:S03]  /*7db0*/  IMAD.WIDE R6, R252, 0x4, R46 ;  /* 0x00000004fc067825 */ /* 0x010fc600078e022e */
[----:B------:R1:W-:Y:S04]  /*7dc0*/  LDGSTS.E [R33+0x1c000], [R20.64], P3 ;  /* 0x1c00000014217fae */ /* 0x0003e80009921848 */
[----:B------:R-:W-:Y:S04]  /*7dd0*/  STL.64 [R1+0xef0], R14 ;  /* 0x000ef00e01007387 */ /* 0x000fe80000100a00 */
[----:B------:R2:W-:Y:S04]  /*7de0*/  LDGSTS.E [R33+0x1c100], [R18.64], P3 ;  /* 0x1c10000012217fae */ /* 0x0005e80009921848 */
[----:B------:R3:W-:Y:S04]  /*7df0*/  STL.64 [R1+0xef8], R12 ;  /* 0x000ef80c01007387 */ /* 0x0007e80000100a00 */
[----:B------:R4:W-:Y:S04]  /*7e00*/  LDGSTS.E [R33+0x1c200], [R16.64], P3 ;  /* 0x1c20000010217fae */ /* 0x0009e80009921848 */
[----:B------:R-:W-:Y:S04]  /*7e10*/  STL.64 [R1+0xf00], R10 ;  /* 0x000f000a01007387 */ /* 0x000fe80000100a00 */
[----:B------:R1:W-:Y:S04]  /*7e20*/  LDGSTS.E [R33+0x1c300], [R14.64], P3 ;  /* 0x1c3000000e217fae */ /* 0x0003e80009921848 */
[----:B------:R-:W-:Y:S04]  /*7e30*/  STL.64 [R1+0xf08], R8 ;  /* 0x000f080801007387 */ /* 0x000fe80000100a00 */
[----:B------:R3:W-:Y:S04]  /*7e40*/  LDGSTS.E [R33+0x1c400], [R12.64], P3 ;  /* 0x1c4000000c217fae */ /* 0x0007e80009921848 */
[----:B------:R1:W-:Y:S04]  /*7e50*/  STL.64 [R1+0xf10], R6 ;  /* 0x000f100601007387 */ /* 0x0003e80000100a00 */
[----:B------:R1:W-:Y:S04]  /*7e60*/  LDGSTS.E [R33+0x1c500], [R10.64], P3 ;  /* 0x1c5000000a217fae */ /* 0x0003e80009921848 */
[----:B------:R1:W-:Y:S04]  /*7e70*/  LDGSTS.E [R33+0x1c600], [R8.64], P3 ;  /* 0x1c60000008217fae */ /* 0x0003e80009921848 */
[----:B---3--:R-:W3:Y:S04]  /*7e80*/  LDL.LU.64 R12, [R1+0x390] ;  /* 0x00039000010c7983 */ /* 0x008ee80000300a00 */
[----:B------:R1:W-:Y:S04]  /*7e90*/  LDGSTS.E [R33+0x1c700], [R6.64], P3 ;  /* 0x1c70000006217fae */ /* 0x0003e80009921848 */
[----:B------:R-:W3:Y:S04]  /*7ea0*/  LDL.LU.64 R28, [R1+0x388] ;  /* 0x00038800011c7983 */ /* 0x000ee80000300a00 */
[----:B-1----:R-:W3:Y:S04]  /*7eb0*/  LDL.LU.64 R6, [R1+0x380] ;  /* 0x0003800001067983 */ /* 0x002ee80000300a00 */
[----:B------:R-:W3:Y:S04]  /*7ec0*/  LDL.LU.64 R26, [R1+0x378] ;  /* 0x00037800011a7983 */ /* 0x000ee80000300a00 */
[----:B------:R-:W3:Y:S04]  /*7ed0*/  LDL.LU.64 R24, [R1+0x370] ;  /* 0x0003700001187983 */ /* 0x000ee80000300a00 */
[----:B------:R-:W3:Y:S04]  /*7ee0*/  LDL.LU.64 R22, [R1+0x368] ;  /* 0x0003680001167983 */ /* 0x000ee80000300a00 */
[----:B----4-:R-:W4:Y:S01]  /*7ef0*/  LDL.LU.64 R16, [R1+0x360] ;  /* 0x0003600001107983 */ /* 0x010f220000300a00 */
[----:B------:R-:W-:Y:S01]  /*7f00*/  SHF.R.U64 R2, R0, 0x3, RZ ;  /* 0x0000000300027819 */ /* 0x000fe200000012ff */
[----:B------:R-:W-:-:S02]  /*7f10*/  IMAD.WIDE R38, R252, 0x4, R64 ;  /* 0x00000004fc267825 */ /* 0x000fc400078e0240 */
[----:B------:R-:W4:Y:S01]  /*7f20*/  LDL.LU.64 R20, [R1+0x358] ;  /* 0x0003580001147983 */ /* 0x000f220000300a00 */
[----:B------:R-:W-:Y:S01]  /*7f30*/  LOP3.LUT P6, RZ, R2, 0x1, RZ, 0xc0, !PT ;  /* 0x0000000102ff7812 */ /* 0x000fe200078cc0ff */
[----:B------:R-:W-:-:S04]  /*7f40*/  IMAD.WIDE R36, R252, 0x4, R50 ;  /* 0x00000004fc247825 */ /* 0x000fc800078e0232 */
[C---:B------:R-:W-:Y:S01]  /*7f50*/  IMAD.WIDE R34, R252.reuse, 0x4, R52 ;  /* 0x00000004fc227825 */ /* 0x040fe200078e0234 */
[----:B------:R-:W-:Y:S03]  /*7f60*/  STL.64 [R1+0xfd8], R38 ;  /* 0x000fd82601007387 */ /* 0x000fe60000100a00 */
[C---:B------:R-:W-:Y:S01]  /*7f70*/  IMAD.WIDE R30, R252.reuse, 0x4, R54 ;  /* 0x00000004fc1e7825 */ /* 0x040fe200078e0236 */
[----:B------:R-:W-:Y:S03]  /*7f80*/  STL.64 [R1+0xfe0], R36 ;  /* 0x000fe02401007387 */ /* 0x000fe60000100a00 */
[C---:B--2---:R-:W-:Y:S01]  /*7f90*/  IMAD.WIDE R18, R252.reuse, 0x4, R56 ;  /* 0x00000004fc127825 */ /* 0x044fe200078e0238 */
[----:B------:R-:W-:Y:S03]  /*7fa0*/  STL.64 [R1+0xfe8], R34 ;  /* 0x000fe82201007387 */ /* 0x000fe60000100a00 */
[C---:B------:R-:W-:Y:S01]  /*7fb0*/  IMAD.WIDE R10, R252.reuse, 0x4, R58 ;  /* 0x00000004fc0a7825 */ /* 0x040fe200078e023a */
[----:B------:R1:W-:Y:S03]  /*7fc0*/  LDGSTS.E [R33+0x1e000], [R38.64], P6 ;  /* 0x1e00000026217fae */ /* 0x0003e6000b121848 */
[C---:B------:R-:W-:Y:S01]  /*7fd0*/  IMAD.WIDE R8, R252.reuse, 0x4, R60 ;  /* 0x00000004fc087825 */ /* 0x040fe200078e023c */
[----:B------:R-:W-:Y:S03]  /*7fe0*/  STL.64 [R1+0xff0], R30 ;  /* 0x000ff01e01007387 */ /* 0x000fe60000100a00 */
[----:B------:R-:W-:Y:S01]  /*7ff0*/  IMAD.WIDE R14, R252, 0x4, R62 ;  /* 0x00000004fc0e7825 */ /* 0x000fe200078e023e */
[----:B------:R2:W-:Y:S04]  /*8000*/  LDGSTS.E [R33+0x1e100], [R36.64], P6 ;  /* 0x1e10000024217fae */ /* 0x0005e8000b121848 */
[----:B------:R-:W-:Y:S04]  /*8010*/  STL.64 [R1+0xff8], R18 ;  /* 0x000ff81201007387 */ /* 0x000fe80000100a00 */
[----:B------:R1:W-:Y:S04]  /*8020*/  LDGSTS.E [R33+0x1e200], [R34.64], P6 ;  /* 0x1e20000022217fae */ /* 0x0003e8000b121848 */
[----:B------:R1:W-:Y:S04]  /*8030*/  STL.64 [R1+0x1000], R10 ;  /* 0x0010000a01007387 */ /* 0x0003e80000100a00 */
[----:B------:R1:W-:Y:S04]  /*8040*/  LDGSTS.E [R33+0x1e300], [R30.64], P6 ;  /* 0x1e3000001e217fae */ /* 0x0003e8000b121848 */
[----:B------:R1:W-:Y:S04]  /*8050*/  STL.64 [R1+0x1008], R8 ;  /* 0x0010080801007387 */ /* 0x0003e80000100a00 */
[----:B------:R1:W-:Y:S04]  /*8060*/  LDGSTS.E [R33+0x1e400], [R18.64], P6 ;  /* 0x1e40000012217fae */ /* 0x0003e8000b121848 */
[----:B------:R1:W-:Y:S04]  /*8070*/  STL.64 [R1+0x1010], R14 ;  /* 0x0010100e01007387 */ /* 0x0003e80000100a00 */
[----:B------:R1:W-:Y:S04]  /*8080*/  LDGSTS.E [R33+0x1e500], [R10.64], P6 ;  /* 0x1e5000000a217fae */ /* 0x0003e8000b121848 */
[----:B------:R2:W-:Y:S04]  /*8090*/  LDGSTS.E [R33+0x1e600], [R8.64], P6 ;  /* 0x1e60000008217fae */ /* 0x0005e8000b121848 */
[----:B------:R2:W-:Y:S04]  /*80a0*/  LDGSTS.E [R33+0x1e700], [R14.64], P6 ;  /* 0x1e7000000e217fae */ /* 0x0005e8000b121848 */
[----:B-1----:R-:W4:Y:S04]  /*80b0*/  LDL.LU.64 R10, [R1+0x2d0] ;  /* 0x0002d000010a7983 */ /* 0x002f280000300a00 */
[----:B--2---:R-:W2:Y:S04]  /*80c0*/  LDL.LU.64 R8, [R1+0x2c8] ;  /* 0x0002c80001087983 */ /* 0x004ea80000300a00 */
[----:B------:R-:W2:Y:S01]  /*80d0*/  LDL.LU.64 R18, [R1+0x2c0] ;  /* 0x0002c00001127983 */ /* 0x000ea20000300a00 */
[----:B------:R-:W-:-:S03]  /*80e0*/  IMAD.SHL.U32 R5, R5, 0x4, RZ ;  /* 0x0000000405057824 */ /* 0x000fc600078e00ff */
[----:B------:R-:W2:Y:S02]  /*80f0*/  LDL.LU.64 R14, [R1+0x2b8] ;  /* 0x0002b800010e7983 */ /* 0x000ea40000300a00 */
[----:B------:R-:W-:Y:S01]  /*8100*/  LOP3.LUT R32, R5, 0x20, RZ, 0x3c, !PT ;  /* 0x0000002005207812 */ /* 0x000fe200078e3cff */
[----:B---3--:R-:W-:-:S04]  /*8110*/  IMAD.WIDE R12, R252, 0x4, R12 ;  /* 0x00000004fc0c7825 */ /* 0x008fc800078e020c */
[----:B------:R-:W-:-:S04]  /*8120*/  IMAD.WIDE R34, R252, 0x4, R28 ;  /* 0x00000004fc227825 */ /* 0x000fc800078e021c */
[C---:B------:R-:W-:Y:S02]  /*8130*/  IMAD.WIDE R30, R252.reuse, 0x4, R6 ;  /* 0x00000004fc1e7825 */ /* 0x040fe400078e0206 */
[----:B------:R-:W3:Y:S02]  /*8140*/  LDL.LU.64 R6, [R1+0x2b0] ;  /* 0x0002b00001067983 */ /* 0x000ee40000300a00 */
[C---:B------:R-:W-:Y:S02]  /*8150*/  IMAD.WIDE R28, R252.reuse, 0x4, R26 ;  /* 0x00000004fc1c7825 */ /* 0x040fe400078e021a */
[----:B------:R1:W-:Y:S02]  /*8160*/  STL.64 [R1+0x158], R12 ;  /* 0x0001580c01007387 */ /* 0x0003e40000100a00 */
[C---:B------:R-:W-:Y:S02]  /*8170*/  IMAD.WIDE R26, R252.reuse, 0x4, R24 ;  /* 0x00000004fc1a7825 */ /* 0x040fe400078e0218 */
[----:B------:R2:W-:Y:S02]  /*8180*/  STL.64 [R1+0x160], R34 ;  /* 0x0001602201007387 */ /* 0x0005e40000100a00 */
[----:B------:R-:W-:-:S02]  /*8190*/  IMAD.WIDE R24, R252, 0x4, R22 ;  /* 0x00000004fc187825 */ /* 0x000fc400078e0216 */
[----:B------:R-:W-:Y:S02]  /*81a0*/  STL.64 [R1+0x168], R30 ;  /* 0x0001681e01007387 */ /* 0x000fe40000100a00 */
[----:B----4-:R-:W-:Y:S02]  /*81b0*/  IMAD.WIDE R22, R252, 0x4, R16 ;  /* 0x00000004fc167825 */ /* 0x010fe400078e0210 */
[----:B------:R-:W4:Y:S04]  /*81c0*/  LDL.LU.64 R4, [R1+0x2a8] ;  /* 0x0002a80001047983 */ /* 0x000f280000300a00 */
[----:B------:R-:W-:Y:S04]  /*81d0*/  STL.64 [R1+0x170], R28 ;  /* 0x0001701c01007387 */ /* 0x000fe80000100a00 */
[----:B------:R-:W-:Y:S04]  /*81e0*/  STL.64 [R1+0x178], R26 ;  /* 0x0001781a01007387 */ /* 0x000fe80000100a00 */
[----:B------:R-:W4:Y:S01]  /*81f0*/  LDL.LU.64 R16, [R1+0x2a0] ;  /* 0x0002a00001107983 */ /* 0x000f220000300a00 */
[----:B------:R-:W-:-:S04]  /*8200*/  SHF.R.U64 R2, R0, 0x1e, RZ ;  /* 0x0000001e00027819 */ /* 0x000fc800000012ff */
[----:B------:R-:W-:Y:S01]  /*8210*/  LOP3.LUT P0, RZ, R2, 0x1, RZ, 0xc0, !PT ;  /* 0x0000000102ff7812 */ /* 0x000fe2000780c0ff */
[----:B------:R1:W-:Y:S01]  /*8220*/  STL.64 [R1+0x180], R24 ;  /* 0x0001801801007387 */ /* 0x0003e20000100a00 */
[----:B------:R-:W-:-:S03]  /*8230*/  IMAD.WIDE R20, R252, 0x4, R20 ;  /* 0x00000004fc147825 */ /* 0x000fc600078e0214 */
[----:B------:R1:W-:Y:S08]  /*8240*/  STL.64 [R1+0x188], R22 ;  /* 0x0001881601007387 */ /* 0x0003f00000100a00 */
[----:B------:R1:W-:Y:S04]  /*8250*/  LDGSTS.E [R32+0x10800], [R12.64], P0 ;  /* 0x108000000c207fae */ /* 0x0003e80008121848 */
[----:B------:R2:W-:Y:S04]  /*8260*/  LDGSTS.E [R32+0x10900], [R34.64], P0 ;  /* 0x1090000022207fae */ /* 0x0005e80008121848 */
[----:B------:R2:W-:Y:S04]  /*8270*/  LDGSTS.E [R32+0x10a00], [R30.64], P0 ;  /* 0x10a000001e207fae */ /* 0x0005e80008121848 */
[----:B-1----:R-:W4:Y:S04]  /*8280*/  LDL.LU.64 R12, [R1+0x298] ;  /* 0x00029800010c7983 */ /* 0x002f280000300a00 */
[----:B------:R1:W-:Y:S04]  /*8290*/  LDGSTS.E [R32+0x10b00], [R28.64], P0 ;  /* 0x10b000001c207fae */ /* 0x0003e80008121848 */
[----:B------:R3:W-:Y:S04]  /*82a0*/  STL.64 [R1+0x190], R20 ;  /* 0x0001901401007387 */ /* 0x0007e80000100a00 */
[----:B------:R1:W-:Y:S04]  /*82b0*/  LDGSTS.E [R32+0x10c00], [R26.64], P0 ;  /* 0x10c000001a207fae */ /* 0x0003e80008121848 */
[----:B------:R1:W-:Y:S04]  /*82c0*/  LDGSTS.E [R32+0x10d00], [R24.64], P0 ;  /* 0x10d0000018207fae */ /* 0x0003e80008121848 */
[----:B------:R1:W-:Y:S04]  /*82d0*/  LDGSTS.E [R32+0x10e00], [R22.64], P0 ;  /* 0x10e0000016207fae */ /* 0x0003e80008121848 */
[----:B------:R3:W-:Y:S01]  /*82e0*/  LDGSTS.E [R32+0x10f00], [R20.64], P0 ;  /* 0x10f0000014207fae */ /* 0x0007e20008121848 */
[----:B------:R-:W-:-:S03]  /*82f0*/  IMAD.WIDE R36, R252, 0x4, R10 ;  /* 0x00000004fc247825 */ /* 0x000fc600078e020a */
[----:B------:R-:W4:Y:S01]  /*8300*/  LDL.LU.64 R10, [R1+0x210] ;  /* 0x00021000010a7983 */ /* 0x000f220000300a00 */
[----:B--2---:R-:W-:-:S03]  /*8310*/  IMAD.WIDE R34, R252, 0x4, R8 ;  /* 0x00000004fc227825 */ /* 0x004fc600078e0208 */
[----:B------:R-:W2:Y:S01]  /*8320*/  LDL.LU.64 R8, [R1+0x208] ;  /* 0x0002080001087983 */ /* 0x000ea20000300a00 */
[----:B-1----:R-:W-:-:S03]  /*8330*/  IMAD.WIDE R24, R252, 0x4, R18 ;  /* 0x00000004fc187825 */ /* 0x002fc600078e0212 */
[----:B------:R-:W-:Y:S01]  /*8340*/  STL.64 [R1+0x218], R36 ;  /* 0x0002182401007387 */ /* 0x000fe20000100a00 */
[----:B------:R-:W-:-:S03]  /*8350*/  IMAD.WIDE R22, R252, 0x4, R14 ;  /* 0x00000004fc167825 */ /* 0x000fc600078e020e */
[----:B------:R-:W-:Y:S04]  /*8360*/  STL.64 [R1+0x240], R34 ;  /* 0x0002402201007387 */ /* 0x000fe80000100a00 */
[----:B------:R-:W2:Y:S04]  /*8370*/  LDL.LU.64 R30, [R1+0x200] ;  /* 0x00020000011e7983 */ /* 0x000ea80000300a00 */
[----:B------:R-:W2:Y:S04]  /*8380*/  LDL.LU.64 R28, [R1+0x1f8] ;  /* 0x0001f800011c7983 */ /* 0x000ea80000300a00 */
[----:B------:R1:W-:Y:S04]  /*8390*/  STL.64 [R1+0x248], R24 ;  /* 0x0002481801007387 */ /* 0x0003e80000100a00 */
[----:B------:R1:W-:Y:S04]  /*83a0*/  STL.64 [R1+0x250], R22 ;  /* 0x0002501601007387 */ /* 0x0003e80000100a00 */
[----:B------:R-:W2:Y:S01]  /*83b0*/  LDL.LU.64 R26, [R1+0x1f0] ;  /* 0x0001f000011a7983 */ /* 0x000ea20000300a00 */
[----:B---3--:R-:W-:-:S03]  /*83c0*/  IMAD.WIDE R20, R252, 0x4, R6 ;  /* 0x00000004fc147825 */ /* 0x008fc600078e0206 */
[----:B------:R-:W3:Y:S04]  /*83d0*/  LDL.LU.64 R6, [R1+0x1e8] ;  /* 0x0001e80001067983 */ /* 0x000ee80000300a00 */
[----:B------:R1:W-:Y:S01]  /*83e0*/  STL.64 [R1+0x2b0], R20 ;  /* 0x0002b01401007387 */ /* 0x0003e20000100a00 */
[----:B----4-:R-:W-:-:S03]  /*83f0*/  IMAD.WIDE R18, R252, 0x4, R4 ;  /* 0x00000004fc127825 */ /* 0x010fc600078e0204 */
[----:B------:R-:W4:Y:S01]  /*8400*/  LDL.LU.64 R4, [R1+0x1e0] ;  /* 0x0001e00001047983 */ /* 0x000f220000300a00 */
[----:B------:R-:W-:-:S03]  /*8410*/  IMAD.WIDE R14, R252, 0x4, R16 ;  /* 0x00000004fc0e7825 */ /* 0x000fc600078e0210 */
[----:B------:R-:W4:Y:S01]  /*8420*/  LDL.LU.64 R16, [R1+0x1d8] ;  /* 0x0001d80001107983 */ /* 0x000f220000300a00 */
[----:B------:R-:W-:-:S04]  /*8430*/  SHF.R.U64 R2, R0, 0x1a, RZ ;  /* 0x0000001a00027819 */ /* 0x000fc800000012ff */
[----:B------:R-:W-:Y:S01]  /*8440*/  LOP3.LUT P1, RZ, R2, 0x1, RZ, 0xc0, !PT ;  /* 0x0000000102ff7812 */ /* 0x000fe2000782c0ff */
[----:B------:R1:W-:Y:S04]  /*8450*/  STL.64 [R1+0x2a8], R18 ;  /* 0x0002a81201007387 */ /* 0x0003e80000100a00 */
[----:B------:R1:W-:Y:S08]  /*8460*/  STL.64 [R1+0x2a0], R14 ;  /* 0x0002a00e01007387 */ /* 0x0003f00000100a00 */
[----:B------:R1:W-:Y:S04]  /*8470*/  LDGSTS.E [R32+0x12800], [R36.64], P1 ;  /* 0x1280000024207fae */ /* 0x0003e80008921848 */
[----:B------:R1:W-:Y:S04]  /*8480*/  LDGSTS.E [R32+0x12900], [R34.64], P1 ;  /* 0x1290000022207fae */ /* 0x0003e80008921848 */
[----:B------:R1:W-:Y:S01]  /*8490*/  LDGSTS.E [R32+0x12a00], [R24.64], P1 ;  /* 0x12a0000018207fae */ /* 0x0003e20008921848 */
[----:B------:R-:W-:-:S03]  /*84a0*/  IMAD.WIDE R12, R252, 0x4, R12 ;  /* 0x00000004fc0c7825 */ /* 0x000fc600078e020c */
[----:B------:R1:W-:Y:S04]  /*84b0*/  LDGSTS.E [R32+0x12b00], [R22.64], P1 ;  /* 0x12b0000016207fae */ /* 0x0003e80008921848 */
[----:B------:R2:W-:Y:S04]  /*84c0*/  STL.64 [R1+0x298], R12 ;  /* 0x0002980c01007387 */ /* 0x0005e80000100a00 */
[----:B-1----:R-:W4:Y:S04]  /*84d0*/  LDL.LU.64 R24, [R1+0x150] ;  /* 0x0001500001187983 */ /* 0x002f280000300a00 */
[----:B------:R1:W-:Y:S04]  /*84e0*/  LDGSTS.E [R32+0x12c00], [R20.64], P1 ;  /* 0x12c0000014207fae */ /* 0x0003e80008921848 */
[----:B------:R-:W4:Y:S04]  /*84f0*/  LDL.LU.64 R22, [R1+0x148] ;  /* 0x0001480001167983 */ /* 0x000f280000300a00 */
[----:B------:R2:W-:Y:S04]  /*8500*/  LDGSTS.E [R32+0x12d00], [R18.64], P1 ;  /* 0x12d0000012207fae */ /* 0x0005e80008921848 */
[----:B-1----:R-:W4:Y:S04]  /*8510*/  LDL.LU.64 R20, [R1+0x140] ;  /* 0x0001400001147983 */ /* 0x002f280000300a00 */
[----:B------:R1:W-:Y:S01]  /*8520*/  LDGSTS.E [R32+0x12e00], [R14.64], P1 ;  /* 0x12e000000e207fae */ /* 0x0003e20008921848 */
[----:B------:R-:W-:-:S03]  /*8530*/  IMAD.WIDE R42, R252, 0x4, R10 ;  /* 0x00000004fc2a7825 */ /* 0x000fc600078e020a */
[----:B--2---:R-:W2:Y:S01]  /*8540*/  LDL.LU.64 R18, [R1+0x138] ;  /* 0x0001380001127983 */ /* 0x004ea20000300a00 */
[----:B------:R-:W-:-:S03]  /*8550*/  IMAD.WIDE R40, R252, 0x4, R8 ;  /* 0x00000004fc287825 */ /* 0x000fc600078e0208 */
[----:B------:R1:W-:Y:S04]  /*8560*/  LDGSTS.E [R32+0x12f00], [R12.64], P1 ;  /* 0x12f000000c207fae */ /* 0x0003e80008921848 */
[----:B-1----:R-:W2:Y:S01]  /*8570*/  LDL.LU.64 R14, [R1+0xb0] ;  /* 0x0000b000010e7983 */ /* 0x002ea20000300a00 */
[----:B------:R-:W-:-:S03]  /*8580*/  IMAD.WIDE R38, R252, 0x4, R30 ;  /* 0x00000004fc267825 */ /* 0x000fc600078e021e */
[----:B------:R-:W2:Y:S01]  /*8590*/  LDL.LU.64 R12, [R1+0xa8] ;  /* 0x0000a800010c7983 */ /* 0x000ea20000300a00 */
[----:B------:R-:W-:-:S03]  /*85a0*/  IMAD.WIDE R36, R252, 0x4, R28 ;  /* 0x00000004fc247825 */ /* 0x000fc600078e021c */
[----:B------:R-:W2:Y:S04]  /*85b0*/  LDL.LU.64 R10, [R1+0xa0] ;  /* 0x0000a000010a7983 */ /* 0x000ea80000300a00 */
[----:B------:R-:W2:Y:S04]  /*85c0*/  LDL.LU.64 R8, [R1+0x98] ;  /* 0x0000980001087983 */ /* 0x000ea80000300a00 */
[----:B------:R-:W-:Y:S01]  /*85d0*/  STL.64 [R1+0x2b8], R42 ;  /* 0x0002b82a01007387 */ /* 0x000fe20000100a00 */
[----:B------:R-:W-:-:S03]  /*85e0*/  IMAD.WIDE R34, R252, 0x4, R26 ;  /* 0x00000004fc227825 */ /* 0x000fc600078e021a */
[----:B------:R-:W-:Y:S04]  /*85f0*/  STL.64 [R1+0x2c0], R40 ;  /* 0x0002c02801007387 */ /* 0x000fe80000100a00 */
[----:B------:R-:W-:Y:S04]  /*8600*/  STL.64 [R1+0x2c8], R38 ;  /* 0x0002c82601007387 */ /* 0x000fe80000100a00 */
[----:B------:R-:W-:Y:S04]  /*8610*/  STL.64 [R1+0x2d0], R36 ;  /* 0x0002d02401007387 */ /* 0x000fe80000100a00 */
[----:B------:R-:W-:Y:S01]  /*8620*/  STL.64 [R1+0x360], R34 ;  /* 0x0003602201007387 */ /* 0x000fe20000100a00 */
[----:B---3--:R-:W-:-:S03]  /*8630*/  IMAD.WIDE R30, R252, 0x4, R6 ;  /* 0x00000004fc1e7825 */ /* 0x008fc600078e0206 */
[----:B------:R-:W3:Y:S04]  /*8640*/  LDL.LU.64 R6, [R1+0x10] ;  /* 0x0000100001067983 */ /* 0x000ee80000300a00 */
[----:B------:R-:W-:Y:S01]  /*8650*/  STL.64 [R1+0x368], R30 ;  /* 0x0003681e01007387 */ /* 0x000fe20000100a00 */
[----:B----4-:R-:W-:-:S04]  /*8660*/  IMAD.WIDE R28, R252, 0x4, R4 ;  /* 0x00000004fc1c7825 */ /* 0x010fc800078e0204 */
[----:B------:R-:W-:Y:S02]  /*8670*/  IMAD.WIDE R26, R252, 0x4, R16 ;  /* 0x00000004fc1a7825 */ /* 0x000fe400078e0210 */
[----:B------:R-:W4:Y:S04]  /*8680*/  LDL.LU.64 R16, [R1+0x8] ;  /* 0x0000080001107983 */ /* 0x000f280000300a00 */
[----:B------:R-:W-:Y:S04]  /*8690*/  STL.64 [R1+0x370], R28 ;  /* 0x0003701c01007387 */ /* 0x000fe80000100a00 */
[----:B------:R-:W4:Y:S01]  /*86a0*/  LDL.LU.64 R4, [R1] ;  /* 0x0000000001047983 */ /* 0x000f220000300a00 */
[----:B------:R-:W-:-:S04]  /*86b0*/  SHF.R.U64 R2, R0, 0x16, RZ ;  /* 0x0000001600027819 */ /* 0x000fc800000012ff */
[----:B------:R-:W-:Y:S02]  /*86c0*/  LOP3.LUT P2, RZ, R2, 0x1, RZ, 0xc0, !PT ;  /* 0x0000000102ff7812 */ /* 0x000fe4000784c0ff */
[----:B------:R-:W-:-:S04]  /*86d0*/  SHF.R.U64 R2, R0, 0x12, RZ ;  /* 0x0000001200027819 */ /* 0x000fc800000012ff */
[----:B------:R-:W-:Y:S02]  /*86e0*/  LOP3.LUT P3, RZ, R2, 0x1, RZ, 0xc0, !PT ;  /* 0x0000000102ff7812 */ /* 0x000fe4000786c0ff */
[----:B------:R-:W-:-:S05]  /*86f0*/  SHF.R.U64 R2, R0, 0xe, RZ ;  /* 0x0000000e00027819 */ /* 0x000fca00000012ff */
[----:B------:R1:W-:Y:S04]  /*8700*/  LDGSTS.E [R32+0x14800], [R42.64], P2 ;  /* 0x148000002a207fae */ /* 0x0003e80009121848 */
[----:B------:R1:W-:Y:S04]  /*8710*/  LDGSTS.E [R32+0x14900], [R40.64], P2 ;  /* 0x1490000028207fae */ /* 0x0003e80009121848 */
[----:B------:R1:W-:Y:S01]  /*8720*/  LDGSTS.E [R32+0x14a00], [R38.64], P2 ;  /* 0x14a0000026207fae */ /* 0x0003e20009121848 */
[----:B------:R-:W-:-:S03]  /*8730*/  IMAD.WIDE R24, R252, 0x4, R24 ;  /* 0x00000004fc187825 */ /* 0x000fc600078e0218 */
[----:B------:R1:W-:Y:S01]  /*8740*/  LDGSTS.E [R32+0x14b00], [R36.64], P2 ;  /* 0x14b0000024207fae */ /* 0x0003e20009121848 */
[----:B------:R-:W-:-:S03]  /*8750*/  LOP3.LUT P6, RZ, R2, 0x1, RZ, 0xc0, !PT ;  /* 0x0000000102ff7812 */ /* 0x000fc600078cc0ff */
[----:B------:R1:W-:Y:S01]  /*8760*/  LDGSTS.E [R32+0x14c00], [R34.64], P2 ;  /* 0x14c0000022207fae */ /* 0x0003e20009121848 */
[----:B------:R-:W-:-:S03]  /*8770*/  IMAD.WIDE R22, R252, 0x4, R22 ;  /* 0x00000004fc167825 */ /* 0x000fc600078e0216 */
[----:B------:R1:W-:Y:S04]  /*8780*/  LDGSTS.E [R32+0x14d00], [R30.64], P2 ;  /* 0x14d000001e207fae */ /* 0x0003e80009121848 */
[----:B------:R1:W-:Y:S01]  /*8790*/  LDGSTS.E [R32+0x14e00], [R28.64], P2 ;  /* 0x14e000001c207fae */ /* 0x0003e20009121848 */
[----:B------:R-:W-:-:S03]  /*87a0*/  IMAD.WIDE R20, R252, 0x4, R20 ;  /* 0x00000004fc147825 */ /* 0x000fc600078e0214 */
[----:B------:R-:W-:Y:S01]  /*87b0*/  STL.64 [R1+0x378], R26 ;  /* 0x0003781a01007387 */ /* 0x000fe20000100a00 */
[----:B------:R-:W-:-:S03]  /*87c0*/  SHF.R.U64 R2, R0, 0xa, RZ ;  /* 0x0000000a00027819 */ /* 0x000fc600000012ff */
[----:B------:R1:W-:Y:S01]  /*87d0*/  LDGSTS.E [R32+0x14f00], [R26.64], P2 ;  /* 0x14f000001a207fae */ /* 0x0003e20009121848 */
[----:B--2---:R-:W-:-:S03]  /*87e0*/  IMAD.WIDE R18, R252, 0x4, R18 ;  /* 0x00000004fc127825 */ /* 0x004fc600078e0212 */
[----:B------:R-:W-:Y:S04]  /*87f0*/  STL.64 [R1+0x3f8], R24 ;  /* 0x0003f81801007387 */ /* 0x000fe80000100a00 */
[----:B------:R2:W-:Y:S01]  /*8800*/  LDGSTS.E [R32+0x16800], [R24.64], P3 ;  /* 0x1680000018207fae */ /* 0x0005e20009921848 */
[----:B------:R-:W-:-:S03]  /*8810*/  IMAD.WIDE R14, R252, 0x4, R14 ;  /* 0x00000004fc0e7825 */ /* 0x000fc600078e020e */
[----:B------:R-:W-:Y:S04]  /*8820*/  STL.64 [R1+0x400], R22 ;  /* 0x0004001601007387 */ /* 0x000fe80000100a00 */
[----:B------:R1:W-:Y:S01]  /*8830*/  LDGSTS.E [R32+0x16900], [R22.64], P3 ;  /* 0x1690000016207fae */ /* 0x0003e20009921848 */
[----:B------:R-:W-:-:S03]  /*8840*/  IMAD.WIDE R12, R252, 0x4, R12 ;  /* 0x00000004fc0c7825 */ /* 0x000fc600078e020c */
[----:B------:R-:W-:Y:S01]  /*8850*/  STL.64 [R1+0x408], R20 ;  /* 0x0004081401007387 */ /* 0x000fe20000100a00 */
[----:B------:R-:W-:-:S03]  /*8860*/  IMAD.WIDE R10, R252, 0x4, R10 ;  /* 0x00000004fc0a7825 */ /* 0x000fc600078e020a */
[----:B------:R1:W-:Y:S01]  /*8870*/  LDGSTS.E [R32+0x16a00], [R20.64], P3 ;  /* 0x16a0000014207fae */ /* 0x0003e20009921848 */
[----:B------:R-:W-:-:S03]  /*8880*/  IMAD.WIDE R8, R252, 0x4, R8 ;  /* 0x00000004fc087825 */ /* 0x000fc600078e0208 */
[----:B------:R-:W-:Y:S01]  /*8890*/  STL.64 [R1+0x410], R18 ;  /* 0x0004101201007387 */ /* 0x000fe20000100a00 */
[----:B------:R-:W-:-:S03]  /*88a0*/  LOP3.LUT P0, RZ, R2, 0x1, RZ, 0xc0, !PT ;  /* 0x0000000102ff7812 */ /* 0x000fc6000780c0ff */
[----:B------:R3:W-:Y:S04]  /*88b0*/  LDGSTS.E [R32+0x16b00], [R18.64], P3 ;  /* 0x16b0000012207fae */ /* 0x0007e80009921848 */
[----:B------:R-:W-:Y:S04]  /*88c0*/  STL.64 [R1+0x418], R14 ;  /* 0x0004180e01007387 */ /* 0x000fe80000100a00 */
[----:B------:R1:W-:Y:S04]  /*88d0*/  LDGSTS.E [R32+0x16c00], [R14.64], P3 ;  /* 0x16c000000e207fae */ /* 0x0003e80009921848 */
[----:B------:R1:W-:Y:S04]  /*88e0*/  STL.64 [R1+0x420], R12 ;  /* 0x0004200c01007387 */ /* 0x0003e80000100a00 */
[----:B------:R1:W-:Y:S04]  /*88f0*/  LDGSTS.E [R32+0x16d00], [R12.64], P3 ;  /* 0x16d000000c207fae */ /* 0x0003e80009921848 */
[----:B------:R2:W-:Y:S04]  /*8900*/  STL.64 [R1+0x428], R10 ;  /* 0x0004280a01007387 */ /* 0x0005e80000100a00 */
[----:B------:R2:W-:Y:S01]  /*8910*/  LDGSTS.E [R32+0x16e00], [R10.64], P3 ;  /* 0x16e000000a207fae */ /* 0x0005e20009921848 */
[----:B-1----:R-:W-:-:S03]  /*8920*/  IMAD.WIDE R12, R252, 0x4, R66 ;  /* 0x00000004fc0c7825 */ /* 0x002fc600078e0242 */
[----:B------:R1:W-:Y:S04]  /*8930*/  STL.64 [R1+0x430], R8 ;  /* 0x0004300801007387 */ /* 0x0003e80000100a00 */
[----:B------:R1:W-:Y:S01]  /*8940*/  LDGSTS.E [R32+0x16f00], [R8.64], P3 ;  /* 0x16f0000008207fae */ /* 0x0003e20009921848 */
[----:B--2---:R-:W-:Y:S01]  /*8950*/  IMAD.WIDE R10, R252, 0x4, R68 ;  /* 0x00000004fc0a7825 */ /* 0x004fe200078e0244 */
[----:B------:R-:W-:-:S03]  /*8960*/  SHF.R.U64 R2, R0, 0x6, RZ ;  /* 0x0000000600027819 */ /* 0x000fc600000012ff */
[----:B-1----:R-:W-:Y:S01]  /*8970*/  IMAD.WIDE R8, R252, 0x4, R70 ;  /* 0x00000004fc087825 */ /* 0x002fe200078e0246 */
[----:B------:R-:W-:-:S03]  /*8980*/  LOP3.LUT P1, RZ, R2, 0x1, RZ, 0xc0, !PT ;  /* 0x0000000102ff7812 */ /* 0x000fc6000782c0ff */
[----:B---3--:R-:W-:-:S04]  /*8990*/  IMAD.WIDE R18, R252, 0x4, R6 ;  /* 0x00000004fc127825 */ /* 0x008fc800078e0206 */
[C---:B------:R-:W-:Y:S01]  /*89a0*/  IMAD.WIDE R6, R252.reuse, 0x4, R72 ;  /* 0x00000004fc067825 */ /* 0x040fe200078e0248 */
[----:B------:R1:W-:Y:S04]  /*89b0*/  STL.64 [R1+0x4f8], R18 ;  /* 0x0004f81201007387 */ /* 0x0003e80000100a00 */
[----:B------:R1:W-:Y:S02]  /*89c0*/  LDGSTS.E [R32+0x18800], [R18.64], P6 ;  /* 0x1880000012207fae */ /* 0x0003e4000b121848 */
[----:B-1----:R-:W-:-:S04]  /*89d0*/  IMAD.WIDE R18, R252, 0x4, R90 ;  /* 0x00000004fc127825 */ /* 0x002fc800078e025a */
[----:B----4-:R-:W-:-:S04]  /*89e0*/  IMAD.WIDE R16, R252, 0x4, R16 ;  /* 0x00000004fc107825 */ /* 0x010fc800078e0210 */
[C---:B------:R-:W-:Y:S01]  /*89f0*/  IMAD.WIDE R14, R252.reuse, 0x4, R4 ;  /* 0x00000004fc0e7825 */ /* 0x040fe200078e0204 */
[----:B------:R1:W-:Y:S03]  /*8a00*/  STL.64 [R1+0xd20], R16 ;  /* 0x000d201001007387 */ /* 0x0003e60000100a00 */
[C---:B------:R-:W-:Y:S01]  /*8a10*/  IMAD.WIDE R4, R252.reuse, 0x4, R74 ;  /* 0x00000004fc047825 */ /* 0x040fe200078e024a */
[----:B------:R2:W-:Y:S04]  /*8a20*/  STL.64 [R1+0xd28], R14 ;  /* 0x000d280e01007387 */ /* 0x0005e80000100a00 */
[----:B------:R3:W-:Y:S04]  /*8a30*/  STL.64 [R1+0xd30], R12 ;  /* 0x000d300c01007387 */ /* 0x0007e80000100a00 */
        /* <DEDUP_REMOVED lines=13> */
[----:B------:R2:W-:Y:S04]  /*8b10*/  LDGSTS.E [R32+0x18e00], [R6.64], P6 ;  /* 0x18e0000006207fae */ /* 0x0005e8000b121848 */
[----:B------:R4:W-:Y:S01]  /*8b20*/  STL.64 [R1+0xe18], R18 ;  /* 0x000e181201007387 */ /* 0x0009e20000100a00 */
[----:B-1----:R-:W-:-:S03]  /*8b30*/  IMAD.WIDE R8, R252, 0x4, R84 ;  /* 0x00000004fc087825 */ /* 0x002fc600078e0254 */
[----:B------:R3:W-:Y:S01]  /*8b40*/  LDGSTS.E [R32+0x18f00], [R4.64], P6 ;  /* 0x18f0000004207fae */ /* 0x0007e2000b121848 */
[----:B--2---:R-:W-:-:S03]  /*8b50*/  IMAD.WIDE R6, R252, 0x4, R86 ;  /* 0x00000004fc067825 */ /* 0x004fc600078e0256 */
[----:B------:R1:W-:Y:S04]  /*8b60*/  STL.64 [R1+0xe20], R16 ;  /* 0x000e201001007387 */ /* 0x0003e80000100a00 */
[----:B------:R2:W-:Y:S01]  /*8b70*/  STL.64 [R1+0xe28], R14 ;  /* 0x000e280e01007387 */ /* 0x0005e20000100a00 */
[----:B---3--:R-:W-:-:S03]  /*8b80*/  IMAD.WIDE R4, R252, 0x4, R88 ;  /* 0x00000004fc047825 */ /* 0x008fc600078e0258 */
[----:B------:R4:W-:Y:S04]  /*8b90*/  LDGSTS.E [R32+0x1a800], [R18.64], P0 ;  /* 0x1a80000012207fae */ /* 0x0009e80008121848 */
[----:B------:R3:W-:Y:S04]  /*8ba0*/  STL.64 [R1+0xe30], R12 ;  /* 0x000e300c01007387 */ /* 0x0007e80000100a00 */
[----:B------:R1:W-:Y:S01]  /*8bb0*/  LDGSTS.E [R32+0x1a900], [R16.64], P0 ;  /* 0x1a90000010207fae */ /* 0x0003e20008121848 */
[----:B----4-:R-:W-:-:S03]  /*8bc0*/  IMAD.WIDE R18, R252, 0x4, R106 ;  /* 0x00000004fc127825 */ /* 0x010fc600078e026a */
        /* <DEDUP_REMOVED lines=15> */
[----:B------:R3:W-:Y:S04]  /*8cc0*/  LDGSTS.E [R32+0x1af00], [R4.64], P0 ;  /* 0x1af0000004207fae */ /* 0x0007e80008121848 */
[----:B------:R-:W-:Y:S01]  /*8cd0*/  STL.64 [R1+0xf20], R16 ;  /* 0x000f201001007387 */ /* 0x000fe20000100a00 */
[----:B--2---:R-:W-:-:S03]  /*8ce0*/  IMAD.WIDE R6, R252, 0x4, R102 ;  /* 0x00000004fc067825 */ /* 0x004fc600078e0266 */
[----:B------:R1:W-:Y:S01]  /*8cf0*/  STL.64 [R1+0xf28], R14 ;  /* 0x000f280e01007387 */ /* 0x0003e20000100a00 */
[----:B---3--:R-:W-:-:S03]  /*8d00*/  IMAD.WIDE R4, R252, 0x4, R104 ;  /* 0x00000004fc047825 */ /* 0x008fc600078e0268 */
[----:B------:R2:W-:Y:S04]  /*8d10*/  STL.64 [R1+0xf30], R12 ;  /* 0x000f300c01007387 */ /* 0x0005e80000100a00 */
[----:B------:R3:W-:Y:S04]  /*8d20*/  STL.64 [R1+0xf38], R10 ;  /* 0x000f380a01007387 */ /* 0x0007e80000100a00 */
[----:B------:R1:W-:Y:S04]  /*8d30*/  STL.64 [R1+0xf40], R8 ;  /* 0x000f400801007387 */ /* 0x0003e80000100a00 */
[----:B------:R4:W-:Y:S04]  /*8d40*/  LDGSTS.E [R32+0x1c800], [R18.64], P1 ;  /* 0x1c80000012207fae */ /* 0x0009e80008921848 */
[----:B------:R1:W-:Y:S04]  /*8d50*/  STL.64 [R1+0xf48], R6 ;  /* 0x000f480601007387 */ /* 0x0003e80000100a00 */
[----:B------:R1:W-:Y:S04]  /*8d60*/  LDGSTS.E [R32+0x1c900], [R16.64], P1 ;  /* 0x1c90000010207fae */ /* 0x0003e80008921848 */
[----:B------:R1:W-:Y:S04]  /*8d70*/  STL.64 [R1+0xf50], R4 ;  /* 0x000f500401007387 */ /* 0x0003e80000100a00 */
[----:B------:R1:W-:Y:S04]  /*8d80*/  LDGSTS.E [R32+0x1ca00], [R14.64], P1 ;  /* 0x1ca000000e207fae */ /* 0x0003e80008921848 */
[----:B----4-:R-:W4:Y:S04]  /*8d90*/  LDL.LU.64 R18, [R1+0x350] ;  /* 0x0003500001127983 */ /* 0x010f280000300a00 */
[----:B------:R2:W-:Y:S04]  /*8da0*/  LDGSTS.E [R32+0x1cb00], [R12.64], P1 ;  /* 0x1cb000000c207fae */ /* 0x0005e80008921848 */
[----:B-1----:R-:W4:Y:S04]  /*8db0*/  LDL.LU.64 R14, [R1+0x348] ;  /* 0x00034800010e7983 */ /* 0x002f280000300a00 */
[----:B------:R-:W4:Y:S04]  /*8dc0*/  LDL.LU.64 R16, [R1+0x340] ;  /* 0x0003400001107983 */ /* 0x000f280000300a00 */
[----:B------:R3:W-:Y:S04]  /*8dd0*/  LDGSTS.E [R32+0x1cc00], [R10.64], P1 ;  /* 0x1cc000000a207fae */ /* 0x0007e80008921848 */
[----:B--2---:R-:W2:Y:S04]  /*8de0*/  LDL.LU.64 R12, [R1+0x338] ;  /* 0x00033800010c7983 */ /* 0x004ea80000300a00 */
[----:B------:R1:W-:Y:S04]  /*8df0*/  LDGSTS.E [R32+0x1cd00], [R8.64], P1 ;  /* 0x1cd0000008207fae */ /* 0x0003e80008921848 */
[----:B---3--:R-:W3:Y:S04]  /*8e00*/  LDL.LU.64 R10, [R1+0x330] ;  /* 0x00033000010a7983 */ /* 0x008ee80000300a00 */
[----:B------:R1:W-:Y:S04]  /*8e10*/  LDGSTS.E [R32+0x1ce00], [R6.64], P1 ;  /* 0x1ce0000006207fae */ /* 0x0003e80008921848 */
[----:B-1----:R-:W3:Y:S04]  /*8e20*/  LDL.LU.64 R8, [R1+0x328] ;  /* 0x0003280001087983 */ /* 0x002ee80000300a00 */
[----:B------:R1:W-:Y:S04]  /*8e30*/  LDGSTS.E [R32+0x1cf00], [R4.64], P1 ;  /* 0x1cf0000004207fae */ /* 0x0003e80008921848 */
[----:B------:R-:W3:Y:S04]  /*8e40*/  LDL.LU.64 R6, [R1+0x320] ;  /* 0x0003200001067983 */ /* 0x000ee80000300a00 */
[----:B-1----:R-:W3:Y:S01]  /*8e50*/  LDL.LU.64 R4, [R1+0x318] ;  /* 0x0003180001047983 */ /* 0x002ee20000300a00 */
[----:B------:R-:W-:-:S04]  /*8e60*/  SHF.R.U64 R2, R0, 0x2, RZ ;  /* 0x0000000200027819 */ /* 0x000fc800000012ff */
[----:B------:R-:W-:Y:S01]  /*8e70*/  LOP3.LUT P2, RZ, R2, 0x1, RZ, 0xc0, !PT ;  /* 0x0000000102ff7812 */ /* 0x000fe2000784c0ff */
[----:B------:R-:W-:-:S04]  /*8e80*/  IMAD.WIDE R36, R252, 0x4, R122 ;  /* 0x00000004fc247825 */ /* 0x000fc800078e027a */
[C---:B------:R-:W-:Y:S01]  /*8e90*/  IMAD.WIDE R34, R252.reuse, 0x4, R108 ;  /* 0x00000004fc227825 */ /* 0x040fe200078e026c */
[----:B------:R-:W-:Y:S03]  /*8ea0*/  STL.64 [R1+0x1018], R36 ;  /* 0x0010182401007387 */ /* 0x000fe60000100a00 */
[C---:B------:R-:W-:Y:S01]  /*8eb0*/  IMAD.WIDE R30, R252.reuse, 0x4, R110 ;  /* 0x00000004fc1e7825 */ /* 0x040fe200078e026e */
[----:B------:R-:W-:Y:S03]  /*8ec0*/  STL.64 [R1+0x1020], R34 ;  /* 0x0010202201007387 */ /* 0x000fe60000100a00 */
[C---:B------:R-:W-:Y:S01]  /*8ed0*/  IMAD.WIDE R28, R252.reuse, 0x4, R112 ;  /* 0x00000004fc1c7825 */ /* 0x040fe200078e0270 */
[----:B------:R-:W-:Y:S03]  /*8ee0*/  STL.64 [R1+0x1028], R30 ;  /* 0x0010281e01007387 */ /* 0x000fe60000100a00 */
[C---:B------:R-:W-:Y:S01]  /*8ef0*/  IMAD.WIDE R26, R252.reuse, 0x4, R114 ;  /* 0x00000004fc1a7825 */ /* 0x040fe200078e0272 */
[----:B------:R1:W-:Y:S03]  /*8f00*/  LDGSTS.E [R32+0x1e800], [R36.64], P2 ;  /* 0x1e80000024207fae */ /* 0x0003e60009121848 */
[C---:B------:R-:W-:Y:S01]  /*8f10*/  IMAD.WIDE R24, R252.reuse, 0x4, R116 ;  /* 0x00000004fc187825 */ /* 0x040fe200078e0274 */
[----:B------:R-:W-:Y:S03]  /*8f20*/  STL.64 [R1+0x1030], R28 ;  /* 0x0010301c01007387 */ /* 0x000fe60000100a00 */
[C---:B------:R-:W-:Y:S01]  /*8f30*/  IMAD.WIDE R22, R252.reuse, 0x4, R118 ;  /* 0x00000004fc167825 */ /* 0x040fe200078e0276 */
[----:B------:R1:W-:Y:S03]  /*8f40*/  LDGSTS.E [R32+0x1e900], [R34.64], P2 ;  /* 0x1e90000022207fae */ /* 0x0003e60009121848 */
[C---:B------:R-:W-:Y:S01]  /*8f50*/  IMAD.WIDE R20, R252.reuse, 0x4, R120 ;  /* 0x00000004fc147825 */ /* 0x040fe200078e0278 */
[----:B------:R-:W-:Y:S04]  /*8f60*/  STL.64 [R1+0x1038], R26 ;  /* 0x0010381a01007387 */ /* 0x000fe80000100a00 */
        /* <DEDUP_REMOVED lines=8> */
[----:B------:R-:W3:Y:S04]  /*8ff0*/  LDL.LU.64 R48, [R1+0x290] ;  /* 0x0002900001307983 */ /* 0x000ee80000300a00 */
[----:B------:R4:W-:Y:S02]  /*9000*/  LDGSTS.E [R32+0x1ef00], [R20.64], P2 ;  /* 0x1ef0000014207fae */ /* 0x0009e40009121848 */
[----:B----4-:R-:W-:-:S04]  /*9010*/  IMAD.WIDE R20, R252, 0x4, R14 ;  /* 0x00000004fc147825 */ /* 0x010fc800078e020e */
[C---:B-1----:R-:W-:Y:S02]  /*9020*/  IMAD.WIDE R22, R252.reuse, 0x4, R16 ;  /* 0x00000004fc167825 */ /* 0x042fe400078e0210 */
[----:B------:R-:W4:Y:S04]  /*9030*/  LDL.LU.64 R16, [R1+0x288] ;  /* 0x0002880001107983 */ /* 0x000f280000300a00 */
[----:B------:R-:W4:Y:S01]  /*9040*/  LDL.LU.64 R14, [R1+0x280] ;  /* 0x00028000010e7983 */ /* 0x000f220000300a00 */
[----:B--2---:R-:W-:-:S03]  /*9050*/  IMAD.WIDE R24, R252, 0x4, R12 ;  /* 0x00000004fc187825 */ /* 0x004fc600078e020c */
[----:B------:R-:W2:Y:S01]  /*9060*/  LDL.LU.64 R12, [R1+0x278] ;  /* 0x00027800010c7983 */ /* 0x000ea20000300a00 */
[----:B---3--:R-:W-:-:S03]  /*9070*/  IMAD.WIDE R26, R252, 0x4, R10 ;  /* 0x00000004fc1a7825 */ /* 0x008fc600078e020a */
[----:B------:R-:W3:Y:S01]  /*9080*/  LDL.LU.64 R10, [R1+0x270] ;  /* 0x00027000010a7983 */ /* 0x000ee20000300a00 */
[----:B------:R-:W-:-:S03]  /*9090*/  IMAD.WIDE R28, R252, 0x4, R8 ;  /* 0x00000004fc1c7825 */ /* 0x000fc600078e0208 */
[----:B------:R-:W3:Y:S01]  /*90a0*/  LDL.LU.64 R8, [R1+0x268] ;  /* 0x0002680001087983 */ /* 0x000ee20000300a00 */
[----:B------:R-:W-:-:S04]  /*90b0*/  IMAD.WIDE R30, R252, 0x4, R6 ;  /* 0x00000004fc1e7825 */ /* 0x000fc800078e0206 */
[----:B------:R-:W-:-:S05]  /*90c0*/  IMAD.WIDE R34, R252, 0x4, R4 ;  /* 0x00000004fc227825 */ /* 0x000fca00078e0204 */
[----:B------:R-:W-:Y:S04]  /*90d0*/  STL.64 [R1+0x8], R34 ;  /* 0x0000082201007387 */ /* 0x000fe80000100a00 */
[----:B------:R-:W3:Y:S04]  /*90e0*/  LDL.LU.64 R6, [R1+0x260] ;  /* 0x0002600001067983 */ /* 0x000ee80000300a00 */
[----:B------:R-:W3:Y:S01]  /*90f0*/  LDL.LU.64 R4, [R1+0x258] ;  /* 0x0002580001047983 */ /* 0x000ee20000300a00 */
[----:B------:R-:W-:-:S04]  /*9100*/  SHF.R.U64 R2, R0, 0x1d, RZ ;  /* 0x0000001d00027819 */ /* 0x000fc800000012ff */
[----:B------:R-:W-:Y:S01]  /*9110*/  LOP3.LUT P3, RZ, R2, 0x1, RZ, 0xc0, !PT ;  /* 0x0000000102ff7812 */ /* 0x000fe2000786c0ff */
[----:B------:R-:W-:Y:S01]  /*9120*/  IMAD.WIDE R18, R252, 0x4, R18 ;  /* 0x00000004fc127825 */ /* 0x000fe200078e0212 */
[----:B------:R-:W-:-:S04]  /*9130*/  LOP3.LUT R3, R3, 0x40, RZ, 0x3c, !PT ;  /* 0x0000004003037812 */ /* 0x000fc800078e3cff */
[----:B------:R1:W-:Y:S04]  /*9140*/  STL.64 [R1+0x1200], R18 ;  /* 0x0012001201007387 */ /* 0x0003e80000100a00 */
[----:B------:R-:W-:Y:S04]  /*9150*/  STL.64 [R1+0x1208], R20 ;  /* 0x0012081401007387 */ /* 0x000fe80000100a00 */
[----:B------:R1:W-:Y:S04]  /*9160*/  LDGSTS.E [R3+0x11000], [R18.64], P3 ;  /* 0x1100000012037fae */ /* 0x0003e80009921848 */
[----:B------:R1:W-:Y:S04]  /*9170*/  LDGSTS.E [R3+0x11100], [R20.64], P3 ;  /* 0x1110000014037fae */ /* 0x0003e80009921848 */
[----:B------:R1:W-:Y:S04]  /*9180*/  LDGSTS.E [R3+0x11200], [R22.64], P3 ;  /* 0x1120000016037fae */ /* 0x0003e80009921848 */
[----:B------:R-:W-:Y:S04]  /*9190*/  STL.64 [R1+0x1210], R22 ;  /* 0x0012101601007387 */ /* 0x000fe80000100a00 */
[----:B------:R1:W-:Y:S04]  /*91a0*/  LDGSTS.E [R3+0x11300], [R24.64], P3 ;  /* 0x1130000018037fae */ /* 0x0003e80009921848 */
[----:B------:R-:W-:Y:S04]  /*91b0*/  STL.64 [R1+0x1218], R24 ;  /* 0x0012181801007387 */ /* 0x000fe80000100a00 */
[----:B------:R1:W-:Y:S01]  /*91c0*/  LDGSTS.E [R3+0x11400], [R26.64], P3 ;  /* 0x114000001a037fae */ /* 0x0003e20009921848 */
[----:B------:R-:W-:-:S03]  /*91d0*/  SHF.R.U64 R2, R0, 0x19, RZ ;  /* 0x0000001900027819 */ /* 0x000fc600000012ff */
[----:B------:R-:W-:Y:S04]  /*91e0*/  STL.64 [R1+0x1220], R26 ;  /* 0x0012201a01007387 */ /* 0x000fe80000100a00 */
[----:B------:R2:W-:Y:S04]  /*91f0*/  LDGSTS.E [R3+0x11500], [R28.64], P3 ;  /* 0x115000001c037fae */ /* 0x0005e80009921848 */
[----:B------:R-:W-:Y:S01]  /*9200*/  STL.64 [R1+0x1228], R28 ;  /* 0x0012281c01007387 */ /* 0x000fe20000100a00 */
[----:B-1----:R-:W-:-:S03]  /*9210*/  IMAD.WIDE R18, R252, 0x4, R48 ;  /* 0x00000004fc127825 */ /* 0x002fc600078e0230 */
[----:B------:R1:W-:Y:S04]  /*9220*/  LDGSTS.E [R3+0x11600], [R30.64], P3 ;  /* 0x116000001e037fae */ /* 0x0003e80009921848 */
[----:B------:R-:W-:Y:S04]  /*9230*/  STL.64 [R1+0x1230], R30 ;  /* 0x0012301e01007387 */ /* 0x000fe80000100a00 */
[----:B------:R1:W-:Y:S01]  /*9240*/  LDGSTS.E [R3+0x11700], [R34.64], P3 ;  /* 0x1170000022037fae */ /* 0x0003e20009921848 */
[----:B------:R-:W-:-:S03]  /*9250*/  LOP3.LUT P6, RZ, R2, 0x1, RZ, 0xc0, !PT ;  /* 0x0000000102ff7812 */ /* 0x000fc600078cc0ff */
[----:B-1----:R-:W3:Y:S04]  /*9260*/  LDL.LU.64 R34, [R1+0x1d0] ;  /* 0x0001d00001227983 */ /* 0x002ee80000300a00 */
[----:B------:R-:W-:Y:S04]  /*9270*/  STL.64 [R1+0x138], R18 ;  /* 0x0001381201007387 */ /* 0x000fe80000100a00 */
[----:B------:R-:W3:Y:S04]  /*9280*/  LDL.LU.64 R64, [R1+0x1c8] ;  /* 0x0001c80001407983 */ /* 0x000ee80000300a00 */
[----:B------:R1:W-:Y:S01]  /*9290*/  LDGSTS.E [R3+0x13000], [R18.64], P6 ;  /* 0x1300000012037fae */ /* 0x0003e2000b121848 */
[----:B----4-:R-:W-:-:S04]  /*92a0*/  IMAD.WIDE R16, R252, 0x4, R16 ;  /* 0x00000004fc107825 */ /* 0x010fc800078e0210 */
[C---:B------:R-:W-:Y:S01]  /*92b0*/  IMAD.WIDE R14, R252.reuse, 0x4, R14 ;  /* 0x00000004fc0e7825 */ /* 0x040fe200078e020e */
[----:B------:R4:W-:Y:S03]  /*92c0*/  STL.64 [R1+0x140], R16 ;  /* 0x0001401001007387 */ /* 0x0009e60000100a00 */
[C---:B--2---:R-:W-:Y:S01]  /*92d0*/  IMAD.WIDE R12, R252.reuse, 0x4, R12 ;  /* 0x00000004fc0c7825 */ /* 0x044fe200078e020c */
[----:B------:R-:W2:Y:S04]  /*92e0*/  LDL.LU.64 R46, [R1+0x1c0] ;  /* 0x0001c000012e7983 */ /* 0x000ea80000300a00 */
[----:B------:R1:W-:Y:S01]  /*92f0*/  STL.64 [R1+0x148], R14 ;  /* 0x0001480e01007387 */ /* 0x0003e20000100a00 */
[----:B---3--:R-:W-:-:S03]  /*9300*/  IMAD.WIDE R10, R252, 0x4, R10 ;  /* 0x00000004fc0a7825 */ /* 0x008fc600078e020a */
[----:B------:R-:W3:Y:S04]  /*9310*/  LDL.LU.64 R44, [R1+0x1b8] ;  /* 0x0001b800012c7983 */ /* 0x000ee80000300a00 */
[----:B------:R-:W3:Y:S04]  /*9320*/  LDL.LU.64 R42, [R1+0x1b0] ;  /* 0x0001b000012a7983 */ /* 0x000ee80000300a00 */
[----:B------:R-:W3:Y:S01]  /*9330*/  LDL.LU.64 R40, [R1+0x1a8] ;  /* 0x0001a80001287983 */ /* 0x000ee20000300a00 */
[----:B------:R-:W-:-:S03]  /*9340*/  IMAD.WIDE R8, R252, 0x4, R8 ;  /* 0x00000004fc087825 */ /* 0x000fc600078e0208 */
[----:B------:R1:W-:Y:S04]  /*9350*/  STL.64 [R1+0x150], R12 ;  /* 0x0001500c01007387 */ /* 0x0003e80000100a00 */
[----:B------:R-:W3:Y:S04]  /*9360*/  LDL.LU.64 R38, [R1+0x1a0] ;  /* 0x0001a00001267983 */ /* 0x000ee80000300a00 */
[----:B------:R1:W-:Y:S04]  /*9370*/  STL.64 [R1+0x1e0], R10 ;  /* 0x0001e00a01007387 */ /* 0x0003e80000100a00 */
[----:B------:R-:W3:Y:S01]  /*9380*/  LDL.LU.64 R36, [R1+0x198] ;  /* 0x0001980001247983 */ /* 0x000ee20000300a00 */
[----:B------:R-:W-:-:S03]  /*9390*/  IMAD.WIDE R6, R252, 0x4, R6 ;  /* 0x00000004fc067825 */ /* 0x000fc600078e0206 */
[----:B------:R1:W-:Y:S01]  /*93a0*/  STL.64 [R1+0x1e8], R8 ;  /* 0x0001e80801007387 */ /* 0x0003e20000100a00 */
[----:B------:R-:W-:-:S03]  /*93b0*/  IMAD.WIDE R4, R252, 0x4, R4 ;  /* 0x00000004fc047825 */ /* 0x000fc600078e0204 */
[----:B------:R1:W-:Y:S04]  /*93c0*/  STL.64 [R1+0x1f0], R6 ;  /* 0x0001f00601007387 */ /* 0x0003e80000100a00 */
[----:B------:R1:W-:Y:S04]  /*93d0*/  STL.64 [R1+0x1f8], R4 ;  /* 0x0001f80401007387 */ /* 0x0003e80000100a00 */
[----:B------:R4:W-:Y:S04]  /*93e0*/  LDGSTS.E [R3+0x13100], [R16.64], P6 ;  /* 0x1310000010037fae */ /* 0x0009e8000b121848 */
[----:B------:R-:W3:Y:S04]  /*93f0*/  LDL.LU.64 R48, [R1+0x90] ;  /* 0x0000900001307983 */ /* 0x000ee80000300a00 */
[----:B------:R1:W-:Y:S04]  /*9400*/  LDGSTS.E [R3+0x13200], [R14.64], P6 ;  /* 0x132000000e037fae */ /* 0x0003e8000b121848 */
[----:B----4-:R-:W4:Y:S04]  /*9410*/  LDL.LU.64 R16, [R1+0x88] ;  /* 0x0000880001107983 */ /* 0x010f280000300a00 */
[----:B------:R1:W-:Y:S04]  /*9420*/  LDGSTS.E [R3+0x13300], [R12.64], P6 ;  /* 0x133000000c037fae */ /* 0x0003e8000b121848 */
[----:B-1----:R-:W4:Y:S04]  /*9430*/  LDL.LU.64 R14, [R1+0x80] ;  /* 0x00008000010e7983 */ /* 0x002f280000300a00 */
[----:B------:R1:W-:Y:S04]  /*9440*/  LDGSTS.E [R3+0x13400], [R10.64], P6 ;  /* 0x134000000a037fae */ /* 0x0003e8000b121848 */
[----:B------:R-:W4:Y:S04]  /*9450*/  LDL.LU.64 R12, [R1+0x78] ;  /* 0x00007800010c7983 */ /* 0x000f280000300a00 */
[----:B------:R1:W-:Y:S04]  /*9460*/  LDGSTS.E [R3+0x13500], [R8.64], P6 ;  /* 0x1350000008037fae */ /* 0x0003e8000b121848 */
[----:B-1----:R-:W4:Y:S04]  /*9470*/  LDL.LU.64 R10, [R1+0x70] ;  /* 0x00007000010a7983 */ /* 0x002f280000300a00 */
[----:B------:R1:W-:Y:S04]  /*9480*/  LDGSTS.E [R3+0x13600], [R6.64], P6 ;  /* 0x1360000006037fae */ /* 0x0003e8000b121848 */
[----:B------:R-:W4:Y:S04]  /*9490*/  LDL.LU.64 R8, [R1+0x68] ;  /* 0x0000680001087983 */ /* 0x000f280000300a00 */
[----:B------:R1:W-:Y:S04]  /*94a0*/  LDGSTS.E [R3+0x13700], [R4.64], P6 ;  /* 0x1370000004037fae */ /* 0x0003e8000b121848 */
[----:B-1----:R-:W4:Y:S04]  /*94b0*/  LDL.LU.64 R6, [R1+0x60] ;  /* 0x0000600001067983 */ /* 0x002f280000300a00 */
[----:B------:R-:W4:Y:S01]  /*94c0*/  LDL.LU.64 R4, [R1+0x58] ;  /* 0x0000580001047983 */ /* 0x000f220000300a00 */
[----:B------:R-:W-:-:S04]  /*94d0*/  SHF.R.U64 R2, R0, 0x15, RZ ;  /* 0x0000001500027819 */ /* 0x000fc800000012ff */
[----:B------:R-:W-:Y:S02]  /*94e0*/  LOP3.LUT P0, RZ, R2, 0x1, RZ, 0xc0, !PT ;  /* 0x0000000102ff7812 */ /* 0x000fe4000780c0ff */
[----:B------:R-:W-:Y:S01]  /*94f0*/  SHF.R.U64 R2, R0, 0x11, RZ ;  /* 0x0000001100027819 */ /* 0x000fe200000012ff */
[----:B------:R-:W-:-:S03]  /*9500*/  IMAD.WIDE R34, R252, 0x4, R34 ;  /* 0x00000004fc227825 */ /* 0x000fc600078e0222 */
[----:B------:R-:W-:Y:S01]  /*9510*/  LOP3.LUT P1, RZ, R2, 0x1, RZ, 0xc0, !PT ;  /* 0x0000000102ff7812 */ /* 0x000fe2000782c0ff */
[----:B------:R-:W-:Y:S01]  /*9520*/  IMAD.WIDE R30, R252, 0x4, R64 ;  /* 0x00000004fc1e7825 */ /* 0x000fe200078e0240 */
[----:B------:R1:W-:Y:S05]  /*9530*/  STL.64 [R1+0x210], R34 ;  /* 0x0002102201007387 */ /* 0x0003ea0000100a00 */
[----:B------:R1:W-:Y:S04]  /*9540*/  LDGSTS.E [R3+0x15000], [R34.64], P0 ;  /* 0x1500000022037fae */ /* 0x0003e80008121848 */
[----:B------:R1:W-:Y:S04]  /*9550*/  STL.64 [R1+0x258], R30 ;  /* 0x0002581e01007387 */ /* 0x0003e80000100a00 */
[----:B------:R1:W-:Y:S01]  /*9560*/  LDGSTS.E [R3+0x15100], [R30.64], P0 ;  /* 0x151000001e037fae */ /* 0x0003e20008121848 */
[----:B------:R-:W-:-:S04]  /*9570*/  SHF.R.U64 R2, R0, 0xd, RZ ;  /* 0x0000000d00027819 */ /* 0x000fc800000012ff */
[----:B------:R-:W-:Y:S02]  /*9580*/  LOP3.LUT P2, RZ, R2, 0x1, RZ, 0xc0, !PT ;  /* 0x0000000102ff7812 */ /* 0x000fe4000784c0ff */
[----:B------:R-:W-:-:S04]  /*9590*/  SHF.R.U64 R2, R0, 0x9, RZ ;  /* 0x0000000900027819 */ /* 0x000fc800000012ff */
[----:B------:R-:W-:Y:S02]  /*95a0*/  LOP3.LUT P3, RZ, R2, 0x1, RZ, 0xc0, !PT ;  /* 0x0000000102ff7812 */ /* 0x000fe4000786c0ff */
[----:B------:R-:W-:-:S04]  /*95b0*/  SHF.R.U64 R2, R0, 0x5, RZ ;  /* 0x0000000500027819 */ /* 0x000fc800000012ff */
[----:B------:R-:W-:Y:S01]  /*95c0*/  LOP3.LUT P6, RZ, R2, 0x1, RZ, 0xc0, !PT ;  /* 0x0000000102ff7812 */ /* 0x000fe200078cc0ff */
[----:B-1----:R-:W-:Y:S01]  /*95d0*/  IMAD.WIDE R34, R252, 0x4, R186 ;  /* 0x00000004fc227825 */ /* 0x002fe200078e02ba */
[----:B------:R-:W-:-:S03]  /*95e0*/  SHF.R.U64 R2, R0, 0x1, RZ ;  /* 0x0000000100027819 */ /* 0x000fc600000012ff */
[----:B------:R-:W-:-:S04]  /*95f0*/  IMAD.WIDE R30, R252, 0x4, R172 ;  /* 0x00000004fc1e7825 */ /* 0x000fc800078e02ac */
[----:B--2---:R-:W-:-:S04]  /*9600*/  IMAD.WIDE R28, R252, 0x4, R46 ;  /* 0x00000004fc1c7825 */ /* 0x004fc800078e022e */
[C---:B---3--:R-:W-:Y:S01]  /*9610*/  IMAD.WIDE R26, R252.reuse, 0x4, R44 ;  /* 0x00000004fc1a7825 */ /* 0x048fe200078e022c */
[----:B------:R-:W-:Y:S03]  /*9620*/  STL.64 [R1+0x270], R28 ;  /* 0x0002701c01007387 */ /* 0x000fe60000100a00 */
[C---:B------:R-:W-:Y:S01]  /*9630*/  IMAD.WIDE R24, R252.reuse, 0x4, R42 ;  /* 0x00000004fc187825 */ /* 0x040fe200078e022a */
[----:B------:R1:W-:Y:S03]  /*9640*/  LDGSTS.E [R3+0x15200], [R28.64], P0 ;  /* 0x152000001c037fae */ /* 0x0003e60008121848 */
[C---:B------:R-:W-:Y:S01]  /*9650*/  IMAD.WIDE R22, R252.reuse, 0x4, R40 ;  /* 0x00000004fc167825 */ /* 0x040fe200078e0228 */
[----:B------:R-:W-:Y:S04]  /*9660*/  STL.64 [R1+0x1b8], R26 ;  /* 0x0001b81a01007387 */ /* 0x000fe80000100a00 */
[----:B------:R2:W-:Y:S01]  /*9670*/  LDGSTS.E [R3+0x15300], [R26.64], P0 ;  /* 0x153000001a037fae */ /* 0x0005e20008121848 */
[----:B------:R-:W-:-:S03]  /*9680*/  IMAD.WIDE R20, R252, 0x4, R38 ;  /* 0x00000004fc147825 */ /* 0x000fc600078e0226 */
[----:B------:R-:W-:Y:S04]  /*9690*/  STL.64 [R1+0x1b0], R24 ;  /* 0x0001b01801007387 */ /* 0x000fe80000100a00 */
[----:B------:R3:W-:Y:S01]  /*96a0*/  LDGSTS.E [R3+0x15400], [R24.64], P0 ;  /* 0x1540000018037fae */ /* 0x0007e20008121848 */
[----:B------:R-:W-:-:S03]  /*96b0*/  IMAD.WIDE R18, R252, 0x4, R36 ;  /* 0x00000004fc127825 */ /* 0x000fc600078e0224 */
[----:B------:R-:W-:Y:S04]  /*96c0*/  STL.64 [R1+0x1a8], R22 ;  /* 0x0001a81601007387 */ /* 0x000fe80000100a00 */
[----:B------:R1:W-:Y:S04]  /*96d0*/  LDGSTS.E [R3+0x15500], [R22.64], P0 ;  /* 0x1550000016037fae */ /* 0x0003e80008121848 */
[----:B------:R-:W-:Y:S04]  /*96e0*/  STL.64 [R1+0x1a0], R20 ;  /* 0x0001a01401007387 */ /* 0x000fe80000100a00 */
[----:B------:R1:W-:Y:S04]  /*96f0*/  LDGSTS.E [R3+0x15600], [R20.64], P0 ;  /* 0x1560000014037fae */ /* 0x0003e80008121848 */
[----:B------:R1:W-:Y:S04]  /*9700*/  STL.64 [R1+0x198], R18 ;  /* 0x0001981201007387 */ /* 0x0003e80000100a00 */
[----:B------:R1:W-:Y:S01]  /*9710*/  LDGSTS.E [R3+0x15700], [R18.64], P0 ;  /* 0x1570000012037fae */ /* 0x0003e20008121848 */
[----:B----4-:R-:W-:-:S04]  /*9720*/  IMAD.WIDE R16, R252, 0x4, R16 ;  /* 0x00000004fc107825 */ /* 0x010fc800078e0210 */
[----:B-1----:R-:W-:-:S04]  /*9730*/  IMAD.WIDE R18, R252, 0x4, R48 ;  /* 0x00000004fc127825 */ /* 0x002fc800078e0230 */
[C---:B------:R-:W-:Y:S01]  /*9740*/  IMAD.WIDE R14, R252.reuse, 0x4, R14 ;  /* 0x00000004fc0e7825 */ /* 0x040fe200078e020e */
[----:B------:R1:W-:Y:S04]  /*9750*/  STL.64 [R1+0x278], R18 ;  /* 0x0002781201007387 */ /* 0x0003e80000100a00 */
[----:B------:R4:W-:Y:S01]  /*9760*/  STL.64 [R1+0x280], R16 ;  /* 0x0002801001007387 */ /* 0x0009e20000100a00 */
[----:B------:R-:W-:-:S03]  /*9770*/  IMAD.WIDE R12, R252, 0x4, R12 ;  /* 0x00000004fc0c7825 */ /* 0x000fc600078e020c */
[----:B------:R1:W-:Y:S04]  /*9780*/  LDGSTS.E [R3+0x17000], [R18.64], P1 ;  /* 0x1700000012037fae */ /* 0x0003e80008921848 */
[----:B------:R1:W-:Y:S01]  /*9790*/  STL.64 [R1+0x288], R14 ;  /* 0x0002880e01007387 */ /* 0x0003e20000100a00 */
[----:B------:R-:W-:-:S03]  /*97a0*/  IMAD.WIDE R10, R252, 0x4, R10 ;  /* 0x00000004fc0a7825 */ /* 0x000fc600078e020a */
[----:B------:R4:W-:Y:S04]  /*97b0*/  LDGSTS.E [R3+0x17100], [R16.64], P1 ;  /* 0x1710000010037fae */ /* 0x0009e80008921848 */
[----:B------:R2:W-:Y:S01]  /*97c0*/  STL.64 [R1+0x290], R12 ;  /* 0x0002900c01007387 */ /* 0x0005e20000100a00 */
[----:B------:R-:W-:-:S03]  /*97d0*/  IMAD.WIDE R8, R252, 0x4, R8 ;  /* 0x00000004fc087825 */ /* 0x000fc600078e0208 */
[----:B------:R2:W-:Y:S01]  /*97e0*/  LDGSTS.E [R3+0x17200], [R14.64], P1 ;  /* 0x172000000e037fae */ /* 0x0005e20008921848 */
[----:B-1----:R-:W-:-:S03]  /*97f0*/  IMAD.WIDE R18, R252, 0x4, R138 ;  /* 0x00000004fc127825 */ /* 0x002fc600078e028a */
[----:B------:R1:W-:Y:S01]  /*9800*/  STL.64 [R1+0x380], R10 ;  /* 0x0003800a01007387 */ /* 0x0003e20000100a00 */
[----:B------:R-:W-:-:S03]  /*9810*/  IMAD.WIDE R6, R252, 0x4, R6 ;  /* 0x00000004fc067825 */ /* 0x000fc600078e0206 */
[----:B------:R1:W-:Y:S01]  /*9820*/  LDGSTS.E [R3+0x17300], [R12.64], P1 ;  /* 0x173000000c037fae */ /* 0x0003e20008921848 */
[----:B----4-:R-:W-:-:S03]  /*9830*/  IMAD.WIDE R16, R252, 0x4, R124 ;  /* 0x00000004fc107825 */ /* 0x010fc600078e027c */
[----:B------:R4:W-:Y:S01]  /*9840*/  STL.64 [R1+0x388], R8 ;  /* 0x0003880801007387 */ /* 0x0009e20000100a00 */
[----:B------:R-:W-:-:S03]  /*9850*/  IMAD.WIDE R4, R252, 0x4, R4 ;  /* 0x00000004fc047825 */ /* 0x000fc600078e0204 */
[----:B------:R3:W-:Y:S01]  /*9860*/  LDGSTS.E [R3+0x17400], [R10.64], P1 ;  /* 0x174000000a037fae */ /* 0x0007e20008921848 */
[----:B--2---:R-:W-:-:S03]  /*9870*/  IMAD.WIDE R14, R252, 0x4, R126 ;  /* 0x00000004fc0e7825 */ /* 0x004fc600078e027e */
[----:B------:R2:W-:Y:S01]  /*9880*/  STL.64 [R1+0x390], R6 ;  /* 0x0003900601007387 */ /* 0x0005e20000100a00 */
[----:B-1----:R-:W-:-:S03]  /*9890*/  IMAD.WIDE R12, R252, 0x4, R128 ;  /* 0x00000004fc0c7825 */ /* 0x002fc600078e0280 */
[----:B------:R4:W-:Y:S04]  /*98a0*/  LDGSTS.E [R3+0x17500], [R8.64], P1 ;  /* 0x1750000008037fae */ /* 0x0009e80008921848 */
[----:B------:R1:W-:Y:S01]  /*98b0*/  STL.64 [R1+0x3b0], R4 ;  /* 0x0003b00401007387 */ /* 0x0003e20000100a00 */
[----:B---3--:R-:W-:-:S03]  /*98c0*/  IMAD.WIDE R10, R252, 0x4, R130 ;  /* 0x00000004fc0a7825 */ /* 0x008fc600078e0282 */
[----:B------:R2:W-:Y:S04]  /*98d0*/  LDGSTS.E [R3+0x17600], [R6.64], P1 ;  /* 0x1760000006037fae */ /* 0x0005e80008921848 */
[----:B------:R1:W-:Y:S01]  /*98e0*/  LDGSTS.E [R3+0x17700], [R4.64], P1 ;  /* 0x1770000004037fae */ /* 0x0003e20008921848 */
[----:B----4-:R-:W-:-:S03]  /*98f0*/  IMAD.WIDE R8, R252, 0x4, R132 ;  /* 0x00000004fc087825 */ /* 0x010fc600078e0284 */
[----:B------:R3:W-:Y:S04]  /*9900*/  STL.64 [R1+0x440], R18 ;  /* 0x0004401201007387 */ /* 0x0007e80000100a00 */
[----:B------:R4:W-:Y:S01]  /*9910*/  STL.64 [R1+0x448], R16 ;  /* 0x0004481001007387 */ /* 0x0009e20000100a00 */
[----:B--2---:R-:W-:-:S03]  /*9920*/  IMAD.WIDE R6, R252, 0x4, R134 ;  /* 0x00000004fc067825 */ /* 0x004fc600078e0286 */
[----:B------:R3:W-:Y:S01]  /*9930*/  LDGSTS.E [R3+0x19000], [R18.64], P2 ;  /* 0x1900000012037fae */ /* 0x0007e20009121848 */
[----:B-1----:R-:W-:-:S03]  /*9940*/  IMAD.WIDE R4, R252, 0x4, R136 ;  /* 0x00000004fc047825 */ /* 0x002fc600078e0288 */
[----:B------:R1:W-:Y:S04]  /*9950*/  STL.64 [R1+0x458], R14 ;  /* 0x0004580e01007387 */ /* 0x0003e80000100a00 */
[----:B------:R4:W-:Y:S04]  /*9960*/  LDGSTS.E [R3+0x19100], [R16.64], P2 ;  /* 0x1910000010037fae */ /* 0x0009e80009121848 */
[----:B------:R2:W-:Y:S01]  /*9970*/  STL.64 [R1+0x460], R12 ;  /* 0x0004600c01007387 */ /* 0x0005e20000100a00 */
[----:B---3--:R-:W-:-:S03]  /*9980*/  IMAD.WIDE R18, R252, 0x4, R154 ;  /* 0x00000004fc127825 */ /* 0x008fc600078e029a */
[----:B------:R1:W-:Y:S04]  /*9990*/  LDGSTS.E [R3+0x19200], [R14.64], P2 ;  /* 0x192000000e037fae */ /* 0x0003e80009121848 */
[----:B------:R3:W-:Y:S01]  /*99a0*/  STL.64 [R1+0x470], R10 ;  /* 0x0004700a01007387 */ /* 0x0007e20000100a00 */
[----:B----4-:R-:W-:-:S03]  /*99b0*/  IMAD.WIDE R16, R252, 0x4, R140 ;  /* 0x00000004fc107825 */ /* 0x010fc600078e028c */
[----:B------:R2:W-:Y:S04]  /*99c0*/  LDGSTS.E [R3+0x19300], [R12.64], P2 ;  /* 0x193000000c037fae */ /* 0x0005e80009121848 */
[----:B------:R4:W-:Y:S01]  /*99d0*/  STL.64 [R1+0x478], R8 ;  /* 0x0004780801007387 */ /* 0x0009e20000100a00 */
[----:B-1----:R-:W-:-:S03]  /*99e0*/  IMAD.WIDE R14, R252, 0x4, R142 ;  /* 0x00000004fc0e7825 */ /* 0x002fc600078e028e */
[----:B------:R3:W-:Y:S04]  /*99f0*/  LDGSTS.E [R3+0x19400], [R10.64], P2 ;  /* 0x194000000a037fae */ /* 0x0007e80009121848 */
[----:B------:R1:W-:Y:S01]  /*9a00*/  STL.64 [R1+0x488], R6 ;  /* 0x0004880601007387 */ /* 0x0003e20000100a00 */
[----:B--2---:R-:W-:-:S03]  /*9a10*/  IMAD.WIDE R12, R252, 0x4, R144 ;  /* 0x00000004fc0c7825 */ /* 0x004fc600078e0290 */
        /* <DEDUP_REMOVED lines=8> */
[----:B-1----:R-:W-:-:S03]  /*9aa0*/  IMAD.WIDE R6, R252, 0x4, R150 ;  /* 0x00000004fc067825 */ /* 0x002fc600078e0296 */
[----:B------:R3:W-:Y:S01]  /*9ab0*/  LDGSTS.E [R3+0x1b000], [R18.64], P3 ;  /* 0x1b00000012037fae */ /* 0x0007e20009921848 */
[----:B--2---:R-:W-:-:S03]  /*9ac0*/  IMAD.WIDE R4, R252, 0x4, R152 ;  /* 0x00000004fc047825 */ /* 0x004fc600078e0298 */
[----:B------:R1:W-:Y:S04]  /*9ad0*/  STL.64 [R1+0xe68], R14 ;  /* 0x000e680e01007387 */ /* 0x0003e80000100a00 */
[----:B------:R4:W-:Y:S04]  /*9ae0*/  LDGSTS.E [R3+0x1b100], [R16.64], P3 ;  /* 0x1b10000010037fae */ /* 0x0009e80009921848 */
[----:B------:R-:W-:Y:S01]  /*9af0*/  STL.64 [R1+0xe70], R12 ;  /* 0x000e700c01007387 */ /* 0x000fe20000100a00 */
        /* <DEDUP_REMOVED lines=8> */
[----:B------:R1:W-:Y:S04]  /*9b80*/  STL.64 [R1+0xe88], R6 ;  /* 0x000e880601007387 */ /* 0x0003e80000100a00 */
[----:B------:R4:W-:Y:S01]  /*9b90*/  LDGSTS.E [R3+0x1b500], [R8.64], P3 ;  /* 0x1b50000008037fae */ /* 0x0009e20009921848 */
[----:B--2---:R-:W-:-:S03]  /*9ba0*/  IMAD.WIDE R10, R252, 0x4, R160 ;  /* 0x00000004fc0a7825 */ /* 0x004fc600078e02a0 */
[----:B------:R2:W-:Y:S04]  /*9bb0*/  STL.64 [R1+0xe90], R4 ;  /* 0x000e900401007387 */ /* 0x0005e80000100a00 */
[----:B------:R1:W-:Y:S01]  /*9bc0*/  LDGSTS.E [R3+0x1b600], [R6.64], P3 ;  /* 0x1b60000006037fae */ /* 0x0003e20009921848 */
[----:B----4-:R-:W-:-:S03]  /*9bd0*/  IMAD.WIDE R8, R252, 0x4, R162 ;  /* 0x00000004fc087825 */ /* 0x010fc600078e02a2 */
[----:B------:R2:W-:Y:S04]  /*9be0*/  LDGSTS.E [R3+0x1b700], [R4.64], P3 ;  /* 0x1b70000004037fae */ /* 0x0005e80009921848 */
[----:B------:R-:W-:Y:S01]  /*9bf0*/  STL.64 [R1+0xf58], R18 ;  /* 0x000f581201007387 */ /* 0x000fe20000100a00 */
[----:B---3--:R-:W-:-:S03]  /*9c00*/  IMAD.WIDE R12, R252, 0x4, R168 ;  /* 0x00000004fc0c7825 */ /* 0x008fc600078e02a8 */
[----:B------:R-:W-:Y:S01]  /*9c10*/  STL.64 [R1+0xf60], R16 ;  /* 0x000f601001007387 */ /* 0x000fe20000100a00 */
[----:B-1----:R-:W-:-:S03]  /*9c20*/  IMAD.WIDE R6, R252, 0x4, R164 ;  /* 0x00000004fc067825 */ /* 0x002fc600078e02a4 */
[----:B------:R-:W-:Y:S01]  /*9c30*/  STL.64 [R1+0xf68], R14 ;  /* 0x000f680e01007387 */ /* 0x000fe20000100a00 */
[----:B--2---:R-:W-:-:S03]  /*9c40*/  IMAD.WIDE R4, R252, 0x4, R166 ;  /* 0x00000004fc047825 */ /* 0x004fc600078e02a6 */
[----:B------:R1:W-:Y:S04]  /*9c50*/  LDGSTS.E [R3+0x1d000], [R18.64], P6 ;  /* 0x1d00000012037fae */ /* 0x0003e8000b121848 */
        /* <DEDUP_REMOVED lines=8> */
[----:B------:R1:W-:Y:S04]  /*9ce0*/  STL.64 [R1+0xf90], R12 ;  /* 0x000f900c01007387 */ /* 0x0003e80000100a00 */
[----:B------:R1:W-:Y:S04]  /*9cf0*/  LDGSTS.E [R3+0x1d500], [R6.64], P6 ;  /* 0x1d50000006037fae */ /* 0x0003e8000b121848 */
[----:B------:R1:W-:Y:S04]  /*9d00*/  LDGSTS.E [R3+0x1d600], [R4.64], P6 ;  /* 0x1d60000004037fae */ /* 0x0003e8000b121848 */
[----:B------:R-:W2:Y:S01]  /*9d10*/  LDL.LU.64 R48, [R1+0x130] ;  /* 0x0001300001307983 */ /* 0x000ea20000300a00 */
[----:B------:R-:W-:-:S03]  /*9d20*/  IMAD.WIDE R28, R252, 0x4, R174 ;  /* 0x00000004fc1c7825 */ /* 0x000fc600078e02ae */
[----:B------:R3:W-:Y:S04]  /*9d30*/  LDGSTS.E [R3+0x1d700], [R12.64], P6 ;  /* 0x1d7000000c037fae */ /* 0x0007e8000b121848 */
[----:B-1----:R-:W2:Y:S04]  /*9d40*/  LDL.LU.64 R4, [R1+0x128] ;  /* 0x0001280001047983 */ /* 0x002ea80000300a00 */
[----:B------:R-:W2:Y:S01]  /*9d50*/  LDL.LU.64 R6, [R1+0x120] ;  /* 0x0001200001067983 */ /* 0x000ea20000300a00 */
[----:B------:R-:W-:-:S03]  /*9d60*/  IMAD.WIDE R26, R252, 0x4, R176 ;  /* 0x00000004fc1a7825 */ /* 0x000fc600078e02b0 */
[----:B------:R-:W2:Y:S01]  /*9d70*/  LDL.LU.64 R8, [R1+0x118] ;  /* 0x0001180001087983 */ /* 0x000ea20000300a00 */
[----:B------:R-:W-:-:S03]  /*9d80*/  IMAD.WIDE R24, R252, 0x4, R178 ;  /* 0x00000004fc187825 */ /* 0x000fc600078e02b2 */
[----:B----4-:R-:W4:Y:S01]  /*9d90*/  LDL.LU.64 R10, [R1+0x110] ;  /* 0x00011000010a7983 */ /* 0x010f220000300a00 */
[----:B------:R-:W-:-:S03]  /*9da0*/  IMAD.WIDE R22, R252, 0x4, R180 ;  /* 0x00000004fc167825 */ /* 0x000fc600078e02b4 */
[----:B---3--:R-:W3:Y:S01]  /*9db0*/  LDL.LU.64 R12, [R1+0x108] ;  /* 0x00010800010c7983 */ /* 0x008ee20000300a00 */
[----:B------:R-:W-:-:S03]  /*9dc0*/  LOP3.LUT P0, RZ, R2, 0x1, RZ, 0xc0, !PT ;  /* 0x0000000102ff7812 */ /* 0x000fc6000780c0ff */
[----:B------:R-:W3:Y:S01]  /*9dd0*/  LDL.LU.64 R14, [R1+0x100] ;  /* 0x00010000010e7983 */ /* 0x000ee20000300a00 */
[----:B------:R-:W-:-:S03]  /*9de0*/  IMAD.WIDE R20, R252, 0x4, R182 ;  /* 0x00000004fc147825 */ /* 0x000fc600078e02b6 */
[----:B------:R-:W3:Y:S01]  /*9df0*/  LDL.LU.64 R16, [R1+0xf8] ;  /* 0x0000f80001107983 */ /* 0x000ee20000300a00 */
[----:B------:R-:W-:-:S03]  /*9e00*/  IMAD.WIDE R18, R252, 0x4, R184 ;  /* 0x00000004fc127825 */ /* 0x000fc600078e02b8 */
[----:B------:R1:W-:Y:S04]  /*9e10*/  STL.64 [R1+0x1058], R34 ;  /* 0x0010582201007387 */ /* 0x0003e80000100a00 */
[----:B------:R-:W-:Y:S04]  /*9e20*/  STL.64 [R1+0x1060], R30 ;  /* 0x0010601e01007387 */ /* 0x000fe80000100a00 */
[----:B------:R-:W-:Y:S04]  /*9e30*/  STL.64 [R1+0x1068], R28 ;  /* 0x0010681c01007387 */ /* 0x000fe80000100a00 */
[----:B------:R-:W-:Y:S04]  /*9e40*/  STL.64 [R1+0x1070], R26 ;  /* 0x0010701a01007387 */ /* 0x000fe80000100a00 */
[----:B------:R-:W-:Y:S04]  /*9e50*/  STL.64 [R1+0x1078], R24 ;  /* 0x0010781801007387 */ /* 0x000fe80000100a00 */
[----:B------:R-:W-:Y:S04]  /*9e60*/  STL.64 [R1+0x1080], R22 ;  /* 0x0010801601007387 */ /* 0x000fe80000100a00 */
[----:B------:R-:W-:Y:S04]  /*9e70*/  STL.64 [R1+0x1088], R20 ;  /* 0x0010881401007387 */ /* 0x000fe80000100a00 */
[----:B------:R1:W-:Y:S04]  /*9e80*/  STL.64 [R1+0x1090], R18 ;  /* 0x0010901201007387 */ /* 0x0003e80000100a00 */
[----:B------:R-:W3:Y:S04]  /*9e90*/  LDL.LU.64 R64, [R1+0xf0] ;  /* 0x0000f00001407983 */ /* 0x000ee80000300a00 */
[----:B------:R-:W3:Y:S04]  /*9ea0*/  LDL.LU.64 R46, [R1+0xe8] ;  /* 0x0000e800012e7983 */ /* 0x000ee80000300a00 */
[----:B------:R-:W3:Y:S04]  /*9eb0*/  LDL.LU.64 R44, [R1+0xe0] ;  /* 0x0000e000012c7983 */ /* 0x000ee80000300a00 */
[----:B------:R-:W3:Y:S04]  /*9ec0*/  LDL.LU.64 R42, [R1+0xd8] ;  /* 0x0000d800012a7983 */ /* 0x000ee80000300a00 */
[----:B------:R-:W3:Y:S04]  /*9ed0*/  LDL.LU.64 R40, [R1+0xd0] ;  /* 0x0000d00001287983 */ /* 0x000ee80000300a00 */
[----:B------:R-:W3:Y:S04]  /*9ee0*/  LDL.LU.64 R38, [R1+0xc8] ;  /* 0x0000c80001267983 */ /* 0x000ee80000300a00 */
[----:B------:R1:W-:Y:S04]  /*9ef0*/  LDGSTS.E [R3+0x1f000], [R34.64], P0 ;  /* 0x1f00000022037fae */ /* 0x0003e80008121848 */
[----:B------:R-:W3:Y:S01]  /*9f00*/  LDL.LU.64 R36, [R1+0xc0] ;  /* 0x0000c00001247983 */ /* 0x000ee20000300a00 */
[----:B------:R-:W-:-:S03]  /*9f10*/  SHF.R.U64 R2, R0, 0x1c, RZ ;  /* 0x0000001c00027819 */ /* 0x000fc600000012ff */
[----:B------:R2:W-:Y:S04]  /*9f20*/  LDGSTS.E [R3+0x1f100], [R30.64], P0 ;  /* 0x1f1000001e037fae */ /* 0x0005e80008121848 */
[----:B-1----:R-:W3:Y:S01]  /*9f30*/  LDL.LU.64 R34, [R1+0xb8] ;  /* 0x0000b80001227983 */ /* 0x002ee20000300a00 */
[----:B------:R-:W-:Y:S02]  /*9f40*/  LOP3.LUT P1, RZ, R2, 0x1, RZ, 0xc0, !PT ;  /* 0x0000000102ff7812 */ /* 0x000fe4000782c0ff */
[----:B------:R-:W-:Y:S01]  /*9f50*/  SHF.R.U64 R2, R0, 0x18, RZ ;  /* 0x0000001800027819 */ /* 0x000fe200000012ff */
[----:B------:R2:W-:Y:S03]  /*9f60*/  LDGSTS.E [R3+0x1f200], [R28.64], P0 ;  /* 0x1f2000001c037fae */ /* 0x0005e60008121848 */
[----:B------:R-:W-:Y:S01]  /*9f70*/  LOP3.LUT P2, RZ, R2, 0x1, RZ, 0xc0, !PT ;  /* 0x0000000102ff7812 */ /* 0x000fe2000784c0ff */
[----:B------:R2:W-:Y:S01]  /*9f80*/  LDGSTS.E [R3+0x1f300], [R26.64], P0 ;  /* 0x1f3000001a037fae */ /* 0x0005e20008121848 */
[----:B------:R-:W-:-:S03]  /*9f90*/  SHF.R.U64 R2, R0, 0x14, RZ ;  /* 0x0000001400027819 */ /* 0x000fc600000012ff */
[----:B------:R2:W-:Y:S01]  /*9fa0*/  LDGSTS.E [R3+0x1f400], [R24.64], P0 ;  /* 0x1f40000018037fae */ /* 0x0005e20008121848 */
[----:B------:R-:W-:Y:S02]  /*9fb0*/  LOP3.LUT P3, RZ, R2, 0x1, RZ, 0xc0, !PT ;  /* 0x0000000102ff7812 */ /* 0x000fe4000786c0ff */
[----:B------:R-:W-:Y:S01]  /*9fc0*/  SHF.R.U64 R2, R0, 0x10, RZ ;  /* 0x0000001000027819 */ /* 0x000fe200000012ff */
[----:B------:R2:W-:Y:S03]  /*9fd0*/  LDGSTS.E [R3+0x1f500], [R22.64], P0 ;  /* 0x1f50000016037fae */ /* 0x0005e60008121848 */
[----:B------:R-:W-:Y:S01]  /*9fe0*/  LOP3.LUT P6, RZ, R2, 0x1, RZ, 0xc0, !PT ;  /* 0x0000000102ff7812 */ /* 0x000fe200078cc0ff */
[----:B------:R2:W-:Y:S01]  /*9ff0*/  LDGSTS.E [R3+0x1f600], [R20.64], P0 ;  /* 0x1f60000014037fae */ /* 0x0005e20008121848 */
[----:B------:R-:W-:-:S03]  /*a000*/  SHF.R.U64 R2, R0, 0xc, RZ ;  /* 0x0000000c00027819 */ /* 0x000fc600000012ff */
[----:B------:R2:W-:Y:S01]  /*a010*/  LDGSTS.E [R3+0x1f700], [R18.64], P0 ;  /* 0x1f70000012037fae */ /* 0x0005e20008121848 */
[----:B------:R-:W-:Y:S01]  /*a020*/  LOP3.LUT P0, RZ, R2, 0x1, RZ, 0xc0, !PT ;  /* 0x0000000102ff7812 */ /* 0x000fe2000780c0ff */
[----:B------:R-:W-:Y:S01]  /*a030*/  ULDC UR4, c[0x0][0x18c] ;  /* 0x0000630000047ab9 */ /* 0x000fe20000000800 */
[C---:B------:R-:W-:Y:S01]  /*a040*/  SHF.R.U64 R32, R0.reuse, 0x8, RZ ;  /* 0x0000000800207819 */ /* 0x040fe200000012ff */
[----:B------:R-:W-:Y:S01]  /*a050*/  USHF.L.U32 UR4, UR4, 0x5, URZ ;  /* 0x0000000504047899 */ /* 0x000fe2000800063f */
[----:B------:R-:W-:Y:S01]  /*a060*/  SHF.R.U64 R0, R0, 0x4, RZ ;  /* 0x0000000400007819 */ /* 0x000fe200000012ff */
[----:B--2---:R-:W-:Y:S01]  /*a070*/  IMAD.WIDE R2, R252, 0x4, R48 ;  /* 0x00000004fc027825 */ /* 0x004fe200078e0230 */
[----:B------:R-:W-:-:S03]  /*a080*/  LOP3.LUT R49, R33, 0x60, RZ, 0x3c, !PT ;  /* 0x0000006021317812 */ /* 0x000fc600078e3cff */
[C---:B------:R-:W-:Y:S02]  /*a090*/  IMAD.WIDE R4, R252.reuse, 0x4, R4 ;  /* 0x00000004fc047825 */ /* 0x040fe400078e0204 */
[----:B------:R1:W-:Y:S02]  /*a0a0*/  LDGSTS.E [R49+0x11800], [R2.64], P1 ;  /* 0x1180000002317fae */ /* 0x0003e40008921848 */
[C---:B------:R-:W-:Y:S02]  /*a0b0*/  IMAD.WIDE R6, R252.reuse, 0x4, R6 ;  /* 0x00000004fc067825 */ /* 0x040fe400078e0206 */
[----:B------:R-:W-:Y:S02]  /*a0c0*/  STL.64 [R1+0x1238], R2 ;  /* 0x0012380201007387 */ /* 0x000fe40000100a00 */
[C---:B------:R-:W-:Y:S02]  /*a0d0*/  IMAD.WIDE R8, R252.reuse, 0x4, R8 ;  /* 0x00000004fc087825 */ /* 0x040fe400078e0208 */
[----:B------:R2:W-:Y:S02]  /*a0e0*/  LDGSTS.E [R49+0x11900], [R4.64], P1 ;  /* 0x1190000004317fae */ /* 0x0005e40008921848 */
[----:B----4-:R-:W-:-:S02]  /*a0f0*/  IMAD.WIDE R10, R252, 0x4, R10 ;  /* 0x00000004fc0a7825 */ /* 0x010fc400078e020a */
[----:B------:R-:W-:Y:S02]  /*a100*/  STL.64 [R1+0x1240], R4 ;  /* 0x0012400401007387 */ /* 0x000fe40000100a00 */
[C---:B---3--:R-:W-:Y:S02]  /*a110*/  IMAD.WIDE R12, R252.reuse, 0x4, R12 ;  /* 0x00000004fc0c7825 */ /* 0x048fe400078e020c */
[----:B------:R3:W-:Y:S02]  /*a120*/  LDGSTS.E [R49+0x11a00], [R6.64], P1 ;  /* 0x11a0000006317fae */ /* 0x0007e40008921848 */
[C---:B------:R-:W-:Y:S02]  /*a130*/  IMAD.WIDE R14, R252.reuse, 0x4, R14 ;  /* 0x00000004fc0e7825 */ /* 0x040fe400078e020e */
[----:B------:R-:W-:Y:S04]  /*a140*/  STL.64 [R1+0x1248], R6 ;  /* 0x0012480601007387 */ /* 0x000fe80000100a00 */
[----:B------:R4:W-:Y:S01]  /*a150*/  LDGSTS.E [R49+0x11b00], [R8.64], P1 ;  /* 0x11b0000008317fae */ /* 0x0009e20008921848 */
[----:B------:R-:W-:-:S03]  /*a160*/  IMAD.WIDE R16, R252, 0x4, R16 ;  /* 0x00000004fc107825 */ /* 0x000fc600078e0210 */
[----:B------:R-:W-:Y:S04]  /*a170*/  STL.64 [R1+0x1250], R8 ;  /* 0x0012500801007387 */ /* 0x000fe80000100a00 */
[----:B------:R1:W-:Y:S04]  /*a180*/  LDGSTS.E [R49+0x11c00], [R10.64], P1 ;  /* 0x11c000000a317fae */ /* 0x0003e80008921848 */
[----:B------:R-:W-:Y:S04]  /*a190*/  STL.64 [R1+0x1258], R10 ;  /* 0x0012580a01007387 */ /* 0x000fe80000100a00 */
[----:B------:R1:W-:Y:S04]  /*a1a0*/  LDGSTS.E [R49+0x11d00], [R12.64], P1 ;  /* 0x11d000000c317fae */ /* 0x0003e80008921848 */
[----:B------:R-:W-:Y:S04]  /*a1b0*/  STL.64 [R1+0x1260], R12 ;  /* 0x0012600c01007387 */ /* 0x000fe80000100a00 */
[----:B------:R1:W-:Y:S04]  /*a1c0*/  LDGSTS.E [R49+0x11e00], [R14.64], P1 ;  /* 0x11e000000e317fae */ /* 0x0003e80008921848 */
[----:B------:R1:W-:Y:S04]  /*a1d0*/  STL.64 [R1+0x1268], R14 ;  /* 0x0012680e01007387 */ /* 0x0003e80000100a00 */
[----:B------:R2:W-:Y:S01]  /*a1e0*/  LDGSTS.E [R49+0x11f00], [R16.64], P1 ;  /* 0x11f0000010317fae */ /* 0x0005e20008921848 */
[----:B------:R-:W-:-:S03]  /*a1f0*/  IMAD.WIDE R18, R252, 0x4, R64 ;  /* 0x00000004fc127825 */ /* 0x000fc600078e0240 */
[----:B------:R-:W-:Y:S01]  /*a200*/  STL.64 [R1+0x1270], R16 ;  /* 0x0012701001007387 */ /* 0x000fe20000100a00 */
[----:B-1----:R-:W-:-:S03]  /*a210*/  IMAD.WIDE R14, R252, 0x4, R46 ;  /* 0x00000004fc0e7825 */ /* 0x002fc600078e022e */
[----:B------:R-:W-:Y:S01]  /*a220*/  STL.64 [R1], R18 ;  /* 0x0000001201007387 */ /* 0x000fe20000100a00 */
[----:B------:R-:W-:-:S03]  /*a230*/  IMAD.WIDE R12, R252, 0x4, R44 ;  /* 0x00000004fc0c7825 */ /* 0x000fc600078e022c */
[----:B------:R1:W-:Y:S01]  /*a240*/  LDGSTS.E [R49+0x13800], [R18.64], P2 ;  /* 0x1380000012317fae */ /* 0x0003e20009121848 */
[----:B------:R-:W-:Y:S01]  /*a250*/  IMAD.WIDE R10, R252, 0x4, R42 ;  /* 0x00000004fc0a7825 */ /* 0x000fe200078e022a */
[----:B------:R-:W-:Y:S02]  /*a260*/  LOP3.LUT P1, RZ, R32, 0x1, RZ, 0xc0, !PT ;  /* 0x0000000120ff7812 */ /* 0x000fe4000782c0ff */
[----:B------:R-:W-:Y:S01]  /*a270*/  STL.64 [R1+0x10], R14 ;  /* 0x0000100e01007387 */ /* 0x000fe20000100a00 */
[C---:B----4-:R-:W-:Y:S01]  /*a280*/  IMAD.WIDE R8, R252.reuse, 0x4, R40 ;  /* 0x00000004fc087825 */ /* 0x050fe200078e0228 */
[----:B------:R-:W-:Y:S02]  /*a290*/  MOV R32, UR4 ;  /* 0x0000000400207c02 */ /* 0x000fe40008000f00 */
[----:B------:R4:W-:Y:S01]  /*a2a0*/  LDGSTS.E [R49+0x13900], [R14.64], P2 ;  /* 0x139000000e317fae */ /* 0x0009e20009121848 */
[----:B---3--:R-:W-:-:S03]  /*a2b0*/  IMAD.WIDE R6, R252, 0x4, R38 ;  /* 0x00000004fc067825 */ /* 0x008fc600078e0226 */
[----:B------:R-:W-:Y:S01]  /*a2c0*/  STL.64 [R1+0x18], R12 ;  /* 0x0000180c01007387 */ /* 0x000fe20000100a00 */
[----:B------:R-:W-:-:S03]  /*a2d0*/  IMAD.U32 R33, RZ, RZ, UR4 ;  /* 0x00000004ff217e24 */ /* 0x000fc6000f8e00ff */
[----:B------:R3:W-:Y:S01]  /*a2e0*/  LDGSTS.E [R49+0x13a00], [R12.64], P2 ;  /* 0x13a000000c317fae */ /* 0x0007e20009121848 */
[----:B--2---:R-:W-:-:S03]  /*a2f0*/  IMAD.WIDE R4, R252, 0x4, R36 ;  /* 0x00000004fc047825 */ /* 0x004fc600078e0224 */
        /* <DEDUP_REMOVED lines=8> */
[----:B------:R1:W-:Y:S04]  /*a380*/  LDGSTS.E [R49+0x13e00], [R4.64], P2 ;  /* 0x13e0000004317fae */ /* 0x0003e80009121848 */
[----:B------:R2:W-:Y:S04]  /*a390*/  STL.64 [R1+0xb0], R2 ;  /* 0x0000b00201007387 */ /* 0x0005e80000100a00 */
[----:B------:R2:W-:Y:S01]  /*a3a0*/  LDGSTS.E [R49+0x13f00], [R2.64], P2 ;  /* 0x13f0000002317fae */ /* 0x0005e20009121848 */
[----:B------:R-:W-:Y:S01]  /*a3b0*/  LOP3.LUT P2, RZ, R0, 0x1, RZ, 0xc0, !PT ;  /* 0x0000000100ff7812 */ /* 0x000fe2000784c0ff */
[----:B------:R-:W-:-:S02]  /*a3c0*/  IMAD.U32 R0, RZ, RZ, UR4 ;  /* 0x00000004ff007e24 */ /* 0x000fc4000f8e00ff */
[----:B-1----:R-:W-:Y:S01]  /*a3d0*/  IMAD.WIDE R4, R32, 0x4, R188 ;  /* 0x0000000420047825 */ /* 0x002fe200078e02bc */
[----:B------:R-:W-:-:S03]  /*a3e0*/  MOV R35, UR4 ;  /* 0x0000000400237c02 */ /* 0x000fc60008000f00 */
[C---:B--2---:R-:W-:Y:S01]  /*a3f0*/  IMAD.WIDE R2, R33.reuse, 0x4, R196 ;  /* 0x0000000421027825 */ /* 0x044fe200078e02c4 */
[----:B------:R1:W-:Y:S04]  /*a400*/  STL.64 [R1+0x10d8], R4 ;  /* 0x0010d80401007387 */ /* 0x0003e80000100a00 */
[----:B------:R2:W-:Y:S01]  /*a410*/  STL.64 [R1+0x10f8], R2 ;  /* 0x0010f80201007387 */ /* 0x0005e20000100a00 */
[----:B------:R-:W-:Y:S02]  /*a420*/  IMAD.U32 R34, RZ, RZ, UR4 ;  /* 0x00000004ff227e24 */ /* 0x000fe4000f8e00ff */
[----:B------:R-:W-:-:S04]  /*a430*/  IMAD.WIDE R6, R33, 0x4, R220 ;  /* 0x0000000421067825 */ /* 0x000fc800078e02dc */
[----:B-1----:R-:W-:-:S04]  /*a440*/  IMAD.WIDE R4, R0, 0x4, R204 ;  /* 0x0000000400047825 */ /* 0x002fc800078e02cc */
[----:B--2---:R-:W-:Y:S01]  /*a450*/  IMAD.WIDE R2, R32, 0x4, R212 ;  /* 0x0000000420027825 */ /* 0x004fe200078e02d4 */
[----:B------:R1:W-:Y:S04]  /*a460*/  STL.64 [R1+0x1118], R4 ;  /* 0x0011180401007387 */ /* 0x0003e80000100a00 */
[----:B------:R2:W-:Y:S04]  /*a470*/  STL.64 [R1+0x1138], R2 ;  /* 0x0011380201007387 */ /* 0x0005e80000100a00 */
[----:B------:R3:W-:Y:S01]  /*a480*/  STL.64 [R1+0x1158], R6 ;  /* 0x0011580601007387 */ /* 0x0007e20000100a00 */
[----:B-1----:R-:W-:-:S04]  /*a490*/  IMAD.WIDE R4, R34, 0x4, R228 ;  /* 0x0000000422047825 */ /* 0x002fc800078e02e4 */
[----:B--2---:R-:W-:Y:S01]  /*a4a0*/  IMAD.WIDE R2, R35, 0x4, R236 ;  /* 0x0000000423027825 */ /* 0x004fe200078e02ec */
[----:B------:R1:W-:Y:S04]  /*a4b0*/  STL.64 [R1+0x1178], R4 ;  /* 0x0011780401007387 */ /* 0x0003e80000100a00 */
[----:B------:R2:W-:Y:S01]  /*a4c0*/  STL.64 [R1+0x1198], R2 ;  /* 0x0011980201007387 */ /* 0x0005e20000100a00 */
[----:B---3--:R-:W-:-:S04]  /*a4d0*/  IMAD.WIDE R6, R33, 0x4, R198 ;  /* 0x0000000421067825 */ /* 0x008fc800078e02c6 */
[----:B-1----:R-:W-:-:S04]  /*a4e0*/  IMAD.WIDE R4, R0, 0x4, R244 ;  /* 0x0000000400047825 */ /* 0x002fc800078e02f4 */
[----:B--2---:R-:W-:Y:S01]  /*a4f0*/  IMAD.WIDE R2, R32, 0x4, R190 ;  /* 0x0000000420027825 */ /* 0x004fe200078e02be */
[----:B------:R1:W-:Y:S04]  /*a500*/  STL.64 [R1+0x11b8], R4 ;  /* 0x0011b80401007387 */ /* 0x0003e80000100a00 */
[----:B------:R2:W-:Y:S01]  /*a510*/  STL.64 [R1+0x10e0], R2 ;  /* 0x0010e00201007387 */ /* 0x0005e20000100a00 */
[----:B------:R-:W-:-:S03]  /*a520*/  IMAD.WIDE R16, R0, 0x4, R222 ;  /* 0x0000000400107825 */ /* 0x000fc600078e02de */
[----:B------:R3:W-:Y:S01]  /*a530*/  STL.64 [R1+0x1100], R6 ;  /* 0x0011000601007387 */ /* 0x0007e20000100a00 */
[----:B-1----:R-:W-:-:S04]  /*a540*/  IMAD.WIDE R4, R34, 0x4, R206 ;  /* 0x0000000422047825 */ /* 0x002fc800078e02ce */
[----:B--2---:R-:W-:Y:S01]  /*a550*/  IMAD.WIDE R2, R35, 0x4, R214 ;  /* 0x0000000423027825 */ /* 0x004fe200078e02d6 */
[----:B------:R1:W-:Y:S03]  /*a560*/  STL.64 [R1+0x1120], R4 ;  /* 0x0011200401007387 */ /* 0x0003e60000100a00 */
[----:B----4-:R-:W-:Y:S01]  /*a570*/  IMAD.WIDE R14, R32, 0x4, R230 ;  /* 0x00000004200e7825 */ /* 0x010fe200078e02e6 */
[----:B------:R2:W-:Y:S03]  /*a580*/  STL.64 [R1+0x1140], R2 ;  /* 0x0011400201007387 */ /* 0x0005e60000100a00 */
[----:B------:R-:W-:Y:S01]  /*a590*/  IMAD.WIDE R12, R33, 0x4, R238 ;  /* 0x00000004210c7825 */ /* 0x000fe200078e02ee */
[----:B------:R-:W-:Y:S03]  /*a5a0*/  STL.64 [R1+0x1160], R16 ;  /* 0x0011601001007387 */ /* 0x000fe60000100a00 */
[----:B------:R-:W-:Y:S01]  /*a5b0*/  IMAD.WIDE R10, R34, 0x4, R246 ;  /* 0x00000004220a7825 */ /* 0x000fe200078e02f6 */
[----:B------:R4:W-:Y:S03]  /*a5c0*/  STL.64 [R1+0x1278], R16 ;  /* 0x0012781001007387 */ /* 0x0009e60000100a00 */
[----:B------:R-:W-:Y:S01]  /*a5d0*/  IMAD.WIDE R8, R35, 0x4, R192 ;  /* 0x0000000423087825 */ /* 0x000fe200078e02c0 */
[----:B------:R-:W-:Y:S04]  /*a5e0*/  STL.64 [R1+0x1180], R14 ;  /* 0x0011800e01007387 */ /* 0x000fe80000100a00 */
[----:B------:R4:W-:Y:S01]  /*a5f0*/  STL.64 [R1+0x1280], R14 ;  /* 0x0012800e01007387 */ /* 0x0009e20000100a00 */
[----:B---3--:R-:W-:-:S03]  /*a600*/  IMAD.WIDE R6, R0, 0x4, R200 ;  /* 0x0000000400067825 */ /* 0x008fc600078e02c8 */
[----:B------:R-:W-:Y:S01]  /*a610*/  STL.64 [R1+0x11a0], R12 ;  /* 0x0011a00c01007387 */ /* 0x000fe20000100a00 */
[----:B-1----:R-:W-:-:S03]  /*a620*/  IMAD.WIDE R4, R32, 0x4, R208 ;  /* 0x0000000420047825 */ /* 0x002fc600078e02d0 */
[----:B------:R-:W-:Y:S01]  /*a630*/  STL.64 [R1+0x1288], R12 ;  /* 0x0012880c01007387 */ /* 0x000fe20000100a00 */
[----:B--2---:R-:W-:-:S03]  /*a640*/  IMAD.WIDE R2, R33, 0x4, R216 ;  /* 0x0000000421027825 */ /* 0x004fc600078e02d8 */
[----:B------:R-:W-:Y:S04]  /*a650*/  STL.64 [R1+0x11c0], R10 ;  /* 0x0011c00a01007387 */ /* 0x000fe80000100a00 */
[----:B------:R-:W-:Y:S01]  /*a660*/  STL.64 [R1+0x1290], R10 ;  /* 0x0012900a01007387 */ /* 0x000fe20000100a00 */
[----:B------:R-:W-:-:S03]  /*a670*/  IMAD.WIDE R30, R34, 0x4, R224 ;  /* 0x00000004221e7825 */ /* 0x000fc600078e02e0 */
        /* <DEDUP_REMOVED lines=25> */
[----:B------:R1:W-:Y:S04]  /*a810*/  STL [R1+0x12d8], R23 ;  /* 0x0012d81701007387 */ /* 0x0003e80000100800 */
[----:B------:R-:W-:Y:S01]  /*a820*/  STL.64 [R1+0x1110], R20 ;  /* 0x0011101401007387 */ /* 0x000fe20000100a00 */
[----:B------:R-:W-:-:S03]  /*a830*/  IMAD.WIDE R208, R33, 0x4, R234 ;  /* 0x0000000421d07825 */ /* 0x000fc600078e02ea */
[----:B------:R-:W-:Y:S04]  /*a840*/  STL.64 [R1+0x12e0], R20 ;  /* 0x0012e01401007387 */ /* 0x000fe80000100a00 */
[----:B------:R-:W-:Y:S04]  /*a850*/  STL.64 [R1+0x1130], R18 ;  /* 0x0011301201007387 */ /* 0x000fe80000100a00 */
[----:B------:R-:W-:Y:S01]  /*a860*/  STL.64 [R1+0x12e8], R18 ;  /* 0x0012e81201007387 */ /* 0x000fe20000100a00 */
[----:B------:R-:W-:-:S03]  /*a870*/  IMAD.WIDE R222, R34, 0x4, R242 ;  /* 0x0000000422de7825 */ /* 0x000fc600078e02f2 */
[----:B------:R-:W-:Y:S04]  /*a880*/  STL.64 [R1+0x1150], R210 ;  /* 0x001150d201007387 */ /* 0x000fe80000100a00 */
[----:B------:R-:W-:Y:S04]  /*a890*/  STL.64 [R1+0x12f0], R210 ;  /* 0x0012f0d201007387 */ /* 0x000fe80000100a00 */
[----:B------:R-:W-:Y:S01]  /*a8a0*/  STL.64 [R1+0x1170], R248 ;  /* 0x001170f801007387 */ /* 0x000fe20000100a00 */
[----:B------:R-:W-:-:S03]  /*a8b0*/  IMAD.WIDE R250, R35, 0x4, R250 ;  /* 0x0000000423fa7825 */ /* 0x000fc600078e02fa */
[----:B------:R-:W-:Y:S04]  /*a8c0*/  STL.64 [R1+0x12f8], R248 ;  /* 0x0012f8f801007387 */ /* 0x000fe80000100a00 */
[----:B------:R-:W-:Y:S04]  /*a8d0*/  STL [R1+0x5b0], RZ ;  /* 0x0005b0ff01007387 */ /* 0x000fe80000100800 */
[----:B------:R-:W-:Y:S04]  /*a8e0*/  STL.64 [R1+0x1190], R208 ;  /* 0x001190d001007387 */ /* 0x000fe80000100a00 */
        /* <DEDUP_REMOVED lines=87> */
[----:B------:R-:W-:Y:S01]  /*ae60*/  STL [R1+0x5ec], RZ ;  /* 0x0005ecff01007387 */ /* 0x000fe20000100800 */
[----:B------:R-:W-:-:S03]  /*ae70*/  CS2R R92, SRZ ;  /* 0x00000000005c7805 */ /* 0x000fc6000001ff00 */
        /* <DEDUP_REMOVED lines=16> */
[----:B------:R-:W-:Y:S01]  /*af80*/  STL.64 [R1+0x1318], R92 ;  /* 0x0013185c01007387 */ /* 0x000fe20000100a00 */
[----:B------:R-:W-:-:S03]  /*af90*/  CS2R R110, SRZ ;  /* 0x00000000006e7805 */ /* 0x000fc6000001ff00 */
[----:B------:R-:W-:Y:S01]  /*afa0*/  STL.64 [R1+0x1320], R94 ;  /* 0x0013205e01007387 */ /* 0x000fe20000100a00 */
[----:B------:R-:W-:-:S03]  /*afb0*/  CS2R R112, SRZ ;  /* 0x0000000000707805 */ /* 0x000fc6000001ff00 */
[----:B------:R-:W-:Y:S01]  /*afc0*/  STL.64 [R1+0x1328], R96 ;  /* 0x0013286001007387 */ /* 0x000fe20000100a00 */
[----:B------:R-:W-:-:S03]  /*afd0*/  CS2R R114, SRZ ;  /* 0x0000000000727805 */ /* 0x000fc6000001ff00 */
[----:B------:R-:W-:Y:S04]  /*afe0*/  STL.64 [R1+0x1330], R98 ;  /* 0x0013306201007387 */ /* 0x000fe80000100a00 */
[----:B------:R-:W-:Y:S04]  /*aff0*/  STL.64 [R1+0x1338], R100 ;  /* 0x0013386401007387 */ /* 0x000fe80000100a00 */
[----:B------:R-:W-:Y:S04]  /*b000*/  STL.64 [R1+0x1340], R102 ;  /* 0x0013406601007387 */ /* 0x000fe80000100a00 */
[----:B------:R-:W-:Y:S04]  /*b010*/  STL.64 [R1+0x1348], R104 ;  /* 0x0013486801007387 */ /* 0x000fe80000100a00 */
[----:B------:R-:W-:Y:S04]  /*b020*/  STL.64 [R1+0x1350], R106 ;  /* 0x0013506a01007387 */ /* 0x000fe80000100a00 */
[----:B------:R-:W-:Y:S04]  /*b030*/  STL.64 [R1+0x1358], R108 ;  /* 0x0013586c01007387 */ /* 0x000fe80000100a00 */
[----:B------:R-:W-:Y:S04]  /*b040*/  STL.64 [R1+0x1360], R110 ;  /* 0x0013606e01007387 */ /* 0x000fe80000100a00 */
[----:B------:R-:W-:Y:S04]  /*b050*/  STL.64 [R1+0x1368], R112 ;  /* 0x0013687001007387 */ /* 0x000fe80000100a00 */
[----:B------:R2:W-:Y:S04]  /*b060*/  STL.64 [R1+0x1370], R114 ;  /* 0x0013707201007387 */ /* 0x0005e80000100a00 */
        /* <DEDUP_REMOVED lines=160> */
[----:B------:R-:W3:Y:S04]  /*ba70*/  LDL.LU.64 R246, [R1+0x438] ;  /* 0x0004380001f67983 */ /* 0x000ee80000300a00 */
[----:B------:R-:W2:Y:S04]  /*ba80*/  LDL.LU.64 R198, [R1+0x468] ;  /* 0x0004680001c67983 */ /* 0x000ea80000300a00 */
[----:B------:R-:W3:Y:S04]  /*ba90*/  LDL.LU.64 R196, [R1+0x480] ;  /* 0x0004800001c47983 */ /* 0x000ee80000300a00 */
[----:B------:R-:W3:Y:S04]  /*baa0*/  LDL.LU.64 R212, [R1+0x498] ;  /* 0x0004980001d47983 */ /* 0x000ee80000300a00 */
[----:B------:R-:W4:Y:S04]  /*bab0*/  LDL.LU.64 R214, [R1+0x4a0] ;  /* 0x0004a00001d67983 */ /* 0x000f280000300a00 */
[----:B------:R-:W1:Y:S04]  /*bac0*/  S2R R221, SR_TID.X ;  /* 0x0000000000dd7919 */ /* 0x000e680000002100 */
[----:B------:R-:W-:Y:S04]  /*bad0*/  STL [R1+0x680], RZ ;  /* 0x000680ff01007387 */ /* 0x000fe80000100800 */
[----:B------:R-:W-:Y:S04]  /*bae0*/  STL [R1+0x684], RZ ;  /* 0x000684ff01007387 */ /* 0x000fe80000100800 */
[----:B------:R-:W-:Y:S04]  /*baf0*/  STL [R1+0x688], RZ ;  /* 0x000688ff01007387 */ /* 0x000fe80000100800 */
[----:B------:R-:W-:Y:S04]  /*bb00*/  STL [R1+0x68c], RZ ;  /* 0x00068cff01007387 */ /* 0x000fe80000100800 */
[----:B------:R-:W4:Y:S04]  /*bb10*/  LDL.LU.64 R206, [R1+0x4a8] ;  /* 0x0004a80001ce7983 */ /* 0x000f280000300a00 */
[----:B------:R-:W-:Y:S04]  /*bb20*/  STL [R1+0x670], RZ ;  /* 0x000670ff01007387 */ /* 0x000fe80000100800 */
[----:B------:R-:W-:Y:S04]  /*bb30*/  STL [R1+0x674], RZ ;  /* 0x000674ff01007387 */ /* 0x000fe80000100800 */
[----:B------:R-:W-:Y:S04]  /*bb40*/  STL [R1+0x678], RZ ;  /* 0x000678ff01007387 */ /* 0x000fe80000100800 */
[----:B------:R-:W-:Y:S04]  /*bb50*/  STL [R1+0x67c], RZ ;  /* 0x00067cff01007387 */ /* 0x000fe80000100800 */
[----:B------:R-:W4:Y:S04]  /*bb60*/  LDL.LU.64 R204, [R1+0x910] ;  /* 0x0009100001cc7983 */ /* 0x000f280000300a00 */
[----:B------:R-:W4:Y:S04]  /*bb70*/  LDL.LU.64 R244, [R1+0x920] ;  /* 0x0009200001f47983 */ /* 0x000f280000300a00 */
[----:B------:R-:W-:Y:S04]  /*bb80*/  STL [R1+0x660], RZ ;  /* 0x000660ff01007387 */ /* 0x000fe80000100800 */
[----:B------:R-:W-:Y:S04]  /*bb90*/  STL [R1+0x664], RZ ;  /* 0x000664ff01007387 */ /* 0x000fe80000100800 */
[----:B------:R-:W-:Y:S04]  /*bba0*/  STL [R1+0x668], RZ ;  /* 0x000668ff01007387 */ /* 0x000fe80000100800 */
[----:B------:R-:W-:Y:S04]  /*bbb0*/  STL [R1+0x66c], RZ ;  /* 0x00066cff01007387 */ /* 0x000fe80000100800 */
[----:B------:R-:W-:Y:S04]  /*bbc0*/  STL [R1+0x650], RZ ;  /* 0x000650ff01007387 */ /* 0x000fe80000100800 */
[----:B------:R-:W-:Y:S01]  /*bbd0*/  STL [R1+0x654], RZ ;  /* 0x000654ff01007387 */ /* 0x000fe20000100800 */
[----:B-1----:R-:W-:-:S03]  /*bbe0*/  LOP3.LUT R221, R221, 0x3f, RZ, 0xc0, !PT ;  /* 0x0000003fdddd7812 */ /* 0x002fc600078ec0ff */
[----:B------:R-:W-:Y:S04]  /*bbf0*/  STL [R1+0x658], RZ ;  /* 0x000658ff01007387 */ /* 0x000fe80000100800 */
[----:B------:R-:W-:Y:S04]  /*bc00*/  STL [R1+0x65c], RZ ;  /* 0x00065cff01007387 */ /* 0x000fe80000100800 */
[----:B------:R-:W-:Y:S04]  /*bc10*/  STL [R1+0x640], RZ ;  /* 0x000640ff01007387 */ /* 0x000fe80000100800 */
[----:B------:R-:W-:Y:S04]  /*bc20*/  STL [R1+0x644], RZ ;  /* 0x000644ff01007387 */ /* 0x000fe80000100800 */
[----:B------:R-:W-:Y:S04]  /*bc30*/  STL [R1+0x648], RZ ;  /* 0x000648ff01007387 */ /* 0x000fe80000100800 */
[----:B------:R-:W-:Y:S01]  /*bc40*/  STL [R1+0x64c], RZ ;  /* 0x00064cff01007387 */ /* 0x000fe20000100800 */
[----:B--2---:R-:W-:-:S04]  /*bc50*/  IMAD.WIDE R194, R252, 0x4, R198 ;  /* 0x00000004fcc27825 */ /* 0x004fc800078e02c6 */
[C---:B---3--:R-:W-:Y:S02]  /*bc60*/  IMAD.WIDE R198, R252.reuse, 0x4, R212 ;  /* 0x00000004fcc67825 */ /* 0x048fe400078e02d4 */
[----:B------:R-:W2:Y:S02]  /*bc70*/  LDL.LU.64 R212, [R1+0x930] ;  /* 0x0009300001d47983 */ /* 0x000ea40000300a00 */
[----:B----4-:R-:W-:Y:S02]  /*bc80*/  IMAD.WIDE R200, R252, 0x4, R214 ;  /* 0x00000004fcc87825 */ /* 0x010fe400078e02d6 */
[----:B------:R-:W3:Y:S02]  /*bc90*/  LDL.LU.64 R216, [R1+0x4b0] ;  /* 0x0004b00001d87983 */ /* 0x000ee40000300a00 */
[----:B------:R-:W-:Y:S02]  /*bca0*/  IMAD.SHL.U32 R215, R221, 0x4, RZ ;  /* 0x00000004ddd77824 */ /* 0x000fe400078e00ff */
[----:B------:R-:W4:Y:S04]  /*bcb0*/  LDL.LU.64 R16, [R1+0x918] ;  /* 0x0009180001107983 */ /* 0x000f280000300a00 */
[----:B------:R-:W2:Y:S04]  /*bcc0*/  LDL.LU.64 R220, [R1+0x928] ;  /* 0x0009280001dc7983 */ /* 0x000ea80000300a00 */
[----:B------:R-:W4:Y:S01]  /*bcd0*/  LDL.LU.64 R14, [R1+0x450] ;  /* 0x00045000010e7983 */ /* 0x000f220000300a00 */
[----:B------:R-:W-:-:S03]  /*bce0*/  LOP3.LUT R23, R215, 0x60, RZ, 0x3c, !PT ;  /* 0x00000060d7177812 */ /* 0x000fc600078e3cff */
[----:B------:R-:W4:Y:S01]  /*bcf0*/  LDL.LU.64 R214, [R1+0x938] ;  /* 0x0009380001d67983 */ /* 0x000f220000300a00 */
[----:B------:R-:W-:-:S03]  /*bd00*/  IMAD.WIDE R192, R252, 0x4, R246 ;  /* 0x00000004fcc07825 */ /* 0x000fc600078e02f6 */
[----:B------:R-:W4:Y:S01]  /*bd10*/  LDL.LU.64 R12, [R1+0x940] ;  /* 0x00094000010c7983 */ /* 0x000f220000300a00 */
[----:B------:R-:W-:-:S03]  /*bd20*/  IMAD.WIDE R202, R252, 0x4, R206 ;  /* 0x00000004fcca7825 */ /* 0x000fc600078e02ce */
[----:B------:R-:W4:Y:S01]  /*bd30*/  LDL.LU.64 R240, [R1+0x948] ;  /* 0x0009480001f07983 */ /* 0x000f220000300a00 */
[----:B------:R-:W-:-:S03]  /*bd40*/  IMAD.WIDE R196, R252, 0x4, R196 ;  /* 0x00000004fcc47825 */ /* 0x000fc600078e02c4 */
[----:B------:R-:W4:Y:S01]  /*bd50*/  LDL.LU.64 R10, [R1+0x950] ;  /* 0x00095000010a7983 */ /* 0x000f220000300a00 */
[----:B------:R-:W-:-:S03]  /*bd60*/  IMAD.MOV.U32 R27, RZ, RZ, 0x1f ;  /* 0x0000001fff1b7424 */ /* 0x000fc600078e00ff */
[----:B------:R-:W4:Y:S04]  /*bd70*/  LDL.LU.64 R8, [R1+0x960] ;  /* 0x0009600001087983 */ /* 0x000f280000300a00 */
[----:B------:R1:W-:Y:S01]  /*bd80*/  LDGSTS.E [R23+0x15800], [R192.64], P3 ;  /* 0x15800000c0177fae */ /* 0x0003e20009921848 */
[----:B------:R-:W-:-:S03]  /*bd90*/  IADD3 R27, R27, c[0x0][0x180], RZ ;  /* 0x000060001b1b7a10 */ /* 0x000fc60007ffe0ff */
[----:B------:R1:W-:Y:S01]  /*bda0*/  LDGSTS.E [R23+0x15900], [R194.64], P3 ;  /* 0x15900000c2177fae */ /* 0x0003e20009921848 */
[----:B------:R-:W-:-:S03]  /*bdb0*/  IMAD.WIDE R204, R252, 0x4, R204 ;  /* 0x00000004fccc7825 */ /* 0x000fc600078e02cc */
[----:B------:R1:W-:Y:S01]  /*bdc0*/  LDGSTS.E [R23+0x15a00], [R196.64], P3 ;  /* 0x15a00000c4177fae */ /* 0x0003e20009921848 */
[----:B------:R-:W-:-:S03]  /*bdd0*/  IMAD.WIDE R206, R252, 0x4, R244 ;  /* 0x00000004fcce7825 */ /* 0x000fc600078e02f4 */
[----:B------:R-:W4:Y:S04]  /*bde0*/  LDL.LU.64 R244, [R1+0x970] ;  /* 0x0009700001f47983 */ /* 0x000f280000300a00 */
[----:B------:R-:W4:Y:S04]  /*bdf0*/  LDL.LU.64 R246, [R1+0x980] ;  /* 0x0009800001f67983 */ /* 0x000f280000300a00 */
[----:B------:R-:W4:Y:S04]  /*be00*/  LDL.LU.64 R28, [R1+0x958] ;  /* 0x00095800011c7983 */ /* 0x000f280000300a00 */
[----:B------:R-:W4:Y:S04]  /*be10*/  LDL.LU.64 R30, [R1+0x968] ;  /* 0x00096800011e7983 */ /* 0x000f280000300a00 */
[----:B------:R-:W4:Y:S04]  /*be20*/  LDL.LU.64 R6, [R1+0x978] ;  /* 0x0009780001067983 */ /* 0x000f280000300a00 */
[----:B------:R-:W4:Y:S04]  /*be30*/  LDL.LU.64 R2, [R1+0x988] ;  /* 0x0009880001027983 */ /* 0x000f280000300a00 */
[----:B------:R1:W-:Y:S04]  /*be40*/  LDGSTS.E [R23+0x15b00], [R198.64], P3 ;  /* 0x15b00000c6177fae */ /* 0x0003e80009921848 */
[----:B------:R-:W4:Y:S04]  /*be50*/  LDL.LU.64 R4, [R1+0x990] ;  /* 0x0009900001047983 */ /* 0x000f280000300a00 */
[----:B------:R1:W-:Y:S04]  /*be60*/  LDGSTS.E [R23+0x15c00], [R200.64], P3 ;  /* 0x15c00000c8177fae */ /* 0x0003e80009921848 */
[----:B------:R1:W-:Y:S04]  /*be70*/  LDGSTS.E [R23+0x15d00], [R202.64], P3 ;  /* 0x15d00000ca177fae */ /* 0x0003e80009921848 */
[----:B------:R1:W-:Y:S04]  /*be80*/  LDGSTS.E [R23+0x15e00], [R204.64], P3 ;  /* 0x15e00000cc177fae */ /* 0x0003e80009921848 */
[----:B------:R1:W-:Y:S01]  /*be90*/  LDGSTS.E [R23+0x15f00], [R206.64], P3 ;  /* 0x15f00000ce177fae */ /* 0x0003e20009921848 */
[----:B------:R-:W-:-:S03]  /*bea0*/  ISETP.GE.AND P3, PT, R27, 0x20, PT ;  /* 0x000000201b00780c */ /* 0x000fc60003f66270 */
[----:B------:R-:W4:Y:S01]  /*beb0*/  LDL.LU.64 R26, [R1+0x998] ;  /* 0x00099800011a7983 */ /* 0x000f220000300a00 */
[----:B---3--:R-:W-:-:S04]  /*bec0*/  IMAD.WIDE R114, R252, 0x4, R216 ;  /* 0x00000004fc727825 */ /* 0x008fc800078e02d8 */
[C---:B--2---:R-:W-:Y:S02]  /*bed0*/  IMAD.WIDE R106, R252.reuse, 0x4, R220 ;  /* 0x00000004fc6a7825 */ /* 0x044fe400078e02dc */
[----:B------:R-:W2:Y:S02]  /*bee0*/  LDL.LU.64 R220, [R1+0x9a0] ;  /* 0x0009a00001dc7983 */ /* 0x000ea40000300a00 */
[C---:B----4-:R-:W-:Y:S02]  /*bef0*/  IMAD.WIDE R92, R252.reuse, 0x4, R14 ;  /* 0x00000004fc5c7825 */ /* 0x050fe400078e020e */
[----:B------:R3:W-:Y:S04]  /*bf00*/  STL.64 [R1+0xb8], R114 ;  /* 0x0000b87201007387 */ /* 0x0007e80000100a00 */
[----:B------:R-:W4:Y:S01]  /*bf10*/  LDL.LU.64 R14, [R1+0x9a8] ;  /* 0x0009a800010e7983 */ /* 0x000f220000300a00 */
[----:B------:R-:W-:-:S04]  /*bf20*/  IMAD.WIDE R16, R252, 0x4, R16 ;  /* 0x00000004fc107825 */ /* 0x000fc800078e0210 */
[C---:B------:R-:W-:Y:S01]  /*bf30*/  IMAD.WIDE R216, R252.reuse, 0x4, R12 ;  /* 0x00000004fcd87825 */ /* 0x040fe200078e020c */
[----:B------:R-:W-:Y:S03]  /*bf40*/  STL.64 [R1+0x438], R16 ;  /* 0x0004381001007387 */ /* 0x000fe60000100a00 */
[C---:B------:R-:W-:Y:S01]  /*bf50*/  IMAD.WIDE R218, R252.reuse, 0x4, R240 ;  /* 0x00000004fcda7825 */ /* 0x040fe200078e02f0 */
[----:B------:R-:W3:Y:S03]  /*bf60*/  LDL.LU.64 R12, [R1+0x9b0] ;  /* 0x0009b000010c7983 */ /* 0x000ee60000300a00 */
[C---:B------:R-:W-:Y:S01]  /*bf70*/  IMAD.WIDE R240, R252.reuse, 0x4, R10 ;  /* 0x00000004fcf07825 */ /* 0x040fe200078e020a */
[----:B------:R-:W-:Y:S03]  /*bf80*/  STL.64 [R1+0xf98], R106 ;  /* 0x000f986a01007387 */ /* 0x000fe60000100a00 */
[C---:B------:R-:W-:Y:S01]  /*bf90*/  IMAD.WIDE R242, R252.reuse, 0x4, R8 ;  /* 0x00000004fcf27825 */ /* 0x040fe200078e0208 */
[----:B------:R-:W-:Y:S04]  /*bfa0*/  STL.64 [R1+0x1098], R92 ;  /* 0x0010985c01007387 */ /* 0x000fe80000100a00 */
[----:B------:R-:W3:Y:S04]  /*bfb0*/  LDL.LU.64 R10, [R1+0x9b8] ;  /* 0x0009b800010a7983 */ /* 0x000ee80000300a00 */
[----:B------:R-:W3:Y:S01]  /*bfc0*/  LDL.LU.64 R8, [R1+0x9c0] ;  /* 0x0009c00001087983 */ /* 0x000ee20000300a00 */
[----:B------:R-:W-:-:S04]  /*bfd0*/  IMAD.WIDE R112, R252, 0x4, R28 ;  /* 0x00000004fc707825 */ /* 0x000fc800078e021c */
[----:B------:R-:W-:-:S04]  /*bfe0*/  IMAD.WIDE R110, R252, 0x4, R30 ;  /* 0x00000004fc6e7825 */ /* 0x000fc800078e021e */
[C---:B------:R-:W-:Y:S02]  /*bff0*/  IMAD.WIDE R108, R252.reuse, 0x4, R6 ;  /* 0x00000004fc6c7825 */ /* 0x040fe400078e0206 */
[----:B------:R-:W3:Y:S02]  /*c000*/  LDL.LU.64 R6, [R1+0x9c8] ;  /* 0x0009c80001067983 */ /* 0x000ee40000300a00 */
[C---:B------:R-:W-:Y:S02]  /*c010*/  IMAD.WIDE R30, R252.reuse, 0x4, R2 ;  /* 0x00000004fc1e7825 */ /* 0x040fe400078e0202 */
[----:B------:R1:W-:Y:S02]  /*c020*/  STL.64 [R1+0xd0], R112 ;  /* 0x0000d07001007387 */ /* 0x0003e40000100a00 */
[C---:B------:R-:W-:Y:S02]  /*c030*/  IMAD.WIDE R28, R252.reuse, 0x4, R4 ;  /* 0x00000004fc1c7825 */ /* 0x040fe400078e0204 */
[----:B------:R-:W3:Y:S04]  /*c040*/  LDL.LU.64 R4, [R1+0x9d0] ;  /* 0x0009d00001047983 */ /* 0x000ee80000300a00 */
[----:B------:R-:W3:Y:S04]  /*c050*/  LDL.LU.64 R2, [R1+0x9d8] ;  /* 0x0009d80001027983 */ /* 0x000ee80000300a00 */
[----:B------:R1:W-:Y:S04]  /*c060*/  STL.64 [R1+0xd8], R110 ;  /* 0x0000d86e01007387 */ /* 0x0003e80000100a00 */
[----:B------:R-:W3:Y:S04]  /*c070*/  LDL.LU.64 R104, [R1+0x9e0] ;  /* 0x0009e00001687983 */ /* 0x000ee80000300a00 */
[----:B------:R-:W3:Y:S04]  /*c080*/  LDL.LU.64 R102, [R1+0x9e8] ;  /* 0x0009e80001667983 */ /* 0x000ee80000300a00 */
[----:B------:R1:W-:Y:S01]  /*c090*/  STL.64 [R1+0x100], R108 ;  /* 0x0001006c01007387 */ /* 0x0003e20000100a00 */
[----:B------:R-:W-:-:S04]  /*c0a0*/  IMAD.WIDE R26, R252, 0x4, R26 ;  /* 0x00000004fc1a7825 */ /* 0x000fc800078e021a */
[C---:B--2---:R-:W-:Y:S02]  /*c0b0*/  IMAD.WIDE R24, R252.reuse, 0x4, R220 ;  /* 0x00000004fc187825 */ /* 0x044fe400078e02dc */
[----:B------:R-:W2:Y:S04]  /*c0c0*/  LDL.LU.64 R220, [R1+0x9f0] ;  /* 0x0009f00001dc7983 */ /* 0x000ea80000300a00 */
[----:B------:R-:W2:Y:S04]  /*c0d0*/  LDL.LU.64 R100, [R1+0x9f8] ;  /* 0x0009f80001647983 */ /* 0x000ea80000300a00 */
[----:B------:R-:W-:Y:S04]  /*c0e0*/  STL.64 [R1+0x108], R30 ;  /* 0x0001081e01007387 */ /* 0x000fe80000100a00 */
[----:B------:R-:W2:Y:S04]  /*c0f0*/  LDL.LU.64 R98, [R1+0xa00] ;  /* 0x000a000001627983 */ /* 0x000ea80000300a00 */
[----:B------:R-:W2:Y:S04]  /*c100*/  LDL.LU.64 R96, [R1+0xa08] ;  /* 0x000a080001607983 */ /* 0x000ea80000300a00 */
[----:B------:R-:W-:Y:S01]  /*c110*/  STL.64 [R1+0x120], R28 ;  /* 0x0001201c01007387 */ /* 0x000fe20000100a00 */
[----:B----4-:R-:W-:-:S03]  /*c120*/  IMAD.WIDE R14, R252, 0x4, R14 ;  /* 0x00000004fc0e7825 */ /* 0x010fc600078e020e */
[----:B------:R-:W4:Y:S04]  /*c130*/  LDL.LU.64 R94, [R1+0xa10] ;  /* 0x000a1000015e7983 */ /* 0x000f280000300a00 */
[----:B------:R-:W4:Y:S04]  /*c140*/  LDL.LU.64 R250, [R1+0x908] ;  /* 0x0009080001fa7983 */ /* 0x000f280000300a00 */
[----:B------:R-:W-:Y:S04]  /*c150*/  STL.64 [R1+0x128], R26 ;  /* 0x0001281a01007387 */ /* 0x000fe80000100a00 */
[----:B------:R-:W4:Y:S04]  /*c160*/  LDL.LU.64 R222, [R1+0x8f8] ;  /* 0x0008f80001de7983 */ /* 0x000f280000300a00 */
[----:B------:R-:W4:Y:S04]  /*c170*/  LDL.LU.64 R208, [R1+0x8f0] ;  /* 0x0008f00001d07983 */ /* 0x000f280000300a00 */
[----:B------:R1:W-:Y:S04]  /*c180*/  STL.64 [R1+0x130], R24 ;  /* 0x0001301801007387 */ /* 0x0003e80000100a00 */
[----:B------:R-:W4:Y:S04]  /*c190*/  LDL.LU.64 R248, [R1+0x8e8] ;  /* 0x0008e80001f87983 */ /* 0x000f280000300a00 */
[----:B------:R-:W4:Y:S04]  /*c1a0*/  LDL.LU.64 R210, [R1+0x8e0] ;  /* 0x0008e00001d27983 */ /* 0x000f280000300a00 */
[----:B------:R-:W-:Y:S04]  /*c1b0*/  STL.64 [R1+0x450], R14 ;  /* 0x0004500e01007387 */ /* 0x000fe80000100a00 */
[----:B------:R-:W4:Y:S04]  /*c1c0*/  LDL.LU.64 R18, [R1+0x8d8] ;  /* 0x0008d80001127983 */ /* 0x000f280000300a00 */
[----:B------:R-:W4:Y:S01]  /*c1d0*/  LDL.LU.64 R20, [R1+0x8d0] ;  /* 0x0008d00001147983 */ /* 0x000f220000300a00 */
[----:B---3--:R-:W-:-:S04]  /*c1e0*/  IMAD.WIDE R12, R252, 0x4, R12 ;  /* 0x00000004fc0c7825 */ /* 0x008fc800078e020c */
[C---:B------:R-:W-:Y:S01]  /*c1f0*/  IMAD.WIDE R10, R252.reuse, 0x4, R10 ;  /* 0x00000004fc0a7825 */ /* 0x040fe200078e020a */
[----:B------:R-:W-:Y:S03]  /*c200*/  STL.64 [R1+0x468], R12 ;  /* 0x0004680c01007387 */ /* 0x000fe60000100a00 */
[C---:B------:R-:W-:Y:S01]  /*c210*/  IMAD.WIDE R8, R252.reuse, 0x4, R8 ;  /* 0x00000004fc087825 */ /* 0x040fe200078e0208 */
[----:B------:R-:W-:Y:S03]  /*c220*/  STL.64 [R1+0x480], R10 ;  /* 0x0004800a01007387 */ /* 0x000fe60000100a00 */
[C---:B------:R-:W-:Y:S01]  /*c230*/  IMAD.WIDE R6, R252.reuse, 0x4, R6 ;  /* 0x00000004fc067825 */ /* 0x040fe200078e0206 */
[----:B------:R-:W-:Y:S03]  /*c240*/  STL.64 [R1+0x498], R8 ;  /* 0x0004980801007387 */ /* 0x000fe60000100a00 */
[----:B------:R-:W-:-:S04]  /*c250*/  IMAD.WIDE R212, R252, 0x4, R212 ;  /* 0x00000004fcd47825 */ /* 0x000fc800078e02d4 */
[C---:B------:R-:W-:Y:S01]  /*c260*/  IMAD.WIDE R4, R252.reuse, 0x4, R4 ;  /* 0x00000004fc047825 */ /* 0x040fe200078e0204 */
[----:B------:R-:W-:Y:S03]  /*c270*/  STL.64 [R1+0x4a0], R6 ;  /* 0x0004a00601007387 */ /* 0x000fe60000100a00 */
[----:B------:R-:W-:-:S04]  /*c280*/  IMAD.WIDE R214, R252, 0x4, R214 ;  /* 0x00000004fcd67825 */ /* 0x000fc800078e02d6 */
[C---:B------:R-:W-:Y:S01]  /*c290*/  IMAD.WIDE R2, R252.reuse, 0x4, R2 ;  /* 0x00000004fc027825 */ /* 0x040fe200078e0202 */
[----:B------:R-:W-:Y:S03]  /*c2a0*/  STL.64 [R1+0x4a8], R4 ;  /* 0x0004a80401007387 */ /* 0x000fe60000100a00 */
[C---:B------:R-:W-:Y:S01]  /*c2b0*/  IMAD.WIDE R104, R252.reuse, 0x4, R104 ;  /* 0x00000004fc687825 */ /* 0x040fe200078e0268 */
[----:B------:R2:W-:Y:S03]  /*c2c0*/  LDGSTS.E [R23+0x17800], [R212.64], P6 ;  /* 0x17800000d4177fae */ /* 0x0005e6000b121848 */
[C---:B------:R-:W-:Y:S01]  /*c2d0*/  IMAD.WIDE R102, R252.reuse, 0x4, R102 ;  /* 0x00000004fc667825 */ /* 0x040fe200078e0266 */
[----:B------:R1:W-:Y:S03]  /*c2e0*/  STL.64 [R1+0x4b0], R2 ;  /* 0x0004b00201007387 */ /* 0x0003e60000100a00 */
[C---:B------:R-:W-:Y:S01]  /*c2f0*/  IMAD.WIDE R244, R252.reuse, 0x4, R244 ;  /* 0x00000004fcf47825 */ /* 0x040fe200078e02f4 */
[----:B------:R2:W-:Y:S03]  /*c300*/  LDGSTS.E [R23+0x17900], [R214.64], P6 ;  /* 0x17900000d6177fae */ /* 0x0005e6000b121848 */
[C---:B------:R-:W-:Y:S01]  /*c310*/  IMAD.WIDE R246, R252.reuse, 0x4, R246 ;  /* 0x00000004fcf67825 */ /* 0x040fe200078e02f6 */
[----:B------:R1:W-:Y:S04]  /*c320*/  STL.64 [R1+0xfa0], R104 ;  /* 0x000fa06801007387 */ /* 0x0003e80000100a00 */
[----:B------:R2:W-:Y:S04]  /*c330*/  LDGSTS.E [R23+0x17a00], [R216.64], P6 ;  /* 0x17a00000d8177fae */ /* 0x0005e8000b121848 */
[----:B------:R1:W-:Y:S04]  /*c340*/  STL.64 [R1+0xfa8], R102 ;  /* 0x000fa86601007387 */ /* 0x0003e80000100a00 */
[----:B------:R2:W-:Y:S04]  /*c350*/  LDGSTS.E [R23+0x17b00], [R218.64], P6 ;  /* 0x17b00000da177fae */ /* 0x0005e8000b121848 */
        /* <DEDUP_REMOVED lines=22> */
[----:B------:R1:W-:Y:S01]  /*c4c0*/  LDGSTS.E [R23+0x1da00], [R102.64], P2 ;  /* 0x1da0000066177fae */ /* 0x0003e20009121848 */
[----:B--2---:R-:W-:-:S04]  /*c4d0*/  IMAD.WIDE R220, R252, 0x4, R220 ;  /* 0x00000004fcdc7825 */ /* 0x004fc800078e02dc */
[C---:B------:R-:W-:Y:S01]  /*c4e0*/  IMAD.WIDE R100, R252.reuse, 0x4, R100 ;  /* 0x00000004fc647825 */ /* 0x040fe200078e0264 */
[----:B------:R2:W-:Y:S03]  /*c4f0*/  STL.64 [R1+0xfb0], R220 ;  /* 0x000fb0dc01007387 */ /* 0x0005e60000100a00 */
[C---:B------:R-:W-:Y:S01]  /*c500*/  IMAD.WIDE R98, R252.reuse, 0x4, R98 ;  /* 0x00000004fc627825 */ /* 0x040fe200078e0262 */
[----:B------:R1:W-:Y:S03]  /*c510*/  STL.64 [R1+0xfb8], R100 ;  /* 0x000fb86401007387 */ /* 0x0003e60000100a00 */
[C---:B------:R-:W-:Y:S01]  /*c520*/  IMAD.WIDE R96, R252.reuse, 0x4, R96 ;  /* 0x00000004fc607825 */ /* 0x040fe200078e0260 */
[----:B------:R1:W-:Y:S03]  /*c530*/  STL.64 [R1+0xfc0], R98 ;  /* 0x000fc06201007387 */ /* 0x0003e60000100a00 */
[C---:B----4-:R-:W-:Y:S01]  /*c540*/  IMAD.WIDE R94, R252.reuse, 0x4, R94 ;  /* 0x00000004fc5e7825 */ /* 0x050fe200078e025e */
[----:B------:R4:W-:Y:S03]  /*c550*/  STL.64 [R1+0xfc8], R96 ;  /* 0x000fc86001007387 */ /* 0x0009e60000100a00 */
[C---:B------:R-:W-:Y:S01]  /*c560*/  IMAD.WIDE R250, R252.reuse, 0x4, R250 ;  /* 0x00000004fcfa7825 */ /* 0x040fe200078e02fa */
        /* <DEDUP_REMOVED lines=11> */
[----:B------:R-:W-:Y:S01]  /*c620*/  IMAD.WIDE R20, R252, 0x4, R20 ;  /* 0x00000004fc147825 */ /* 0x000fe200078e0214 */
[----:B------:R2:W-:Y:S04]  /*c630*/  STL.64 [R1+0x10c8], R18 ;  /* 0x0010c81201007387 */ /* 0x0005e80000100a00 */
[----:B------:R2:W-:Y:S04]  /*c640*/  STL.64 [R1+0x10d0], R20 ;  /* 0x0010d01401007387 */ /* 0x0005e80000100a00 */
[----:B-1----:R1:W5:Y:S04]  /*c650*/  LDL.LU.64 R114, [R1+0x1370] ;  /* 0x0013700001727983 */ /* 0x0023680000300a00 */
[----:B------:R1:W5:Y:S04]  /*c660*/  LDL.LU.64 R112, [R1+0x1368] ;  /* 0x0013680001707983 */ /* 0x0003680000300a00 */
[----:B------:R1:W5:Y:S04]  /*c670*/  LDL.LU.64 R110, [R1+0x1360] ;  /* 0x00136000016e7983 */ /* 0x0003680000300a00 */
[----:B------:R1:W5:Y:S04]  /*c680*/  LDL.LU.64 R108, [R1+0x1358] ;  /* 0x00135800016c7983 */ /* 0x0003680000300a00 */
[----:B------:R-:W3:Y:S04]  /*c690*/  LDL R252, [R1+0x11d4] ;  /* 0x0011d40001fc7983 */ /* 0x000ee80000100800 */
[----:B------:R-:W3:Y:S04]  /*c6a0*/  LDL.64 R24, [R1+0x10d8] ;  /* 0x0010d80001187983 */ /* 0x000ee80000100a00 */
[----:B------:R-:W3:Y:S04]  /*c6b0*/  LDL.64 R26, [R1+0x10f8] ;  /* 0x0010f800011a7983 */ /* 0x000ee80000100a00 */
[----:B------:R-:W3:Y:S04]  /*c6c0*/  LDL.64 R28, [R1+0x1118] ;  /* 0x00111800011c7983 */ /* 0x000ee80000100a00 */
[----:B------:R-:W3:Y:S04]  /*c6d0*/  LDL.64 R30, [R1+0x1138] ;  /* 0x00113800011e7983 */ /* 0x000ee80000100a00 */
[----:B------:R-:W3:Y:S04]  /*c6e0*/  LDL.64 R2, [R1+0x1158] ;  /* 0x0011580001027983 */ /* 0x000ee80000100a00 */
[----:B------:R-:W3:Y:S04]  /*c6f0*/  LDL.64 R4, [R1+0x1178] ;  /* 0x0011780001047983 */ /* 0x000ee80000100a00 */
[----:B------:R-:W3:Y:S04]  /*c700*/  LDL.64 R6, [R1+0x1198] ;  /* 0x0011980001067983 */ /* 0x000ee80000100a00 */
[----:B------:R-:W3:Y:S04]  /*c710*/  LDL.64 R8, [R1+0x11b8] ;  /* 0x0011b80001087983 */ /* 0x000ee80000100a00 */
[----:B------:R-:W3:Y:S04]  /*c720*/  LDL R0, [R1+0x11f0] ;  /* 0x0011f00001007983 */ /* 0x000ee80000100800 */
[----:B------:R-:W3:Y:S04]  /*c730*/  LDL.64 R10, [R1+0x10e0] ;  /* 0x0010e000010a7983 */ /* 0x000ee80000100a00 */
[----:B------:R-:W3:Y:S04]  /*c740*/  LDL.64 R12, [R1+0x1100] ;  /* 0x00110000010c7983 */ /* 0x000ee80000100a00 */
[----:B------:R-:W3:Y:S04]  /*c750*/  LDL.64 R14, [R1+0x1120] ;  /* 0x00112000010e7983 */ /* 0x000ee80000100a00 */
[----:B------:R-:W3:Y:S04]  /*c760*/  LDL.64 R16, [R1+0x1140] ;  /* 0x0011400001107983 */ /* 0x000ee80000100a00 */
[----:B------:R1:W5:Y:S04]  /*c770*/  LDL.LU.64 R106, [R1+0x1350] ;  /* 0x00135000016a7983 */ /* 0x0003680000300a00 */
[----:B------:R1:W5:Y:S04]  /*c780*/  LDL.LU.64 R104, [R1+0x1348] ;  /* 0x0013480001687983 */ /* 0x0003680000300a00 */
[----:B------:R1:W5:Y:S04]  /*c790*/  LDL.LU.64 R102, [R1+0x1340] ;  /* 0x0013400001667983 */ /* 0x0003680000300a00 */
[----:B------:R2:W-:Y:S04]  /*c7a0*/  LDGSTS.E [R23+0x1db00], [R220.64], P2 ;  /* 0x1db00000dc177fae */ /* 0x0005e80009121848 */
[----:B------:R1:W-:Y:S04]  /*c7b0*/  LDGSTS.E [R23+0x1dc00], [R100.64], P2 ;  /* 0x1dc0000064177fae */ /* 0x0003e80009121848 */
[----:B------:R4:W-:Y:S04]  /*c7c0*/  LDGSTS.E [R23+0x1dd00], [R98.64], P2 ;  /* 0x1dd0000062177fae */ /* 0x0009e80009121848 */
[----:B--2---:R-:W2:Y:S04]  /*c7d0*/  LDL R220, [R1+0x11ec] ;  /* 0x0011ec0001dc7983 */ /* 0x004ea80000100800 */
[----:B-1----:R1:W5:Y:S04]  /*c7e0*/  LDL.LU.64 R100, [R1+0x1338] ;  /* 0x0013380001647983 */ /* 0x0023680000300a00 */
[----:B----4-:R1:W5:Y:S04]  /*c7f0*/  LDL.LU.64 R98, [R1+0x1330] ;  /* 0x0013300001627983 */ /* 0x0103680000300a00 */
[----:B------:R4:W-:Y:S04]  /*c800*/  LDGSTS.E [R23+0x1de00], [R96.64], P2 ;  /* 0x1de0000060177fae */ /* 0x0009e80009121848 */
[----:B------:R1:W-:Y:S04]  /*c810*/  LDGSTS.E [R23+0x1df00], [R94.64], P2 ;  /* 0x1df000005e177fae */ /* 0x0003e80009121848 */
[----:B------:R1:W-:Y:S04]  /*c820*/  LDGSTS.E [R23+0x1f800], [R92.64], !P4 ;  /* 0x1f8000005c177fae */ /* 0x0003e8000e121848 */
[----:B----4-:R4:W5:Y:S04]  /*c830*/  LDL.LU.64 R96, [R1+0x1328] ;  /* 0x0013280001607983 */ /* 0x0109680000300a00 */
[----:B-1----:R4:W5:Y:S04]  /*c840*/  LDL.LU.64 R94, [R1+0x1320] ;  /* 0x00132000015e7983 */ /* 0x0029680000300a00 */
[----:B------:R4:W5:Y:S04]  /*c850*/  LDL.LU.64 R92, [R1+0x1318] ;  /* 0x00131800015c7983 */ /* 0x0009680000300a00 */
[----:B------:R1:W-:Y:S04]  /*c860*/  LDGSTS.E [R23+0x1f900], [R250.64], !P4 ;  /* 0x1f900000fa177fae */ /* 0x0003e8000e121848 */
[----:B------:R4:W-:Y:S04]  /*c870*/  LDGSTS.E [R23+0x1fa00], [R222.64], !P4 ;  /* 0x1fa00000de177fae */ /* 0x0009e8000e121848 */
[----:B------:R4:W-:Y:S04]  /*c880*/  LDGSTS.E [R23+0x1fb00], [R208.64], !P4 ;  /* 0x1fb00000d0177fae */ /* 0x0009e8000e121848 */
[----:B-1----:R-:W2:Y:S04]  /*c890*/  LDL.LU.64 R250, [R1+0x1310] ;  /* 0x0013100001fa7983 */ /* 0x002ea80000300a00 */
[----:B----4-:R-:W4:Y:S04]  /*c8a0*/  LDL.LU.64 R222, [R1+0x1308] ;  /* 0x0013080001de7983 */ /* 0x010f280000300a00 */
[----:B------:R-:W2:Y:S04]  /*c8b0*/  LDL R221, [R1+0x11e8] ;  /* 0x0011e80001dd7983 */ /* 0x000ea80000100800 */
[----:B------:R-:W2:Y:S04]  /*c8c0*/  LDL.LU.64 R208, [R1+0x1300] ;  /* 0x0013000001d07983 */ /* 0x000ea80000300a00 */
[----:B------:R1:W-:Y:S04]  /*c8d0*/  LDGSTS.E [R23+0x1fc00], [R248.64], !P4 ;  /* 0x1fc00000f8177fae */ /* 0x0003e8000e121848 */
[----:B------:R1:W-:Y:S04]  /*c8e0*/  LDGSTS.E [R23+0x1fd00], [R210.64], !P4 ;  /* 0x1fd00000d2177fae */ /* 0x0003e8000e121848 */
[----:B------:R1:W-:Y:S04]  /*c8f0*/  LDGSTS.E [R23+0x1fe00], [R18.64], !P4 ;  /* 0x1fe0000012177fae */ /* 0x0003e8000e121848 */
[----:B-1----:R-:W2:Y:S04]  /*c900*/  LDL.LU.64 R248, [R1+0x12f8] ;  /* 0x0012f80001f87983 */ /* 0x002ea80000300a00 */
[----:B------:R-:W2:Y:S04]  /*c910*/  LDL.LU.64 R210, [R1+0x12f0] ;  /* 0x0012f00001d27983 */ /* 0x000ea80000300a00 */
[----:B------:R-:W2:Y:S04]  /*c920*/  LDL.LU.64 R18, [R1+0x12e8] ;  /* 0x0012e80001127983 */ /* 0x000ea80000300a00 */
[----:B------:R1:W-:Y:S04]  /*c930*/  LDGSTS.E [R23+0x1ff00], [R20.64], !P4 ;  /* 0x1ff0000014177fae */ /* 0x0003e8000e121848 */
[----:B------:R-:W0:Y:S04]  /*c940*/  LDGDEPBAR ;  /* 0x00000000000079af */ /* 0x000e280000000000 */
[----:B-1----:R-:W2:Y:S04]  /*c950*/  LDL.LU.64 R20, [R1+0x12e0] ;  /* 0x0012e00001147983 */ /* 0x002ea80000300a00 */
[----:B------:R-:W2:Y:S04]  /*c960*/  LDL.LU R23, [R1+0x12d8] ;  /* 0x0012d80001177983 */ /* 0x000ea80000300800 */
[----:B---3--:R1:W-:Y:S04]  /*c970*/  LDGSTS.E [R252+0x22000], [R24.64], P5 ;  /* 0x2200000018fc7fae */ /* 0x0083e8000a921848 */
[----:B------:R3:W-:Y:S04]  /*c980*/  LDGSTS.E [R252+0x22400], [R26.64], P5 ;  /* 0x224000001afc7fae */ /* 0x0007e8000a921848 */
[----:B------:R3:W-:Y:S04]  /*c990*/  LDGSTS.E [R252+0x22800], [R28.64], P5 ;  /* 0x228000001cfc7fae */ /* 0x0007e8000a921848 */
[----:B-1----:R-:W2:Y:S04]  /*c9a0*/  LDL.LU.64 R24, [R1+0x12d0] ;  /* 0x0012d00001187983 */ /* 0x002ea80000300a00 */
[----:B---3--:R-:W3:Y:S04]  /*c9b0*/  LDL.LU.64 R26, [R1+0x12c8] ;  /* 0x0012c800011a7983 */ /* 0x008ee80000300a00 */
[----:B------:R-:W2:Y:S04]  /*c9c0*/  LDL.LU.64 R28, [R1+0x12c0] ;  /* 0x0012c000011c7983 */ /* 0x000ea80000300a00 */
[----:B------:R1:W-:Y:S04]  /*c9d0*/  LDGSTS.E [R252+0x22c00], [R30.64], P5 ;  /* 0x22c000001efc7fae */ /* 0x0003e8000a921848 */
[----:B------:R1:W-:Y:S04]  /*c9e0*/  LDGSTS.E [R252+0x23000], [R2.64], P5 ;  /* 0x2300000002fc7fae */ /* 0x0003e8000a921848 */
[----:B------:R1:W-:Y:S04]  /*c9f0*/  LDGSTS.E [R252+0x23400], [R4.64], P5 ;  /* 0x2340000004fc7fae */ /* 0x0003e8000a921848 */
[----:B-1----:R-:W2:Y:S04]  /*ca00*/  LDL.LU.64 R30, [R1+0x12b8] ;  /* 0x0012b800011e7983 */ /* 0x002ea80000300a00 */
[----:B------:R-:W2:Y:S04]  /*ca10*/  LDL.LU.64 R2, [R1+0x12b0] ;  /* 0x0012b00001027983 */ /* 0x000ea80000300a00 */
        /* <DEDUP_REMOVED lines=12> */
[----:B------:R-:W2:Y:S01]  /*cae0*/  LDL.LU.64 R16, [R1+0x1278] ;  /* 0x0012780001107983 */ /* 0x000ea20000300a00 */
[----:B------:R-:W-:Y:S01]  /*caf0*/  IMAD.MOV.U32 R252, RZ, RZ, c[0x0][0x188] ;  /* 0x00006200fffc7624 */ /* 0x000fe200078e00ff */
[----:B------:R-:W-:Y:S01]  /*cb00*/  CS2R R116, SRZ ;  /* 0x0000000000747805 */ /* 0x000fe2000001ff00 */
        /* <DEDUP_REMOVED lines=75> */
[----:B------:R-:W-:Y:S01]  /*cfc0*/  SHF.L.U32 R252, R252, 0x5, RZ ;  /* 0x00000005fcfc7819 */ /* 0x000fe200000006ff */
[----:B--2---:R1:W-:Y:S04]  /*cfd0*/  LDGSTS.E [R0+0x23100], [R16.64], P5 ;  /* 0x2310000010007fae */ /* 0x0043e8000a921848 */
[----:B------:R2:W-:Y:S04]  /*cfe0*/  LDGSTS.E [R0+0x23500], [R14.64], P5 ;  /* 0x235000000e007fae */ /* 0x0005e8000a921848 */
[----:B------:R3:W-:Y:S04]  /*cff0*/  LDGSTS.E [R0+0x23900], [R12.64], P5 ;  /* 0x239000000c007fae */ /* 0x0007e8000a921848 */
[----:B-1----:R1:W5:Y:S04]  /*d000*/  LDL.LU.64 R16, [R1+0x1270] ;  /* 0x0012700001107983 */ /* 0x0023680000300a00 */
[----:B--2---:R1:W5:Y:S04]  /*d010*/  LDL.LU.64 R14, [R1+0x1268] ;  /* 0x00126800010e7983 */ /* 0x0043680000300a00 */
[----:B---3--:R1:W5:Y:S04]  /*d020*/  LDL.LU.64 R12, [R1+0x1260] ;  /* 0x00126000010c7983 */ /* 0x0083680000300a00 */
[----:B------:R2:W-:Y:S04]  /*d030*/  LDGSTS.E [R0+0x23d00], [R10.64], P5 ;  /* 0x23d000000a007fae */ /* 0x0005e8000a921848 */
[----:B------:R3:W-:Y:S04]  /*d040*/  LDGSTS.E [R220+0x22200], [R8.64], P5 ;  /* 0x2220000008dc7fae */ /* 0x0007e8000a921848 */
[----:B------:R1:W-:Y:S04]  /*d050*/  LDGSTS.E [R220+0x22600], [R6.64], P5 ;  /* 0x2260000006dc7fae */ /* 0x0003e8000a921848 */
[----:B--2---:R2:W5:Y:S04]  /*d060*/  LDL.LU.64 R10, [R1+0x1258] ;  /* 0x00125800010a7983 */ /* 0x0045680000300a00 */
[----:B---3--:R2:W5:Y:S04]  /*d070*/  LDL.LU.64 R8, [R1+0x1250] ;  /* 0x0012500001087983 */ /* 0x0085680000300a00 */
[----:B-1----:R2:W5:Y:S04]  /*d080*/  LDL.LU.64 R6, [R1+0x1248] ;  /* 0x0012480001067983 */ /* 0x0025680000300a00 */
[----:B------:R1:W-:Y:S04]  /*d090*/  LDGSTS.E [R220+0x22a00], [R4.64], P5 ;  /* 0x22a0000004dc7fae */ /* 0x0003e8000a921848 */
[----:B------:R3:W-:Y:S04]  /*d0a0*/  LDGSTS.E [R220+0x22e00], [R2.64], P5 ;  /* 0x22e0000002dc7fae */ /* 0x0007e8000a921848 */
[----:B------:R2:W-:Y:S04]  /*d0b0*/  LDGSTS.E [R220+0x23200], [R30.64], P5 ;  /* 0x232000001edc7fae */ /* 0x0005e8000a921848 */
[----:B-1----:R1:W5:Y:S04]  /*d0c0*/  LDL.LU.64 R4, [R1+0x1240] ;  /* 0x0012400001047983 */ /* 0x0023680000300a00 */
[----:B---3--:R1:W5:Y:S04]  /*d0d0*/  LDL.LU.64 R2, [R1+0x1238] ;  /* 0x0012380001027983 */ /* 0x0083680000300a00 */
[----:B--2---:R1:W5:Y:S04]  /*d0e0*/  LDL.LU.64 R30, [R1+0x1230] ;  /* 0x00123000011e7983 */ /* 0x0043680000300a00 */
        /* <DEDUP_REMOVED lines=12> */
[----:B------:R1:W-:Y:S04]  /*d1b0*/  STL [R1+0x20], RZ ;  /* 0x000020ff01007387 */ /* 0x0003e80000100800 */
        /* <DEDUP_REMOVED lines=51> */
[----:B------:R2:W-:Y:S04]  /*d4f0*/  LDGSTS.E [R221+0x22f00], [R210.64], P5 ;  /* 0x22f00000d2dd7fae */ /* 0x0005e8000a921848 */
[----:B------:R3:W-:Y:S04]  /*d500*/  LDGSTS.E [R221+0x23300], [R248.64], P5 ;  /* 0x23300000f8dd7fae */ /* 0x0007e8000a921848 */
[----:B------:R1:W-:Y:S04]  /*d510*/  LDGSTS.E [R221+0x23700], [R208.64], P5 ;  /* 0x23700000d0dd7fae */ /* 0x0003e8000a921848 */
[----:B----4-:R4:W-:Y:S04]  /*d520*/  LDGSTS.E [R221+0x23b00], [R222.64], P5 ;  /* 0x23b00000dedd7fae */ /* 0x0109e8000a921848 */
[----:B------:R4:W-:Y:S01]  /*d530*/  LDGSTS.E [R221+0x23f00], [R250.64], P5 ;  /* 0x23f00000fadd7fae */ /* 0x0009e2000a921848 */
[----:B---3--:R-:W-:-:S03]  /*d540*/  CS2R R248, SRZ ;  /* 0x0000000000f87805 */ /* 0x008fc6000001ff00 */
[----:B------:R-:W0:Y:S01]  /*d550*/  LDGDEPBAR ;  /* 0x00000000000079af */ /* 0x000e220000000000 */
[----:B-1----:R-:W-:Y:S01]  /*d560*/  CS2R R208, SRZ ;  /* 0x0000000000d07805 */ /* 0x002fe2000001ff00 */
[----:B--2---:R-:W-:Y:S01]  /*d570*/  CS2R R210, SRZ ;  /* 0x0000000000d27805 */ /* 0x004fe2000001ff00 */
[----:B----4-:R-:W-:Y:S01]  /*d580*/  CS2R R222, SRZ ;  /* 0x0000000000de7805 */ /* 0x010fe2000001ff00 */
[----:B------:R-:W-:Y:S01]  /*d590*/  CS2R R250, SRZ ;  /* 0x0000000000fa7805 */ /* 0x000fe2000001ff00 */
[----:B------:R-:W-:Y:S01]  /*d5a0*/  CS2R R220, SRZ ;  /* 0x0000000000dc7805 */ /* 0x000fe2000001ff00 */
[----:B------:R-:W-:Y:S05]  /*d5b0*/  @!P3 BRA `(.L_x_0) ;  /* 0x0001e9500000b947 */ /* 0x000fea0003800000 */
[----:B------:R-:W2:Y:S04]  /*d5c0*/  LDL.LU.64 R248, [R1+0x18] ;  /* 0x0000180001f87983 */ /* 0x000ea80000300a00 */
[----:B------:R-:W3:Y:S04]  /*d5d0*/  LDL.LU.64 R208, [R1+0x30] ;  /* 0x0000300001d07983 */ /* 0x000ee80000300a00 */
[----:B------:R-:W4:Y:S04]  /*d5e0*/  LDL.LU.64 R210, [R1+0x38] ;  /* 0x0000380001d27983 */ /* 0x000f280000300a00 */
[----:B------:R-:W3:Y:S04]  /*d5f0*/  LDL.LU.64 R220, [R1+0x70] ;  /* 0x0000700001dc7983 */ /* 0x000ee80000300a00 */
[----:B------:R-:W3:Y:S04]  /*d600*/  LDL.LU.64 R222, [R1+0x78] ;  /* 0x0000780001de7983 */ /* 0x000ee80000300a00 */
[----:B------:R-:W3:Y:S04]  /*d610*/  LDL.LU.64 R250, [R1+0xb0] ;  /* 0x0000b00001fa7983 */ /* 0x000ee80000300a00 */
[----:B------:R-:W4:Y:S04]  /*d620*/  LDL.LU.64 R88, [R1+0xa18] ;  /* 0x000a180001587983 */ /* 0x000f280000300a00 */
        /* <DEDUP_REMOVED lines=8> */
[----:B------:R-:W4:Y:S01]  /*d6b0*/  LDL.LU.64 R82, [R1+0x160] ;  /* 0x0001600001527983 */ /* 0x000f220000300a00 */
[----:B--2---:R-:W-:-:S02]  /*d6c0*/  IMAD.MOV.U32 R234, RZ, RZ, R248 ;  /* 0x000000ffffea7224 */ /* 0x004fc400078e00f8 */
[----:B------:R-:W-:Y:S02]  /*d6d0*/  IMAD.MOV.U32 R235, RZ, RZ, R249 ;  /* 0x000000ffffeb7224 */ /* 0x000fe400078e00f9 */
[----:B---3--:R-:W-:Y:S01]  /*d6e0*/  IMAD.MOV.U32 R248, RZ, RZ, R250 ;  /* 0x000000fffff87224 */ /* 0x008fe200078e00fa */
[----:B------:R-:W-:Y:S01]  /*d6f0*/  MOV R249, R251 ;  /* 0x000000fb00f97202 */ /* 0x000fe20000000f00 */
[----:B----4-:R-:W-:Y:S04]  /*d700*/  STL [R1+0x8d0], R88 ;  /* 0x0008d05801007387 */ /* 0x010fe80000100800 */
[----:B------:R-:W2:Y:S01]  /*d710*/  LDL.LU.64 R250, [R1+0x168] ;  /* 0x0001680001fa7983 */ /* 0x000ea20000300a00 */
[----:B------:R-:W-:-:S03]  /*d720*/  IMAD.MOV.U32 R0, RZ, RZ, R89 ;  /* 0x000000ffff007224 */ /* 0x000fc600078e0059 */
[----:B------:R-:W-:Y:S04]  /*d730*/  STL [R1+0x8d8], R90 ;  /* 0x0008d85a01007387 */ /* 0x000fe80000100800 */
[----:B------:R1:W-:Y:S04]  /*d740*/  STL [R1+0x8cc], R0 ;  /* 0x0008cc0001007387 */ /* 0x0003e80000100800 */
[----:B------:R-:W3:Y:S04]  /*d750*/  LDL.LU.64 R84, [R1+0x170] ;  /* 0x0001700001547983 */ /* 0x000ee80000300a00 */
[----:B------:R-:W4:Y:S01]  /*d760*/  LDL.LU.64 R86, [R1+0x178] ;  /* 0x0001780001567983 */ /* 0x000f220000300a00 */
[----:B-1----:R-:W-:-:S03]  /*d770*/  IMAD.MOV.U32 R0, RZ, RZ, R91 ;  /* 0x000000ffff007224 */ /* 0x002fc600078e005b */
[----:B------:R-:W3:Y:S04]  /*d780*/  LDL.LU.64 R88, [R1+0x180] ;  /* 0x0001800001587983 */ /* 0x000ee80000300a00 */
[----:B------:R1:W-:Y:S04]  /*d790*/  STL [R1+0x8d4], R0 ;  /* 0x0008d40001007387 */ /* 0x0003e80000100800 */
[----:B------:R1:W-:Y:S04]  /*d7a0*/  STL [R1+0x8e0], R232 ;  /* 0x0008e0e801007387 */ /* 0x0003e80000100800 */
[----:B------:R-:W4:Y:S01]  /*d7b0*/  LDL.LU.64 R90, [R1+0x188] ;  /* 0x00018800015a7983 */ /* 0x000f220000300a00 */
[----:B-1----:R-:W-:-:S05]  /*d7c0*/  IMAD.MOV.U32 R0, RZ, RZ, R233 ;  /* 0x000000ffff007224 */ /* 0x002fca00078e00e9 */
[----:B------:R1:W-:Y:S04]  /*d7d0*/  STL [R1+0x8dc], R0 ;  /* 0x0008dc0001007387 */ /* 0x0003e80000100800 */
[----:B------:R-:W-:Y:S04]  /*d7e0*/  STL [R1+0x8e8], R70 ;  /* 0x0008e84601007387 */ /* 0x000fe80000100800 */
[----:B------:R-:W4:Y:S01]  /*d7f0*/  LDL.LU.64 R232, [R1+0x190] ;  /* 0x0001900001e87983 */ /* 0x000f220000300a00 */
[----:B-1----:R-:W-:-:S05]  /*d800*/  MOV R0, R71 ;  /* 0x0000004700007202 */ /* 0x002fca0000000f00 */
[----:B------:R1:W-:Y:S04]  /*d810*/  STL [R1+0x8e4], R0 ;  /* 0x0008e40001007387 */ /* 0x0003e80000100800 */
[----:B------:R-:W-:Y:S01]  /*d820*/  STL [R1+0x8f0], R72 ;  /* 0x0008f04801007387 */ /* 0x000fe20000100800 */
[----:B-1----:R-:W-:-:S05]  /*d830*/  IMAD.MOV.U32 R0, RZ, RZ, R73 ;  /* 0x000000ffff007224 */ /* 0x002fca00078e0049 */
[----:B------:R1:W-:Y:S04]  /*d840*/  STL [R1+0x8ec], R0 ;  /* 0x0008ec0001007387 */ /* 0x0003e80000100800 */
[----:B------:R-:W-:Y:S01]  /*d850*/  STL [R1+0x8f8], R74 ;  /* 0x0008f84a01007387 */ /* 0x000fe20000100800 */
[----:B-1----:R-:W-:-:S05]  /*d860*/  IMAD.MOV.U32 R0, RZ, RZ, R75 ;  /* 0x000000ffff007224 */ /* 0x002fca00078e004b */
[----:B------:R1:W-:Y:S04]  /*d870*/  STL [R1+0x8f4], R0 ;  /* 0x0008f40001007387 */ /* 0x0003e80000100800 */
[----:B------:R-:W-:Y:S01]  /*d880*/  STL [R1+0x908], R76 ;  /* 0x0009084c01007387 */ /* 0x000fe20000100800 */
[----:B-1----:R-:W-:-:S03]  /*d890*/  IMAD.MOV.U32 R0, RZ, RZ, R77 ;  /* 0x000000ffff007224 */ /* 0x002fc600078e004d */
[----:B------:R-:W-:Y:S04]  /*d8a0*/  STL [R1+0x910], R78 ;  /* 0x0009104e01007387 */ /* 0x000fe80000100800 */
[----:B------:R1:W-:Y:S04]  /*d8b0*/  STL [R1+0x8fc], R0 ;  /* 0x0008fc0001007387 */ /* 0x0003e80000100800 */
[----:B------:R-:W-:Y:S01]  /*d8c0*/  STL [R1+0x918], R80 ;  /* 0x0009185001007387 */ /* 0x000fe20000100800 */
[----:B-1----:R-:W-:-:S05]  /*d8d0*/  MOV R0, R79 ;  /* 0x0000004f00007202 */ /* 0x002fca0000000f00 */
[----:B------:R1:W-:Y:S04]  /*d8e0*/  STL [R1+0x90c], R0 ;  /* 0x00090c0001007387 */ /* 0x0003e80000100800 */
[----:B------:R-:W-:Y:S01]  /*d8f0*/  STL [R1+0x920], R82 ;  /* 0x0009205201007387 */ /* 0x000fe20000100800 */
[----:B-1----:R-:W-:-:S05]  /*d900*/  IMAD.MOV.U32 R0, RZ, RZ, R81 ;  /* 0x000000ffff007224 */ /* 0x002fca00078e0051 */
[----:B------:R1:W-:Y:S02]  /*d910*/  STL [R1+0x914], R0 ;  /* 0x0009140001007387 */ /* 0x0003e40000100800 */
[----:B-1----:R-:W-:Y:S02]  /*d920*/  IMAD.MOV.U32 R0, RZ, RZ, R83 ;  /* 0x000000ffff007224 */ /* 0x002fe400078e0053 */
[----:B--2---:R-:W-:Y:S04]  /*d930*/  STL [R1+0x928], R250 ;  /* 0x000928fa01007387 */ /* 0x004fe80000100800 */
[----:B------:R1:W-:Y:S02]  /*d940*/  STL [R1+0x91c], R0 ;  /* 0x00091c0001007387 */ /* 0x0003e40000100800 */
[----:B-1----:R-:W-:-:S02]  /*d950*/  IMAD.MOV.U32 R0, RZ, RZ, R251 ;  /* 0x000000ffff007224 */ /* 0x002fc400078e00fb */
[----:B------:R-:W2:Y:S04]  /*d960*/  LDL.LU.64 R250, [R1+0x8] ;  /* 0x0000080001fa7983 */ /* 0x000ea80000300a00 */
[----:B------:R1:W-:Y:S04]  /*d970*/  STL [R1+0x924], R0 ;  /* 0x0009240001007387 */ /* 0x0003e80000100800 */
[----:B---3--:R-:W-:Y:S01]  /*d980*/  STL [R1+0x930], R84 ;  /* 0x0009305401007387 */ /* 0x008fe20000100800 */
[----:B-1----:R-:W-:-:S03]  /*d990*/  MOV R0, R85 ;  /* 0x0000005500007202 */ /* 0x002fc60000000f00 */
[----:B----4-:R-:W-:Y:S04]  /*d9a0*/  STL [R1+0x938], R86 ;  /* 0x0009385601007387 */ /* 0x010fe80000100800 */
[----:B------:R1:W-:Y:S04]  /*d9b0*/  STL [R1+0x92c], R0 ;  /* 0x00092c0001007387 */ /* 0x0003e80000100800 */
[----:B------:R-:W-:Y:S01]  /*d9c0*/  STL [R1+0x940], R88 ;  /* 0x0009405801007387 */ /* 0x000fe20000100800 */
[----:B-1----:R-:W-:-:S05]  /*d9d0*/  IMAD.MOV.U32 R0, RZ, RZ, R87 ;  /* 0x000000ffff007224 */ /* 0x002fca00078e0057 */
[----:B------:R1:W-:Y:S02]  /*d9e0*/  STL [R1+0x934], R0 ;  /* 0x0009340001007387 */ /* 0x0003e40000100800 */
[----:B-1----:R-:W-:-:S05]  /*d9f0*/  IMAD.MOV.U32 R0, RZ, RZ, R89 ;  /* 0x000000ffff007224 */ /* 0x002fca00078e0059 */
[----:B------:R1:W-:Y:S04]  /*da00*/  STL [R1+0x93c], R0 ;  /* 0x00093c0001007387 */ /* 0x0003e80000100800 */
[----:B------:R-:W-:Y:S01]  /*da10*/  STL [R1+0x948], R90 ;  /* 0x0009485a01007387 */ /* 0x000fe20000100800 */
[----:B-1----:R-:W-:-:S05]  /*da20*/  IMAD.MOV.U32 R0, RZ, RZ, R91 ;  /* 0x000000ffff007224 */ /* 0x002fca00078e005b */
[----:B------:R1:W-:Y:S04]  /*da30*/  STL [R1+0x944], R0 ;  /* 0x0009440001007387 */ /* 0x0003e80000100800 */
[----:B------:R-:W-:Y:S01]  /*da40*/  STL [R1+0x950], R232 ;  /* 0x000950e801007387 */ /* 0x000fe20000100800 */
[----:B-1----:R-:W-:-:S05]  /*da50*/  MOV R0, R233 ;  /* 0x000000e900007202 */ /* 0x002fca0000000f00 */
[----:B------:R2:W-:Y:S04]  /*da60*/  STL [R1+0x94c], R0 ;  /* 0x00094c0001007387 */ /* 0x0005e80000100800 */
[----:B-----5:R-:W-:Y:S04]  /*da70*/  STL [R1+0x958], R18 ;  /* 0x0009581201007387 */ /* 0x020fe80000100800 */
[----:B------:R-:W-:Y:S04]  /*da80*/  STL [R1+0x954], R19 ;  /* 0x0009541301007387 */ /* 0x000fe80000100800 */
        /* <DEDUP_REMOVED lines=8> */
[----:B------:R-:W-:Y:S01]  /*db10*/  STL [R1+0x980], R28 ;  /* 0x0009801c01007387 */ /* 0x000fe20000100800 */
[----:B------:R-:W-:-:S03]  /*db20*/  IMAD.MOV.U32 R90, RZ, RZ, R248 ;  /* 0x000000ffff5a7224 */ /* 0x000fc600078e00f8 */
[----:B------:R-:W-:Y:S01]  /*db30*/  STL [R1+0x97c], R29 ;  /* 0x00097c1d01007387 */ /* 0x000fe20000100800 */
[----:B------:R-:W-:-:S03]  /*db40*/  IMAD.MOV.U32 R91, RZ, RZ, R249 ;  /* 0x000000ffff5b7224 */ /* 0x000fc600078e00f9 */
[----:B------:R-:W-:Y:S04]  /*db50*/  STL [R1+0x988], R30 ;  /* 0x0009881e01007387 */ /* 0x000fe80000100800 */
[----:B------:R-:W-:Y:S01]  /*db60*/  STL [R1+0x984], R31 ;  /* 0x0009841f01007387 */ /* 0x000fe20000100800 */
[----:B------:R-:W-:Y:S01]  /*db70*/  MOV R86, R234 ;  /* 0x000000ea00567202 */ /* 0x000fe20000000f00 */
[----:B------:R-:W-:Y:S02]  /*db80*/  IMAD.MOV.U32 R87, RZ, RZ, R235 ;  /* 0x000000ffff577224 */ /* 0x000fe400078e00eb */
[----:B--2---:R-:W-:Y:S01]  /*db90*/  IMAD.MOV.U32 R0, RZ, RZ, R251 ;  /* 0x000000ffff007224 */ /* 0x004fe200078e00fb */
[----:B------:R1:W-:Y:S04]  /*dba0*/  STL [R1+0x990], R250 ;  /* 0x000990fa01007387 */ /* 0x0003e80000100800 */
[----:B------:R-:W2:Y:S04]  /*dbb0*/  LDL.LU.64 R248, [R1] ;  /* 0x0000000001f87983 */ /* 0x000ea80000300a00 */
[----:B-1----:R-:W4:Y:S04]  /*dbc0*/  LDL.LU.64 R250, [R1+0x10] ;  /* 0x0000100001fa7983 */ /* 0x002f280000300a00 */
[----:B------:R1:W-:Y:S04]  /*dbd0*/  STL [R1+0x98c], R0 ;  /* 0x00098c0001007387 */ /* 0x0003e80000100800 */
[----:B------:R-:W4:Y:S04]  /*dbe0*/  LDL.LU.64 R88, [R1+0x398] ;  /* 0x0003980001587983 */ /* 0x000f280000300a00 */
[----:B------:R-:W-:Y:S04]  /*dbf0*/  STL [R1+0x998], R2 ;  /* 0x0009980201007387 */ /* 0x000fe80000100800 */
[----:B------:R-:W-:Y:S04]  /*dc00*/  STL [R1+0x994], R3 ;  /* 0x0009940301007387 */ /* 0x000fe80000100800 */
[----:B------:R-:W2:Y:S04]  /*dc10*/  LDL.LU.64 R74, [R1+0x308] ;  /* 0x00030800014a7983 */ /* 0x000ea80000300a00 */
[----:B------:R-:W-:Y:S04]  /*dc20*/  STL [R1+0x9a0], R4 ;  /* 0x0009a00401007387 */ /* 0x000fe80000100800 */
[----:B------:R-:W-:Y:S04]  /*dc30*/  STL [R1+0x99c], R5 ;  /* 0x00099c0501007387 */ /* 0x000fe80000100800 */
[----:B------:R-:W-:Y:S04]  /*dc40*/  STL [R1+0x9a8], R6 ;  /* 0x0009a80601007387 */ /* 0x000fe80000100800 */
[----:B------:R-:W4:Y:S04]  /*dc50*/  LDL.LU.64 R232, [R1+0x300] ;  /* 0x0003000001e87983 */ /* 0x000f280000300a00 */
[----:B------:R-:W-:Y:S04]  /*dc60*/  STL [R1+0x9a4], R7 ;  /* 0x0009a40701007387 */ /* 0x000fe80000100800 */
[----:B------:R-:W4:Y:S04]  /*dc70*/  LDL.LU.64 R234, [R1+0x3a0] ;  /* 0x0003a00001ea7983 */ /* 0x000f280000300a00 */
[----:B------:R-:W-:Y:S04]  /*dc80*/  STL [R1+0x9b0], R8 ;  /* 0x0009b00801007387 */ /* 0x000fe80000100800 */
        /* <DEDUP_REMOVED lines=8> */
[----:B------:R-:W4:Y:S04]  /*dd10*/  LDL.LU.64 R80, [R1+0x2d8] ;  /* 0x0002d80001507983 */ /* 0x000f280000300a00 */
[----:B------:R-:W-:Y:S04]  /*dd20*/  STL [R1+0x9c8], R14 ;  /* 0x0009c80e01007387 */ /* 0x000fe80000100800 */
[----:B------:R-:W-:Y:S04]  /*dd30*/  STL [R1+0x9c4], R15 ;  /* 0x0009c40f01007387 */ /* 0x000fe80000100800 */
[----:B------:R-:W-:Y:S04]  /*dd40*/  STL [R1+0x9d0], R16 ;  /* 0x0009d01001007387 */ /* 0x000fe80000100800 */
[----:B------:R-:W-:Y:S04]  /*dd50*/  STL [R1+0x9cc], R17 ;  /* 0x0009cc1101007387 */ /* 0x000fe80000100800 */
[----:B----4-:R4:W-:Y:S01]  /*dd60*/  STL [R1+0x9d8], R88 ;  /* 0x0009d85801007387 */ /* 0x0109e20000100800 */
[----:B-1----:R-:W-:-:S03]  /*dd70*/  IMAD.MOV.U32 R0, RZ, RZ, R89 ;  /* 0x000000ffff007224 */ /* 0x002fc600078e0059 */
[----:B------:R-:W3:Y:S04]  /*dd80*/  LDL.LU.64 R82, [R1+0x218] ;  /* 0x0002180001527983 */ /* 0x000ee80000300a00 */
[----:B------:R1:W-:Y:S04]  /*dd90*/  STL [R1+0x9d4], R0 ;  /* 0x0009d40001007387 */ /* 0x0003e80000100800 */
[----:B--2---:R-:W-:Y:S04]  /*dda0*/  STL [R1+0x9e0], R74 ;  /* 0x0009e04a01007387 */ /* 0x004fe80000100800 */
[----:B----4-:R-:W2:Y:S01]  /*ddb0*/  LDL.LU.64 R88, [R1+0x240] ;  /* 0x0002400001587983 */ /* 0x010ea20000300a00 */
[----:B-1----:R-:W-:-:S05]  /*ddc0*/  IMAD.MOV.U32 R0, RZ, RZ, R75 ;  /* 0x000000ffff007224 */ /* 0x002fca00078e004b */
[----:B------:R1:W-:Y:S04]  /*ddd0*/  STL [R1+0x9dc], R0 ;  /* 0x0009dc0001007387 */ /* 0x0003e80000100800 */
[----:B------:R4:W-:Y:S01]  /*dde0*/  STL [R1+0x9e8], R232 ;  /* 0x0009e8e801007387 */ /* 0x0009e20000100800 */
[----:B-1----:R-:W-:-:S03]  /*ddf0*/  MOV R0, R233 ;  /* 0x000000e900007202 */ /* 0x002fc60000000f00 */
[----:B----4-:R-:W4:Y:S04]  /*de00*/  LDL.LU.64 R232, [R1+0x248] ;  /* 0x0002480001e87983 */ /* 0x010f280000300a00 */
[----:B------:R1:W-:Y:S04]  /*de10*/  STL [R1+0x9e4], R0 ;  /* 0x0009e40001007387 */ /* 0x0003e80000100800 */
[----:B------:R1:W-:Y:S02]  /*de20*/  STL [R1+0x9f0], R234 ;  /* 0x0009f0ea01007387 */ /* 0x0003e40000100800 */
[----:B-1----:R-:W-:-:S02]  /*de30*/  IMAD.MOV.U32 R0, RZ, RZ, R235 ;  /* 0x000000ffff007224 */ /* 0x002fc400078e00eb */
[----:B------:R-:W-:Y:S04]  /*de40*/  STL [R1+0x9f8], R84 ;  /* 0x0009f85401007387 */ /* 0x000fe80000100800 */
[----:B------:R1:W-:Y:S04]  /*de50*/  STL [R1+0x9ec], R0 ;  /* 0x0009ec0001007387 */ /* 0x0003e80000100800 */
[----:B------:R-:W4:Y:S01]  /*de60*/  LDL.LU.64 R234, [R1+0x250] ;  /* 0x0002500001ea7983 */ /* 0x000f220000300a00 */
[----:B-1----:R-:W-:-:S03]  /*de70*/  IMAD.MOV.U32 R0, RZ, RZ, R85 ;  /* 0x000000ffff007224 */ /* 0x002fc600078e0055 */
[----:B------:R-:W-:Y:S04]  /*de80*/  STL [R1+0xa00], R76 ;  /* 0x000a004c01007387 */ /* 0x000fe80000100800 */
[----:B------:R1:W-:Y:S04]  /*de90*/  STL [R1+0x9f4], R0 ;  /* 0x0009f40001007387 */ /* 0x0003e80000100800 */
[----:B------:R-:W4:Y:S01]  /*dea0*/  LDL.LU.64 R84, [R1+0x2b0] ;  /* 0x0002b00001547983 */ /* 0x000f220000300a00 */
[----:B-1----:R-:W-:-:S03]  /*deb0*/  IMAD.MOV.U32 R0, RZ, RZ, R77 ;  /* 0x000000ffff007224 */ /* 0x002fc600078e004d */
[----:B------:R-:W-:Y:S04]  /*dec0*/  STL [R1+0xa08], R78 ;  /* 0x000a084e01007387 */ /* 0x000fe80000100800 */
[----:B------:R1:W-:Y:S04]  /*ded0*/  STL [R1+0x9fc], R0 ;  /* 0x0009fc0001007387 */ /* 0x0003e80000100800 */
[----:B------:R-:W4:Y:S01]  /*dee0*/  LDL.LU.64 R70, [R1+0x2a8] ;  /* 0x0002a80001467983 */ /* 0x000f220000300a00 */
[----:B-1----:R-:W-:-:S05]  /*def0*/  MOV R0, R79 ;  /* 0x0000004f00007202 */ /* 0x002fca0000000f00 */
[----:B------:R1:W-:Y:S04]  /*df00*/  STL [R1+0xa04], R0 ;  /* 0x000a040001007387 */ /* 0x0003e80000100800 */
[----:B------:R-:W-:Y:S04]  /*df10*/  STL [R1+0xa10], R80 ;  /* 0x000a105001007387 */ /* 0x000fe80000100800 */
[----:B------:R-:W4:Y:S04]  /*df20*/  LDL.LU.64 R72, [R1+0x2a0] ;  /* 0x0002a00001487983 */ /* 0x000f280000300a00 */
[----:B------:R-:W4:Y:S01]  /*df30*/  LDL.LU.64 R74, [R1+0x298] ;  /* 0x00029800014a7983 */ /* 0x000f220000300a00 */
[----:B-1----:R-:W-:-:S03]  /*df40*/  IMAD.MOV.U32 R0, RZ, RZ, R81 ;  /* 0x000000ffff007224 */ /* 0x002fc600078e0051 */
[----:B------:R-:W4:Y:S04]  /*df50*/  LDL.LU.64 R76, [R1+0x138] ;  /* 0x00013800014c7983 */ /* 0x000f280000300a00 */
[----:B------:R1:W-:Y:S04]  /*df60*/  STL [R1+0xa0c], R0 ;  /* 0x000a0c0001007387 */ /* 0x0003e80000100800 */
[----:B---3--:R-:W-:Y:S01]  /*df70*/  STL [R1+0xa18], R82 ;  /* 0x000a185201007387 */ /* 0x008fe20000100800 */
[----:B-1----:R-:W-:-:S03]  /*df80*/  IMAD.MOV.U32 R0, RZ, RZ, R83 ;  /* 0x000000ffff007224 */ /* 0x002fc600078e0053 */
[----:B------:R-:W3:Y:S04]  /*df90*/  LDL.LU.64 R78, [R1+0x140] ;  /* 0x00014000014e7983 */ /* 0x000ee80000300a00 */
[----:B------:R1:W-:Y:S04]  /*dfa0*/  STL [R1+0xa14], R0 ;  /* 0x000a140001007387 */ /* 0x0003e80000100800 */
[----:B--2---:R2:W-:Y:S04]  /*dfb0*/  STL [R1+0xa20], R88 ;  /* 0x000a205801007387 */ /* 0x0045e80000100800 */
[----:B------:R-:W3:Y:S01]  /*dfc0*/  LDL.LU.64 R80, [R1+0x148] ;  /* 0x0001480001507983 */ /* 0x000ee20000300a00 */
[----:B-1----:R-:W-:-:S03]  /*dfd0*/  IMAD.MOV.U32 R0, RZ, RZ, R89 ;  /* 0x000000ffff007224 */ /* 0x002fc600078e0059 */
[----:B------:R-:W3:Y:S04]  /*dfe0*/  LDL.LU.64 R82, [R1+0x150] ;  /* 0x0001500001527983 */ /* 0x000ee80000300a00 */
[----:B------:R1:W-:Y:S01]  /*dff0*/  STL [R1+0xa1c], R0 ;  /* 0x000a1c0001007387 */ /* 0x0003e20000100800 */
[----:B--2---:R-:W-:Y:S01]  /*e000*/  MOV R88, R90 ;  /* 0x0000005a00587202 */ /* 0x004fe20000000f00 */
[----:B------:R-:W-:Y:S02]  /*e010*/  IMAD.MOV.U32 R89, RZ, RZ, R91 ;  /* 0x000000ffff597224 */ /* 0x000fe400078e005b */
[----:B----4-:R2:W-:Y:S01]  /*e020*/  STL [R1+0xa28], R232 ;  /* 0x000a28e801007387 */ /* 0x0105e20000100800 */
[----:B-1----:R-:W-:-:S03]  /*e030*/  IMAD.MOV.U32 R0, RZ, RZ, R233 ;  /* 0x000000ffff007224 */ /* 0x002fc600078e00e9 */
[----:B------:R-:W4:Y:S04]  /*e040*/  LDL.LU.64 R90, [R1+0x1e0] ;  /* 0x0001e000015a7983 */ /* 0x000f280000300a00 */
[----:B------:R-:W-:Y:S04]  /*e050*/  STL [R1+0xa30], R234 ;  /* 0x000a30ea01007387 */ /* 0x000fe80000100800 */
[----:B------:R1:W-:Y:S04]  /*e060*/  STL [R1+0xa24], R0 ;  /* 0x000a240001007387 */ /* 0x0003e80000100800 */
[----:B--2---:R-:W2:Y:S01]  /*e070*/  LDL.LU.64 R232, [R1+0x1e8] ;  /* 0x0001e80001e87983 */ /* 0x004ea20000300a00 */
[----:B-1----:R-:W-:-:S03]  /*e080*/  IMAD.MOV.U32 R0, RZ, RZ, R235 ;  /* 0x000000ffff007224 */ /* 0x002fc600078e00eb */
[----:B------:R-:W-:Y:S04]  /*e090*/  STL [R1+0xa38], R84 ;  /* 0x000a385401007387 */ /* 0x000fe80000100800 */
[----:B------:R1:W-:Y:S04]  /*e0a0*/  STL [R1+0xa2c], R0 ;  /* 0x000a2c0001007387 */ /* 0x0003e80000100800 */
[----:B------:R-:W2:Y:S01]  /*e0b0*/  LDL.LU.64 R234, [R1+0x1f0] ;  /* 0x0001f00001ea7983 */ /* 0x000ea20000300a00 */
[----:B-1----:R-:W-:-:S03]  /*e0c0*/  MOV R0, R85 ;  /* 0x0000005500007202 */ /* 0x002fc60000000f00 */
[----:B------:R-:W2:Y:S04]  /*e0d0*/  LDL.LU.64 R84, [R1+0x1f8] ;  /* 0x0001f80001547983 */ /* 0x000ea80000300a00 */
        /* <DEDUP_REMOVED lines=10> */
[----:B------:R1:W-:Y:S02]  /*e180*/  STL [R1+0xa4c], R0 ;  /* 0x000a4c0001007387 */ /* 0x0003e40000100800 */
[----:B-1----:R-:W-:Y:S02]  /*e190*/  MOV R0, R77 ;  /* 0x0000004d00007202 */ /* 0x002fe40000000f00 */
[----:B---3--:R-:W-:Y:S04]  /*e1a0*/  STL [R1+0xa60], R78 ;  /* 0x000a604e01007387 */ /* 0x008fe80000100800 */
[----:B------:R1:W-:Y:S02]  /*e1b0*/  STL [R1+0xa54], R0 ;  /* 0x000a540001007387 */ /* 0x0003e40000100800 */
[----:B-1----:R-:W-:-:S05]  /*e1c0*/  IMAD.MOV.U32 R0, RZ, RZ, R79 ;  /* 0x000000ffff007224 */ /* 0x002fca00078e004f */
[----:B------:R1:W-:Y:S04]  /*e1d0*/  STL [R1+0xa5c], R0 ;  /* 0x000a5c0001007387 */ /* 0x0003e80000100800 */
[----:B------:R-:W-:Y:S01]  /*e1e0*/  STL [R1+0xa68], R80 ;  /* 0x000a685001007387 */ /* 0x000fe20000100800 */
[----:B-1----:R-:W-:-:S05]  /*e1f0*/  IMAD.MOV.U32 R0, RZ, RZ, R81 ;  /* 0x000000ffff007224 */ /* 0x002fca00078e0051 */
[----:B------:R1:W-:Y:S04]  /*e200*/  STL [R1+0xa64], R0 ;  /* 0x000a640001007387 */ /* 0x0003e80000100800 */
[----:B------:R-:W-:Y:S01]  /*e210*/  STL [R1+0xa70], R82 ;  /* 0x000a705201007387 */ /* 0x000fe20000100800 */
[----:B-1----:R-:W-:-:S05]  /*e220*/  IMAD.MOV.U32 R0, RZ, RZ, R83 ;  /* 0x000000ffff007224 */ /* 0x002fca00078e0053 */
[----:B------:R1:W-:Y:S04]  /*e230*/  STL [R1+0xa6c], R0 ;  /* 0x000a6c0001007387 */ /* 0x0003e80000100800 */
[----:B----4-:R3:W-:Y:S01]  /*e240*/  STL [R1+0xa78], R90 ;  /* 0x000a785a01007387 */ /* 0x0107e20000100800 */
[----:B-1----:R-:W-:-:S03]  /*e250*/  MOV R0, R91 ;  /* 0x0000005b00007202 */ /* 0x002fc60000000f00 */
[----:B---3--:R-:W3:Y:S04]  /*e260*/  LDL.LU.64 R90, [R1+0x3b8] ;  /* 0x0003b800015a7983 */ /* 0x008ee80000300a00 */
[----:B------:R1:W-:Y:S04]  /*e270*/  STL [R1+0xa74], R0 ;  /* 0x000a740001007387 */ /* 0x0003e80000100800 */
[----:B--2---:R2:W-:Y:S01]  /*e280*/  STL [R1+0xa80], R232 ;  /* 0x000a80e801007387 */ /* 0x0045e20000100800 */
[----:B-1----:R-:W-:-:S03]  /*e290*/  IMAD.MOV.U32 R0, RZ, RZ, R233 ;  /* 0x000000ffff007224 */ /* 0x002fc600078e00e9 */
[----:B--2---:R-:W2:Y:S04]  /*e2a0*/  LDL.LU.64 R232, [R1+0x3c0] ;  /* 0x0003c00001e87983 */ /* 0x004ea80000300a00 */
[----:B------:R1:W-:Y:S04]  /*e2b0*/  STL [R1+0xa7c], R0 ;  /* 0x000a7c0001007387 */ /* 0x0003e80000100800 */
[----:B------:R4:W-:Y:S01]  /*e2c0*/  STL [R1+0xa88], R234 ;  /* 0x000a88ea01007387 */ /* 0x0009e20000100800 */
[----:B-1----:R-:W-:-:S03]  /*e2d0*/  IMAD.MOV.U32 R0, RZ, RZ, R235 ;  /* 0x000000ffff007224 */ /* 0x002fc600078e00eb */
[----:B------:R-:W-:Y:S04]  /*e2e0*/  STL [R1+0xa90], R84 ;  /* 0x000a905401007387 */ /* 0x000fe80000100800 */
[----:B------:R1:W-:Y:S04]  /*e2f0*/  STL [R1+0xa84], R0 ;  /* 0x000a840001007387 */ /* 0x0003e80000100800 */
[----:B----4-:R-:W4:Y:S01]  /*e300*/  LDL.LU.64 R234, [R1+0x3c8] ;  /* 0x0003c80001ea7983 */ /* 0x010f220000300a00 */
[----:B-1----:R-:W-:-:S03]  /*e310*/  IMAD.MOV.U32 R0, RZ, RZ, R85 ;  /* 0x000000ffff007224 */ /* 0x002fc600078e0055 */
[----:B------:R-:W-:Y:S04]  /*e320*/  STL [R1+0xa98], R248 ;  /* 0x000a98f801007387 */ /* 0x000fe80000100800 */
[----:B------:R1:W-:Y:S02]  /*e330*/  STL [R1+0xa8c], R0 ;  /* 0x000a8c0001007387 */ /* 0x0003e40000100800 */
[----:B-1----:R-:W-:Y:S02]  /*e340*/  MOV R0, R249 ;  /* 0x000000f900007202 */ /* 0x002fe40000000f00 */
[----:B------:R-:W4:Y:S04]  /*e350*/  LDL.LU.64 R248, [R1+0x3d0] ;  /* 0x0003d00001f87983 */ /* 0x000f280000300a00 */
        /* <DEDUP_REMOVED lines=8> */
[----:B------:R1:W-:Y:S02]  /*e3e0*/  STL [R1+0xaa4], R0 ;  /* 0x000aa40001007387 */ /* 0x0003e40000100800 */
[----:B-1----:R-:W-:Y:S02]  /*e3f0*/  IMAD.MOV.U32 R0, RZ, RZ, R209 ;  /* 0x000000ffff007224 */ /* 0x002fe400078e00d1 */
[----:B------:R-:W4:Y:S04]  /*e400*/  LDL.LU.64 R208, [R1+0x3e0] ;  /* 0x0003e00001d07983 */ /* 0x000f280000300a00 */
[----:B------:R1:W-:Y:S04]  /*e410*/  STL [R1+0xaac], R0 ;  /* 0x000aac0001007387 */ /* 0x0003e80000100800 */
[----:B------:R1:W-:Y:S02]  /*e420*/  STL [R1+0xab8], R210 ;  /* 0x000ab8d201007387 */ /* 0x0003e40000100800 */
[----:B-1----:R-:W-:-:S02]  /*e430*/  MOV R0, R211 ;  /* 0x000000d300007202 */ /* 0x002fc40000000f00 */
        /* <DEDUP_REMOVED lines=12> */
[----:B---3--:R-:W-:Y:S04]  /*e500*/  STL [R1+0xad8], R90 ;  /* 0x000ad85a01007387 */ /* 0x008fe80000100800 */
[----:B------:R1:W-:Y:S04]  /*e510*/  STL [R1+0xacc], R0 ;  /* 0x000acc0001007387 */ /* 0x0003e80000100800 */
[----:B------:R-:W3:Y:S01]  /*e520*/  LDL.LU.64 R78, [R1+0x2c0] ;  /* 0x0002c000014e7983 */ /* 0x000ee20000300a00 */
[----:B-1----:R-:W-:-:S05]  /*e530*/  MOV R0, R91 ;  /* 0x0000005b00007202 */ /* 0x002fca0000000f00 */
[----:B------:R1:W-:Y:S04]  /*e540*/  STL [R1+0xad4], R0 ;  /* 0x000ad40001007387 */ /* 0x0003e80000100800 */
[----:B--2---:R-:W-:Y:S04]  /*e550*/  STL [R1+0xae0], R232 ;  /* 0x000ae0e801007387 */ /* 0x004fe80000100800 */
[----:B------:R-:W2:Y:S01]  /*e560*/  LDL.LU.64 R80, [R1+0x2c8] ;  /* 0x0002c80001507983 */ /* 0x000ea20000300a00 */
[----:B-1----:R-:W-:-:S03]  /*e570*/  IMAD.MOV.U32 R0, RZ, RZ, R233 ;  /* 0x000000ffff007224 */ /* 0x002fc600078e00e9 */
[----:B------:R-:W2:Y:S04]  /*e580*/  LDL.LU.64 R82, [R1+0x2d0] ;  /* 0x0002d00001527983 */ /* 0x000ea80000300a00 */
[----:B------:R1:W-:Y:S04]  /*e590*/  STL [R1+0xadc], R0 ;  /* 0x000adc0001007387 */ /* 0x0003e80000100800 */
[----:B----4-:R-:W-:Y:S04]  /*e5a0*/  STL [R1+0xae8], R234 ;  /* 0x000ae8ea01007387 */ /* 0x010fe80000100800 */
[----:B------:R-:W4:Y:S01]  /*e5b0*/  LDL.LU.64 R84, [R1+0x360] ;  /* 0x0003600001547983 */ /* 0x000f220000300a00 */
[----:B-1----:R-:W-:-:S03]  /*e5c0*/  IMAD.MOV.U32 R0, RZ, RZ, R235 ;  /* 0x000000ffff007224 */ /* 0x002fc600078e00eb */
[----:B------:R-:W4:Y:S04]  /*e5d0*/  LDL.LU.64 R86, [R1+0x368] ;  /* 0x0003680001567983 */ /* 0x000f280000300a00 */
[----:B------:R1:W-:Y:S04]  /*e5e0*/  STL [R1+0xae4], R0 ;  /* 0x000ae40001007387 */ /* 0x0003e80000100800 */
[----:B------:R-:W-:Y:S04]  /*e5f0*/  STL [R1+0xaf0], R248 ;  /* 0x000af0f801007387 */ /* 0x000fe80000100800 */
[----:B------:R-:W4:Y:S01]  /*e600*/  LDL.LU.64 R88, [R1+0x370] ;  /* 0x0003700001587983 */ /* 0x000f220000300a00 */
[----:B-1----:R-:W-:-:S03]  /*e610*/  IMAD.MOV.U32 R0, RZ, RZ, R249 ;  /* 0x000000ffff007224 */ /* 0x002fc600078e00f9 */
[----:B------:R-:W4:Y:S04]  /*e620*/  LDL.LU.64 R90, [R1+0x378] ;  /* 0x00037800015a7983 */ /* 0x000f280000300a00 */
[----:B------:R1:W-:Y:S04]  /*e630*/  STL [R1+0xaec], R0 ;  /* 0x000aec0001007387 */ /* 0x0003e80000100800 */
[----:B------:R-:W-:Y:S04]  /*e640*/  STL [R1+0xaf8], R250 ;  /* 0x000af8fa01007387 */ /* 0x000fe80000100800 */
[----:B------:R-:W4:Y:S01]  /*e650*/  LDL.LU.64 R232, [R1+0x210] ;  /* 0x0002100001e87983 */ /* 0x000f220000300a00 */
[----:B-1----:R-:W-:-:S03]  /*e660*/  MOV R0, R251 ;  /* 0x000000fb00007202 */ /* 0x002fc60000000f00 */
[----:B------:R-:W4:Y:S04]  /*e670*/  LDL.LU.64 R234, [R1+0x258] ;  /* 0x0002580001ea7983 */ /* 0x000f280000300a00 */
[----:B------:R1:W-:Y:S04]  /*e680*/  STL [R1+0xaf4], R0 ;  /* 0x000af40001007387 */ /* 0x0003e80000100800 */
[----:B------:R-:W-:Y:S04]  /*e690*/  STL [R1+0xb00], R208 ;  /* 0x000b00d001007387 */ /* 0x000fe80000100800 */
[----:B------:R-:W4:Y:S01]  /*e6a0*/  LDL.LU.64 R248, [R1+0x270] ;  /* 0x0002700001f87983 */ /* 0x000f220000300a00 */
[----:B-1----:R-:W-:-:S03]  /*e6b0*/  IMAD.MOV.U32 R0, RZ, RZ, R209 ;  /* 0x000000ffff007224 */ /* 0x002fc600078e00d1 */
[----:B------:R-:W4:Y:S04]  /*e6c0*/  LDL.LU.64 R250, [R1+0x1b8] ;  /* 0x0001b80001fa7983 */ /* 0x000f280000300a00 */
[----:B------:R1:W-:Y:S04]  /*e6d0*/  STL [R1+0xafc], R0 ;  /* 0x000afc0001007387 */ /* 0x0003e80000100800 */
[----:B------:R1:W-:Y:S02]  /*e6e0*/  STL [R1+0xb08], R210 ;  /* 0x000b08d201007387 */ /* 0x0003e40000100800 */
[----:B-1----:R-:W-:-:S02]  /*e6f0*/  IMAD.MOV.U32 R0, RZ, RZ, R211 ;  /* 0x000000ffff007224 */ /* 0x002fc400078e00d3 */
[----:B------:R-:W4:Y:S04]  /*e700*/  LDL.LU.64 R208, [R1+0x1b0] ;  /* 0x0001b00001d07983 */ /* 0x000f280000300a00 */
[----:B------:R-:W-:Y:S04]  /*e710*/  STL [R1+0xb10], R220 ;  /* 0x000b10dc01007387 */ /* 0x000fe80000100800 */
[----:B------:R1:W-:Y:S04]  /*e720*/  STL [R1+0xb04], R0 ;  /* 0x000b040001007387 */ /* 0x0003e80000100800 */
[----:B------:R-:W4:Y:S01]  /*e730*/  LDL.LU.64 R210, [R1+0x1a8] ;  /* 0x0001a80001d27983 */ /* 0x000f220000300a00 */
[----:B-1----:R-:W-:-:S03]  /*e740*/  IMAD.MOV.U32 R0, RZ, RZ, R221 ;  /* 0x000000ffff007224 */ /* 0x002fc600078e00dd */
[----:B------:R-:W-:Y:S04]  /*e750*/  STL [R1+0xb18], R222 ;  /* 0x000b18de01007387 */ /* 0x000fe80000100800 */
[----:B------:R1:W-:Y:S04]  /*e760*/  STL [R1+0xb0c], R0 ;  /* 0x000b0c0001007387 */ /* 0x0003e80000100800 */
[----:B------:R-:W4:Y:S01]  /*e770*/  LDL.LU.64 R220, [R1+0x1a0] ;  /* 0x0001a00001dc7983 */ /* 0x000f220000300a00 */
[----:B-1----:R-:W-:-:S03]  /*e780*/  MOV R0, R223 ;  /* 0x000000df00007202 */ /* 0x002fc60000000f00 */
[----:B------:R-:W4:Y:S04]  /*e790*/  LDL.LU.64 R222, [R1+0x198] ;  /* 0x0001980001de7983 */ /* 0x000f280000300a00 */
[----:B------:R3:W-:Y:S02]  /*e7a0*/  STL [R1+0xb14], R0 ;  /* 0x000b140001007387 */ /* 0x0007e40000100800 */
[----:B---3--:R-:W-:Y:S02]  /*e7b0*/  IMAD.MOV.U32 R0, RZ, RZ, R79 ;  /* 0x000000ffff007224 */ /* 0x008fe400078e004f */
[----:B------:R-:W-:Y:S04]  /*e7c0*/  STL [R1+0xb20], R78 ;  /* 0x000b204e01007387 */ /* 0x000fe80000100800 */
[----:B--2---:R-:W-:Y:S04]  /*e7d0*/  STL [R1+0xb28], R80 ;  /* 0x000b285001007387 */ /* 0x004fe80000100800 */
[----:B------:R1:W-:Y:S04]  /*e7e0*/  STL [R1+0xb1c], R0 ;  /* 0x000b1c0001007387 */ /* 0x0003e80000100800 */
[----:B------:R-:W-:Y:S01]  /*e7f0*/  STL [R1+0xb30], R82 ;  /* 0x000b305201007387 */ /* 0x000fe20000100800 */
[----:B-1----:R-:W-:-:S05]  /*e800*/  IMAD.MOV.U32 R0, RZ, RZ, R81 ;  /* 0x000000ffff007224 */ /* 0x002fca00078e0051 */
[----:B------:R1:W-:Y:S04]  /*e810*/  STL [R1+0xb24], R0 ;  /* 0x000b240001007387 */ /* 0x0003e80000100800 */
[----:B----4-:R-:W-:Y:S01]  /*e820*/  STL [R1+0xb38], R84 ;  /* 0x000b385401007387 */ /* 0x010fe20000100800 */
[----:B-1----:R-:W-:-:S05]  /*e830*/  IMAD.MOV.U32 R0, RZ, RZ, R83 ;  /* 0x000000ffff007224 */ /* 0x002fca00078e0053 */
[----:B------:R1:W-:Y:S04]  /*e840*/  STL [R1+0xb2c], R0 ;  /* 0x000b2c0001007387 */ /* 0x0003e80000100800 */
[----:B------:R-:W-:Y:S01]  /*e850*/  STL [R1+0xb40], R86 ;  /* 0x000b405601007387 */ /* 0x000fe20000100800 */
        /* <DEDUP_REMOVED lines=23> */
[----:B------:R-:W2:Y:S01]  /*e9d0*/  LDL.LU.64 R90, [R1+0x4b8] ;  /* 0x0004b800015a7983 */ /* 0x000ea20000300a00 */
[----:B-1----:R-:W-:-:S05]  /*e9e0*/  MOV R0, R209 ;  /* 0x000000d100007202 */ /* 0x002fca0000000f00 */
[----:B------:R1:W-:Y:S04]  /*e9f0*/  STL [R1+0xb74], R0 ;  /* 0x000b740001007387 */ /* 0x0003e80000100800 */
[----:B------:R-:W-:Y:S04]  /*ea00*/  STL [R1+0xb80], R210 ;  /* 0x000b80d201007387 */ /* 0x000fe80000100800 */
[----:B------:R-:W3:Y:S01]  /*ea10*/  LDL.LU.64 R232, [R1+0x4c0] ;  /* 0x0004c00001e87983 */ /* 0x000ee20000300a00 */
[----:B-1----:R-:W-:-:S05]  /*ea20*/  IMAD.MOV.U32 R0, RZ, RZ, R211 ;  /* 0x000000ffff007224 */ /* 0x002fca00078e00d3 */
[----:B------:R1:W-:Y:S04]  /*ea30*/  STL [R1+0xb7c], R0 ;  /* 0x000b7c0001007387 */ /* 0x0003e80000100800 */
[----:B------:R-:W-:Y:S01]  /*ea40*/  STL [R1+0xb88], R220 ;  /* 0x000b88dc01007387 */ /* 0x000fe20000100800 */
[----:B-1----:R-:W-:-:S03]  /*ea50*/  IMAD.MOV.U32 R0, RZ, RZ, R221 ;  /* 0x000000ffff007224 */ /* 0x002fc600078e00dd */
[----:B------:R-:W-:Y:S04]  /*ea60*/  STL [R1+0xb90], R222 ;  /* 0x000b90de01007387 */ /* 0x000fe80000100800 */
[----:B------:R1:W-:Y:S04]  /*ea70*/  STL [R1+0xb84], R0 ;  /* 0x000b840001007387 */ /* 0x0003e80000100800 */
[----:B------:R-:W4:Y:S01]  /*ea80*/  LDL.LU.64 R234, [R1+0x4c8] ;  /* 0x0004c80001ea7983 */ /* 0x000f220000300a00 */
[----:B-1----:R-:W-:-:S03]  /*ea90*/  IMAD.MOV.U32 R0, RZ, RZ, R223 ;  /* 0x000000ffff007224 */ /* 0x002fc600078e00df */
[----:B------:R-:W-:Y:S04]  /*eaa0*/  STL [R1+0xb98], R192 ;  /* 0x000b98c001007387 */ /* 0x000fe80000100800 */
[----:B------:R2:W-:Y:S04]  /*eab0*/  STL [R1+0xb8c], R0 ;  /* 0x000b8c0001007387 */ /* 0x0005e80000100800 */
[----:B------:R-:W-:Y:S04]  /*eac0*/  STL [R1+0xb94], R193 ;  /* 0x000b94c101007387 */ /* 0x000fe80000100800 */
[----:B------:R-:W4:Y:S04]  /*ead0*/  LDL.LU.64 R248, [R1+0x4d0] ;  /* 0x0004d00001f87983 */ /* 0x000f280000300a00 */
[----:B------:R-:W-:Y:S04]  /*eae0*/  STL [R1+0xba0], R194 ;  /* 0x000ba0c201007387 */ /* 0x000fe80000100800 */
[----:B------:R-:W-:Y:S04]  /*eaf0*/  STL [R1+0xb9c], R195 ;  /* 0x000b9cc301007387 */ /* 0x000fe80000100800 */
        /* <DEDUP_REMOVED lines=16> */
[----:B------:R-:W4:Y:S01]  /*ec00*/  LDL.LU.64 R222, [R1+0x3f8] ;  /* 0x0003f80001de7983 */ /* 0x000f220000300a00 */
[----:B--2---:R-:W-:-:S03]  /*ec10*/  MOV R0, R91 ;  /* 0x0000005b00007202 */ /* 0x004fc60000000f00 */
[----:B------:R-:W-:Y:S04]  /*ec20*/  STL [R1+0xbd8], R90 ;  /* 0x000bd85a01007387 */ /* 0x000fe80000100800 */
[----:B------:R-:W2:Y:S04]  /*ec30*/  LDL.LU.64 R78, [R1+0x400] ;  /* 0x00040000014e7983 */ /* 0x000ea80000300a00 */
[----:B------:R1:W-:Y:S04]  /*ec40*/  STL [R1+0xbd4], R0 ;  /* 0x000bd40001007387 */ /* 0x0003e80000100800 */
[----:B---3--:R-:W-:Y:S04]  /*ec50*/  STL [R1+0xbe0], R232 ;  /* 0x000be0e801007387 */ /* 0x008fe80000100800 */
[----:B------:R-:W3:Y:S01]  /*ec60*/  LDL.LU.64 R80, [R1+0x408] ;  /* 0x0004080001507983 */ /* 0x000ee20000300a00 */
[----:B-1----:R-:W-:-:S03]  /*ec70*/  IMAD.MOV.U32 R0, RZ, RZ, R233 ;  /* 0x000000ffff007224 */ /* 0x002fc600078e00e9 */
[----:B------:R-:W3:Y:S04]  /*ec80*/  LDL.LU.64 R82, [R1+0x410] ;  /* 0x0004100001527983 */ /* 0x000ee80000300a00 */
        /* <DEDUP_REMOVED lines=16> */
[----:B------:R1:W-:Y:S04]  /*ed90*/  STL [R1+0xc00], R208 ;  /* 0x000c00d001007387 */ /* 0x0003e80000100800 */
[----:B------:R-:W4:Y:S01]  /*eda0*/  LDL.LU.64 R248, [R1+0x288] ;  /* 0x0002880001f87983 */ /* 0x000f220000300a00 */
[----:B-1----:R-:W-:-:S03]  /*edb0*/  IMAD.MOV.U32 R0, RZ, RZ, R209 ;  /* 0x000000ffff007224 */ /* 0x002fc600078e00d1 */
[----:B------:R-:W4:Y:S04]  /*edc0*/  LDL.LU.64 R250, [R1+0x290] ;  /* 0x0002900001fa7983 */ /* 0x000f280000300a00 */
[----:B------:R1:W-:Y:S04]  /*edd0*/  STL [R1+0xbfc], R0 ;  /* 0x000bfc0001007387 */ /* 0x0003e80000100800 */
[----:B------:R1:W-:Y:S04]  /*ede0*/  STL [R1+0xc08], R210 ;  /* 0x000c08d201007387 */ /* 0x0003e80000100800 */
[----:B------:R-:W4:Y:S01]  /*edf0*/  LDL.LU.64 R208, [R1+0x380] ;  /* 0x0003800001d07983 */ /* 0x000f220000300a00 */
[----:B-1----:R-:W-:-:S03]  /*ee00*/  IMAD.MOV.U32 R0, RZ, RZ, R211 ;  /* 0x000000ffff007224 */ /* 0x002fc600078e00d3 */
[----:B------:R-:W4:Y:S04]  /*ee10*/  LDL.LU.64 R210, [R1+0x388] ;  /* 0x0003880001d27983 */ /* 0x000f280000300a00 */
[----:B------:R1:W-:Y:S04]  /*ee20*/  STL [R1+0xc04], R0 ;  /* 0x000c040001007387 */ /* 0x0003e80000100800 */
[----:B------:R1:W-:Y:S02]  /*ee30*/  STL [R1+0xc10], R220 ;  /* 0x000c10dc01007387 */ /* 0x0003e40000100800 */
[----:B-1----:R-:W-:-:S02]  /*ee40*/  IMAD.MOV.U32 R0, RZ, RZ, R221 ;  /* 0x000000ffff007224 */ /* 0x002fc400078e00dd */
[----:B------:R-:W4:Y:S04]  /*ee50*/  LDL.LU.64 R220, [R1+0x390] ;  /* 0x0003900001dc7983 */ /* 0x000f280000300a00 */
[----:B------:R1:W-:Y:S04]  /*ee60*/  STL [R1+0xc0c], R0 ;  /* 0x000c0c0001007387 */ /* 0x0003e80000100800 */
[----:B------:R1:W-:Y:S02]  /*ee70*/  STL [R1+0xc18], R222 ;  /* 0x000c18de01007387 */ /* 0x0003e40000100800 */
[----:B-1----:R-:W-:-:S02]  /*ee80*/  MOV R0, R223 ;  /* 0x000000df00007202 */ /* 0x002fc40000000f00 */
[----:B------:R-:W4:Y:S04]  /*ee90*/  LDL.LU.64 R222, [R1+0x3b0] ;  /* 0x0003b00001de7983 */ /* 0x000f280000300a00 */
[----:B------:R2:W-:Y:S02]  /*eea0*/  STL [R1+0xc14], R0 ;  /* 0x000c140001007387 */ /* 0x0005e40000100800 */
[----:B--2---:R-:W-:Y:S02]  /*eeb0*/  IMAD.MOV.U32 R0, RZ, RZ, R79 ;  /* 0x000000ffff007224 */ /* 0x004fe400078e004f */
[----:B------:R-:W-:Y:S04]  /*eec0*/  STL [R1+0xc20], R78 ;  /* 0x000c204e01007387 */ /* 0x000fe80000100800 */
[----:B---3--:R-:W-:Y:S04]  /*eed0*/  STL [R1+0xc28], R80 ;  /* 0x000c285001007387 */ /* 0x008fe80000100800 */
[----:B------:R1:W-:Y:S04]  /*eee0*/  STL [R1+0xc1c], R0 ;  /* 0x000c1c0001007387 */ /* 0x0003e80000100800 */
[----:B------:R-:W-:Y:S01]  /*eef0*/  STL [R1+0xc30], R82 ;  /* 0x000c305201007387 */ /* 0x000fe20000100800 */
[----:B-1----:R-:W-:-:S05]  /*ef00*/  IMAD.MOV.U32 R0, RZ, RZ, R81 ;  /* 0x000000ffff007224 */ /* 0x002fca00078e0051 */
[----:B------:R1:W-:Y:S02]  /*ef10*/  STL [R1+0xc24], R0 ;  /* 0x000c240001007387 */ /* 0x0003e40000100800 */
[----:B-1----:R-:W-:Y:S02]  /*ef20*/  IMAD.MOV.U32 R0, RZ, RZ, R83 ;  /* 0x000000ffff007224 */ /* 0x002fe400078e0053 */
[----:B----4-:R-:W-:Y:S04]  /*ef30*/  STL [R1+0xc38], R84 ;  /* 0x000c385401007387 */ /* 0x010fe80000100800 */
        /* <DEDUP_REMOVED lines=28> */
[----:B------:R-:W2:Y:S01]  /*f100*/  LDL.LU.64 R90, [R1+0xcd8] ;  /* 0x000cd800015a7983 */ /* 0x000ea20000300a00 */
[----:B-1----:R-:W-:-:S05]  /*f110*/  IMAD.MOV.U32 R0, RZ, RZ, R211 ;  /* 0x000000ffff007224 */ /* 0x002fca00078e00d3 */
[----:B------:R1:W-:Y:S04]  /*f120*/  STL [R1+0xc7c], R0 ;  /* 0x000c7c0001007387 */ /* 0x0003e80000100800 */
[----:B------:R-:W-:Y:S04]  /*f130*/  STL [R1+0xc88], R220 ;  /* 0x000c88dc01007387 */ /* 0x000fe80000100800 */
[----:B------:R-:W3:Y:S01]  /*f140*/  LDL.LU.64 R210, [R1+0xce0] ;  /* 0x000ce00001d27983 */ /* 0x000ee20000300a00 */
[----:B-1----:R-:W-:-:S05]  /*f150*/  IMAD.MOV.U32 R0, RZ, RZ, R221 ;  /* 0x000000ffff007224 */ /* 0x002fca00078e00dd */
[----:B------:R1:W-:Y:S04]  /*f160*/  STL [R1+0xc84], R0 ;  /* 0x000c840001007387 */ /* 0x0003e80000100800 */
[----:B------:R4:W-:Y:S04]  /*f170*/  STL [R1+0xc90], R222 ;  /* 0x000c90de01007387 */ /* 0x0009e80000100800 */
[----:B------:R-:W3:Y:S01]  /*f180*/  LDL.LU.64 R232, [R1+0xce8] ;  /* 0x000ce80001e87983 */ /* 0x000ee20000300a00 */
[----:B-1----:R-:W-:-:S05]  /*f190*/  IMAD.MOV.U32 R0, RZ, RZ, R223 ;  /* 0x000000ffff007224 */ /* 0x002fca00078e00df */
[----:B------:R1:W-:Y:S04]  /*f1a0*/  STL [R1+0xc8c], R0 ;  /* 0x000c8c0001007387 */ /* 0x0003e80000100800 */
[----:B------:R-:W-:Y:S04]  /*f1b0*/  STL [R1+0xc98], R212 ;  /* 0x000c98d401007387 */ /* 0x000fe80000100800 */
[----:B------:R-:W-:Y:S04]  /*f1c0*/  STL [R1+0xc94], R213 ;  /* 0x000c94d501007387 */ /* 0x000fe80000100800 */
[----:B------:R-:W3:Y:S04]  /*f1d0*/  LDL.LU.64 R220, [R1+0xcf0] ;  /* 0x000cf00001dc7983 */ /* 0x000ee80000300a00 */
        /* <DEDUP_REMOVED lines=17> */
[----:B----4-:R-:W4:Y:S04]  /*f2f0*/  LDL.LU.64 R222, [R1+0xd20] ;  /* 0x000d200001de7983 */ /* 0x010f280000300a00 */
[----:B------:R-:W-:Y:S04]  /*f300*/  STL [R1+0xcd0], R246 ;  /* 0x000cd0f601007387 */ /* 0x000fe80000100800 */
[----:B------:R-:W-:Y:S04]  /*f310*/  STL [R1+0xccc], R247 ;  /* 0x000cccf701007387 */ /* 0x000fe80000100800 */
[----:B------:R-:W4:Y:S04]  /*f320*/  LDL.LU.64 R208, [R1+0xd28] ;  /* 0x000d280001d07983 */ /* 0x000f280000300a00 */
[----:B--2---:R2:W-:Y:S01]  /*f330*/  STL [R1+0xcd8], R90 ;  /* 0x000cd85a01007387 */ /* 0x0045e20000100800 */
[----:B-1----:R-:W-:-:S03]  /*f340*/  MOV R0, R91 ;  /* 0x0000005b00007202 */ /* 0x002fc60000000f00 */
[----:B--2---:R-:W2:Y:S04]  /*f350*/  LDL.LU.64 R90, [R1+0xd30] ;  /* 0x000d3000015a7983 */ /* 0x004ea80000300a00 */
[----:B------:R1:W-:Y:S04]  /*f360*/  STL [R1+0xcd4], R0 ;  /* 0x000cd40001007387 */ /* 0x0003e80000100800 */
[----:B---3--:R3:W-:Y:S01]  /*f370*/  STL [R1+0xce0], R210 ;  /* 0x000ce0d201007387 */ /* 0x0087e20000100800 */
[----:B-1----:R-:W-:-:S03]  /*f380*/  IMAD.MOV.U32 R0, RZ, RZ, R211 ;  /* 0x000000ffff007224 */ /* 0x002fc600078e00d3 */
[----:B---3--:R-:W3:Y:S04]  /*f390*/  LDL.LU.64 R210, [R1+0xd38] ;  /* 0x000d380001d27983 */ /* 0x008ee80000300a00 */
[----:B------:R1:W-:Y:S04]  /*f3a0*/  STL [R1+0xcdc], R0 ;  /* 0x000cdc0001007387 */ /* 0x0003e80000100800 */
[----:B------:R1:W-:Y:S02]  /*f3b0*/  STL [R1+0xce8], R232 ;  /* 0x000ce8e801007387 */ /* 0x0003e40000100800 */
[----:B-1----:R-:W-:-:S02]  /*f3c0*/  IMAD.MOV.U32 R0, RZ, RZ, R233 ;  /* 0x000000ffff007224 */ /* 0x002fc400078e00e9 */
[----:B------:R-:W3:Y:S04]  /*f3d0*/  LDL.LU.64 R232, [R1+0xd40] ;  /* 0x000d400001e87983 */ /* 0x000ee80000300a00 */
[----:B------:R1:W-:Y:S04]  /*f3e0*/  STL [R1+0xce4], R0 ;  /* 0x000ce40001007387 */ /* 0x0003e80000100800 */
[----:B------:R1:W-:Y:S02]  /*f3f0*/  STL [R1+0xcf0], R220 ;  /* 0x000cf0dc01007387 */ /* 0x0003e40000100800 */
[----:B-1----:R-:W-:-:S02]  /*f400*/  IMAD.MOV.U32 R0, RZ, RZ, R221 ;  /* 0x000000ffff007224 */ /* 0x002fc400078e00dd */
[----:B------:R-:W3:Y:S04]  /*f410*/  LDL.LU.64 R220, [R1+0xd48] ;  /* 0x000d480001dc7983 */ /* 0x000ee80000300a00 */
[----:B------:R1:W-:Y:S04]  /*f420*/  STL [R1+0xcec], R0 ;  /* 0x000cec0001007387 */ /* 0x0003e80000100800 */
[----:B------:R1:W-:Y:S02]  /*f430*/  STL [R1+0xcf8], R86 ;  /* 0x000cf85601007387 */ /* 0x0003e40000100800 */
[----:B-1----:R-:W-:-:S02]  /*f440*/  MOV R0, R87 ;  /* 0x0000005700007202 */ /* 0x002fc40000000f00 */
[----:B------:R-:W3:Y:S04]  /*f450*/  LDL.LU.64 R86, [R1+0xd50] ;  /* 0x000d500001567983 */ /* 0x000ee80000300a00 */
[----:B------:R1:W-:Y:S04]  /*f460*/  STL [R1+0xcf4], R0 ;  /* 0x000cf40001007387 */ /* 0x0003e80000100800 */
[----:B------:R1:W-:Y:S02]  /*f470*/  STL [R1+0xd00], R88 ;  /* 0x000d005801007387 */ /* 0x0003e40000100800 */
[----:B-1----:R-:W-:-:S02]  /*f480*/  IMAD.MOV.U32 R0, RZ, RZ, R89 ;  /* 0x000000ffff007224 */ /* 0x002fc400078e0059 */
[----:B------:R-:W3:Y:S04]  /*f490*/  LDL.LU.64 R88, [R1+0x440] ;  /* 0x0004400001587983 */ /* 0x000ee80000300a00 */
[----:B------:R1:W-:Y:S04]  /*f4a0*/  STL [R1+0xcfc], R0 ;  /* 0x000cfc0001007387 */ /* 0x0003e80000100800 */
[----:B------:R4:W-:Y:S01]  /*f4b0*/  STL [R1+0xd08], R234 ;  /* 0x000d08ea01007387 */ /* 0x0009e20000100800 */
[----:B-1----:R-:W-:-:S03]  /*f4c0*/  IMAD.MOV.U32 R0, RZ, RZ, R235 ;  /* 0x000000ffff007224 */ /* 0x002fc600078e00eb */
[----:B----4-:R-:W4:Y:S04]  /*f4d0*/  LDL.LU.64 R234, [R1+0x448] ;  /* 0x0004480001ea7983 */ /* 0x010f280000300a00 */
        /* <DEDUP_REMOVED lines=8> */
[----:B------:R1:W-:Y:S04]  /*f560*/  STL [R1+0xd14], R0 ;  /* 0x000d140001007387 */ /* 0x0003e80000100800 */
[----:B------:R1:W-:Y:S02]  /*f570*/  STL [R1+0xd20], R222 ;  /* 0x000d20de01007387 */ /* 0x0003e40000100800 */
[----:B-1----:R-:W-:-:S02]  /*f580*/  IMAD.MOV.U32 R0, RZ, RZ, R223 ;  /* 0x000000ffff007224 */ /* 0x002fc400078e00df */
[----:B------:R-:W4:Y:S04]  /*f590*/  LDL.LU.64 R222, [R1+0x470] ;  /* 0x0004700001de7983 */ /* 0x000f280000300a00 */
[----:B------:R1:W-:Y:S04]  /*f5a0*/  STL [R1+0xd1c], R0 ;  /* 0x000d1c0001007387 */ /* 0x0003e80000100800 */
[----:B------:R1:W-:Y:S02]  /*f5b0*/  STL [R1+0xd28], R208 ;  /* 0x000d28d001007387 */ /* 0x0003e40000100800 */
[----:B-1----:R-:W-:-:S02]  /*f5c0*/  IMAD.MOV.U32 R0, RZ, RZ, R209 ;  /* 0x000000ffff007224 */ /* 0x002fc400078e00d1 */
[----:B------:R-:W4:Y:S04]  /*f5d0*/  LDL.LU.64 R208, [R1+0x478] ;  /* 0x0004780001d07983 */ /* 0x000f280000300a00 */
[----:B------:R1:W-:Y:S04]  /*f5e0*/  STL [R1+0xd24], R0 ;  /* 0x000d240001007387 */ /* 0x0003e80000100800 */
[----:B--2---:R2:W-:Y:S01]  /*f5f0*/  STL [R1+0xd30], R90 ;  /* 0x000d305a01007387 */ /* 0x0045e20000100800 */
[----:B-1----:R-:W-:-:S03]  /*f600*/  IMAD.MOV.U32 R0, RZ, RZ, R91 ;  /* 0x000000ffff007224 */ /* 0x002fc600078e005b */
[----:B--2---:R-:W2:Y:S04]  /*f610*/  LDL.LU.64 R90, [R1+0x488] ;  /* 0x00048800015a7983 */ /* 0x004ea80000300a00 */
[----:B------:R1:W-:Y:S04]  /*f620*/  STL [R1+0xd2c], R0 ;  /* 0x000d2c0001007387 */ /* 0x0003e80000100800 */
[----:B---3--:R3:W-:Y:S01]  /*f630*/  STL [R1+0xd38], R210 ;  /* 0x000d38d201007387 */ /* 0x0087e20000100800 */
[----:B-1----:R-:W-:-:S03]  /*f640*/  MOV R0, R211 ;  /* 0x000000d300007202 */ /* 0x002fc60000000f00 */
        /* <DEDUP_REMOVED lines=18> */
[----:B----4-:R4:W-:Y:S01]  /*f770*/  STL [R1+0xd60], R234 ;  /* 0x000d60ea01007387 */ /* 0x0109e20000100800 */
        /* <DEDUP_REMOVED lines=24> */
[----:B-1----:R-:W-:-:S03]  /*f900*/  IMAD.MOV.U32 R0, RZ, RZ, R211 ;  /* 0x000000ffff007224 */ /* 0x002fc600078e00d3 */
[----:B---3--:R-:W3:Y:S04]  /*f910*/  LDL.LU.64 R210, [R1+0xde8] ;  /* 0x000de80001d27983 */ /* 0x008ee80000300a00 */
        /* <DEDUP_REMOVED lines=17> */
[----:B----4-:R4:W-:Y:S01]  /*fa30*/  STL [R1+0xdb8], R234 ;  /* 0x000db8ea01007387 */ /* 0x0109e20000100800 */
[----:B-1----:R-:W-:-:S03]  /*fa40*/  MOV R0, R235 ;  /* 0x000000eb00007202 */ /* 0x002fc60000000f00 */
        /* <DEDUP_REMOVED lines=43> */
[----:B-1----:R-:W-:-:S03]  /*fd00*/  IMAD.MOV.U32 R0, RZ, RZ, R235 ;  /* 0x000000ffff007224 */ /* 0x002fc600078e00eb */
[----:B----4-:R-:W4:Y:S04]  /*fd10*/  LDL.LU.64 R234, [R1+0xe68] ;  /* 0x000e680001ea7983 */ /* 0x010f280000300a00 */
        /* <DEDUP_REMOVED lines=192> */
[----:B------:R2:W-:Y:S02]  /*10920*/  STL [R1+0xf8c], R0 ;  /* 0x000f8c0001007387 */ /* 0x0005e40000100800 */
[----:B--2---:R-:W-:Y:S02]  /*10930*/  MOV R0, R91 ;  /* 0x0000005b00007202 */ /* 0x004fe40000000f00 */
[----:B------:R1:W-:Y:S04]  /*10940*/  STL [R1+0xf98], R90 ;  /* 0x000f985a01007387 */ /* 0x0003e80000100800 */
[----:B-1----:R-:W2:Y:S04]  /*10950*/  LDL.LU.64 R90, [R1+0xff0] ;  /* 0x000ff000015a7983 */ /* 0x002ea80000300a00 */
        /* <DEDUP_REMOVED lines=13> */
[----:B------:R1:W-:Y:S04]  /*10a30*/  STL [R1+0xfb8], R86 ;  /* 0x000fb85601007387 */ /* 0x0003e80000100800 */
[----:B------:R-:W3:Y:S01]  /*10a40*/  LDL.LU.64 R84, [R1+0x1010] ;  /* 0x0010100001547983 */ /* 0x000ee20000300a00 */
[----:B-1----:R-:W-:-:S05]  /*10a50*/  MOV R0, R87 ;  /* 0x0000005700007202 */ /* 0x002fca0000000f00 */
[----:B------:R1:W-:Y:S04]  /*10a60*/  STL [R1+0xfb4], R0 ;  /* 0x000fb40001007387 */ /* 0x0003e80000100800 */
[----:B------:R-:W-:Y:S04]  /*10a70*/  STL [R1+0xfc0], R88 ;  /* 0x000fc05801007387 */ /* 0x000fe80000100800 */
[----:B------:R-:W3:Y:S01]  /*10a80*/  LDL.LU.64 R86, [R1+0x1018] ;  /* 0x0010180001567983 */ /* 0x000ee20000300a00 */
[----:B-1----:R-:W-:-:S05]  /*10a90*/  IMAD.MOV.U32 R0, RZ, RZ, R89 ;  /* 0x000000ffff007224 */ /* 0x002fca00078e0059 */
        /* <DEDUP_REMOVED lines=21> */
[----:B--2---:R-:W-:Y:S02]  /*10bf0*/  IMAD.MOV.U32 R0, RZ, RZ, R91 ;  /* 0x000000ffff007224 */ /* 0x004fe400078e005b */
[----:B------:R-:W-:Y:S04]  /*10c00*/  STL [R1+0xff0], R90 ;  /* 0x000ff05a01007387 */ /* 0x000fe80000100800 */
[----:B------:R-:W2:Y:S04]  /*10c10*/  LDL.LU.64 R88, [R1+0x1048] ;  /* 0x0010480001587983 */ /* 0x000ea80000300a00 */
[----:B------:R3:W-:Y:S02]  /*10c20*/  STL [R1+0xfec], R0 ;  /* 0x000fec0001007387 */ /* 0x0007e40000100800 */
[----:B---3--:R-:W-:-:S02]  /*10c30*/  MOV R0, R211 ;  /* 0x000000d300007202 */ /* 0x008fc40000000f00 */
[----:B------:R-:W-:Y:S04]  /*10c40*/  STL [R1+0xff8], R210 ;  /* 0x000ff8d201007387 */ /* 0x000fe80000100800 */
[----:B------:R-:W3:Y:S04]  /*10c50*/  LDL.LU.64 R90, [R1+0x1050] ;  /* 0x00105000015a7983 */ /* 0x000ee80000300a00 */
[----:B------:R1:W-:Y:S04]  /*10c60*/  STL [R1+0xff4], R0 ;  /* 0x000ff40001007387 */ /* 0x0003e80000100800 */
[----:B------:R1:W-:Y:S02]  /*10c70*/  STL [R1+0x1000], R232 ;  /* 0x001000e801007387 */ /* 0x0003e40000100800 */
[----:B-1----:R-:W-:-:S02]  /*10c80*/  IMAD.MOV.U32 R0, RZ, RZ, R233 ;  /* 0x000000ffff007224 */ /* 0x002fc400078e00e9 */
[----:B------:R-:W3:Y:S04]  /*10c90*/  LDL.LU.64 R210, [R1+0x1058] ;  /* 0x0010580001d27983 */ /* 0x000ee80000300a00 */
[----:B------:R-:W-:Y:S04]  /*10ca0*/  STL [R1+0x1008], R220 ;  /* 0x001008dc01007387 */ /* 0x000fe80000100800 */
[----:B------:R1:W-:Y:S04]  /*10cb0*/  STL [R1+0xffc], R0 ;  /* 0x000ffc0001007387 */ /* 0x0003e80000100800 */
[----:B------:R-:W3:Y:S01]  /*10cc0*/  LDL.LU.64 R232, [R1+0x1060] ;  /* 0x0010600001e87983 */ /* 0x000ee20000300a00 */
[----:B-1----:R-:W-:-:S03]  /*10cd0*/  IMAD.MOV.U32 R0, RZ, RZ, R221 ;  /* 0x000000ffff007224 */ /* 0x002fc600078e00dd */
[----:B------:R-:W-:Y:S04]  /*10ce0*/  STL [R1+0x1010], R84 ;  /* 0x0010105401007387 */ /* 0x000fe80000100800 */
[----:B------:R1:W-:Y:S04]  /*10cf0*/  STL [R1+0x1004], R0 ;  /* 0x0010040001007387 */ /* 0x0003e80000100800 */
[----:B------:R-:W3:Y:S01]  /*10d00*/  LDL.LU.64 R220, [R1+0x1068] ;  /* 0x0010680001dc7983 */ /* 0x000ee20000300a00 */
[----:B-1----:R-:W-:-:S03]  /*10d10*/  IMAD.MOV.U32 R0, RZ, RZ, R85 ;  /* 0x000000ffff007224 */ /* 0x002fc600078e0055 */
[----:B------:R-:W-:Y:S04]  /*10d20*/  STL [R1+0x1018], R86 ;  /* 0x0010185601007387 */ /* 0x000fe80000100800 */
[----:B------:R1:W-:Y:S02]  /*10d30*/  STL [R1+0x100c], R0 ;  /* 0x00100c0001007387 */ /* 0x0003e40000100800 */
[----:B-1----:R-:W-:Y:S02]  /*10d40*/  MOV R0, R87 ;  /* 0x0000005700007202 */ /* 0x002fe40000000f00 */
        /* <DEDUP_REMOVED lines=28> */
[----:B------:R-:W-:Y:S04]  /*10f10*/  STL [R1+0x1058], R210 ;  /* 0x001058d201007387 */ /* 0x000fe80000100800 */
[----:B------:R1:W-:Y:S04]  /*10f20*/  STL [R1+0x104c], R0 ;  /* 0x00104c0001007387 */ /* 0x0003e80000100800 */
[----:B---3--:R-:W3:Y:S01]  /*10f30*/  LDL.LU.64 R90, [R1+0x10a8] ;  /* 0x0010a800015a7983 */ /* 0x008ee20000300a00 */
[----:B-1----:R-:W-:-:S03]  /*10f40*/  MOV R0, R211 ;  /* 0x000000d300007202 */ /* 0x002fc60000000f00 */
        /* <DEDUP_REMOVED lines=8> */
[----:B------:R-:W3:Y:S04]  /*10fd0*/  LDL.LU.64 R220, [R1+0x10c0] ;  /* 0x0010c00001dc7983 */ /* 0x000ee80000300a00 */
[----:B------:R1:W-:Y:S04]  /*10fe0*/  STL [R1+0x1064], R0 ;  /* 0x0010640001007387 */ /* 0x0003e80000100800 */
[----:B------:R-:W-:Y:S04]  /*10ff0*/  STL [R1+0x1070], R86 ;  /* 0x0010705601007387 */ /* 0x000fe80000100800 */
[----:B------:R-:W3:Y:S01]  /*11000*/  LDL.LU.64 R84, [R1+0x10c8] ;  /* 0x0010c80001547983 */ /* 0x000ee20000300a00 */
[----:B-1----:R-:W-:-:S05]  /*11010*/  IMAD.MOV.U32 R0, RZ, RZ, R87 ;  /* 0x000000ffff007224 */ /* 0x002fca00078e0057 */
        /* <DEDUP_REMOVED lines=13> */
[----:B------:R1:W-:Y:S04]  /*110f0*/  STL [R1+0x1090], R222 ;  /* 0x001090de01007387 */ /* 0x0003e80000100800 */
[----:B------:R-:W4:Y:S01]  /*11100*/  LDL.LU.64 R86, [R1+0x10e8] ;  /* 0x0010e80001567983 */ /* 0x000f220000300a00 */
[----:B-1----:R-:W-:-:S03]  /*11110*/  IMAD.MOV.U32 R0, RZ, RZ, R223 ;  /* 0x000000ffff007224 */ /* 0x002fc600078e00df */
[----:B------:R-:W-:Y:S04]  /*11120*/  STL [R1+0x1098], R208 ;  /* 0x001098d001007387 */ /* 0x000fe80000100800 */
[----:B------:R1:W-:Y:S04]  /*11130*/  STL [R1+0x108c], R0 ;  /* 0x00108c0001007387 */ /* 0x0003e80000100800 */
[----:B------:R-:W4:Y:S01]  /*11140*/  LDL.LU.64 R222, [R1+0x10f0] ;  /* 0x0010f00001de7983 */ /* 0x000f220000300a00 */
[----:B-1----:R-:W-:-:S03]  /*11150*/  MOV R0, R209 ;  /* 0x000000d100007202 */ /* 0x002fc60000000f00 */
[----:B--2---:R-:W-:Y:S04]  /*11160*/  STL [R1+0x10a0], R88 ;  /* 0x0010a05801007387 */ /* 0x004fe80000100800 */
[----:B------:R1:W-:Y:S04]  /*11170*/  STL [R1+0x1094], R0 ;  /* 0x0010940001007387 */ /* 0x0003e80000100800 */
[----:B------:R-:W2:Y:S01]  /*11180*/  LDL.LU.64 R208, [R1+0x10f8] ;  /* 0x0010f80001d07983 */ /* 0x000ea20000300a00 */
[----:B-1----:R-:W-:-:S03]  /*11190*/  IMAD.MOV.U32 R0, RZ, RZ, R89 ;  /* 0x000000ffff007224 */ /* 0x002fc600078e0059 */
[----:B------:R-:W2:Y:S04]  /*111a0*/  LDL.LU.64 R88, [R1+0x1100] ;  /* 0x0011000001587983 */ /* 0x000ea80000300a00 */
        /* <DEDUP_REMOVED lines=19> */
[----:B----4-:R-:W-:Y:S04]  /*112e0*/  STL [R1+0x10d0], R234 ;  /* 0x0010d0ea01007387 */ /* 0x010fe80000100800 */
[----:B------:R1:W-:Y:S02]  /*112f0*/  STL [R1+0x10c4], R0 ;  /* 0x0010c40001007387 */ /* 0x0003e40000100800 */
[----:B-1----:R-:W-:Y:S02]  /*11300*/  IMAD.MOV.U32 R0, RZ, RZ, R235 ;  /* 0x000000ffff007224 */ /* 0x002fe400078e00eb */
        /* <DEDUP_REMOVED lines=16> */
[----:B------:R2:W-:Y:S02]  /*11410*/  STL [R1+0x10ec], R0 ;  /* 0x0010ec0001007387 */ /* 0x0005e40000100800 */
[----:B--2---:R-:W-:-:S02]  /*11420*/  MOV R0, R209 ;  /* 0x000000d100007202 */ /* 0x004fc40000000f00 */
[----:B------:R1:W-:Y:S04]  /*11430*/  STL [R1+0x10f8], R208 ;  /* 0x0010f8d001007387 */ /* 0x0003e80000100800 */
[----:B------:R-:W-:Y:S04]  /*11440*/  STL [R1+0x1100], R88 ;  /* 0x0011005801007387 */ /* 0x000fe80000100800 */
[----:B------:R2:W-:Y:S04]  /*11450*/  STL [R1+0x10f4], R0 ;  /* 0x0010f40001007387 */ /* 0x0005e80000100800 */
[----:B-1----:R-:W4:Y:S01]  /*11460*/  LDL.LU.64 R208, [R1+0x1148] ;  /* 0x0011480001d07983 */ /* 0x002f220000300a00 */
[----:B--2---:R-:W-:-:S03]  /*11470*/  IMAD.MOV.U32 R0, RZ, RZ, R89 ;  /* 0x000000ffff007224 */ /* 0x004fc600078e0059 */
[----:B---3--:R-:W-:Y:S04]  /*11480*/  STL [R1+0x1108], R90 ;  /* 0x0011085a01007387 */ /* 0x008fe80000100800 */
[----:B------:R1:W-:Y:S04]  /*11490*/  STL [R1+0x10fc], R0 ;  /* 0x0010fc0001007387 */ /* 0x0003e80000100800 */
[----:B------:R-:W2:Y:S01]  /*114a0*/  LDL.LU.64 R78, [R1+0x1150] ;  /* 0x00115000014e7983 */ /* 0x000ea20000300a00 */
        /* <DEDUP_REMOVED lines=9> */
[----:B-1----:R-:W-:-:S03]  /*11540*/  MOV R0, R233 ;  /* 0x000000e900007202 */ /* 0x002fc60000000f00 */
[----:B------:R-:W-:Y:S04]  /*11550*/  STL [R1+0x1120], R220 ;  /* 0x001120dc01007387 */ /* 0x000fe80000100800 */
[----:B------:R1:W-:Y:S04]  /*11560*/  STL [R1+0x1114], R0 ;  /* 0x0011140001007387 */ /* 0x0003e80000100800 */
[----:B------:R-:W3:Y:S01]  /*11570*/  LDL.LU.64 R84, [R1+0x1170] ;  /* 0x0011700001547983 */ /* 0x000ee20000300a00 */
[----:B-1----:R-:W-:-:S03]  /*11580*/  IMAD.MOV.U32 R0, RZ, RZ, R221 ;  /* 0x000000ffff007224 */ /* 0x002fc600078e00dd */
[----:B------:R-:W3:Y:S04]  /*11590*/  LDL.LU.64 R220, [R1+0x1178] ;  /* 0x0011780001dc7983 */ /* 0x000ee80000300a00 */
[----:B------:R4:W-:Y:S02]  /*115a0*/  STL [R1+0x111c], R0 ;  /* 0x00111c0001007387 */ /* 0x0009e40000100800 */
[----:B----4-:R-:W-:Y:S02]  /*115b0*/  IMAD.MOV.U32 R0, RZ, RZ, R235 ;  /* 0x000000ffff007224 */ /* 0x010fe400078e00eb */
[----:B------:R-:W-:Y:S04]  /*115c0*/  STL [R1+0x1128], R234 ;  /* 0x001128ea01007387 */ /* 0x000fe80000100800 */
        /* <DEDUP_REMOVED lines=12> */
[----:B------:R1:W-:Y:S02]  /*11690*/  STL [R1+0x1140], R222 ;  /* 0x001140de01007387 */ /* 0x0003e40000100800 */
[----:B-1----:R-:W-:-:S02]  /*116a0*/  IMAD.MOV.U32 R0, RZ, RZ, R223 ;  /* 0x000000ffff007224 */ /* 0x002fc400078e00df */
[----:B------:R-:W4:Y:S04]  /*116b0*/  LDL.LU.64 R248, [R1+0x11a8] ;  /* 0x0011a80001f87983 */ /* 0x000f280000300a00 */
[----:B------:R-:W4:Y:S04]  /*116c0*/  LDL.LU.64 R222, [R1+0x11b0] ;  /* 0x0011b00001de7983 */ /* 0x000f280000300a00 */
[----:B------:R1:W-:Y:S02]  /*116d0*/  STL [R1+0x113c], R0 ;  /* 0x00113c0001007387 */ /* 0x0003e40000100800 */
[----:B-1----:R-:W-:-:S02]  /*116e0*/  IMAD.MOV.U32 R0, RZ, RZ, R209 ;  /* 0x000000ffff007224 */ /* 0x002fc400078e00d1 */
[----:B------:R1:W-:Y:S04]  /*116f0*/  STL [R1+0x1148], R208 ;  /* 0x001148d001007387 */ /* 0x0003e80000100800 */
[----:B------:R-:W4:Y:S04]  /*11700*/  LDL.LU.64 R250, [R1+0x11b8] ;  /* 0x0011b80001fa7983 */ /* 0x000f280000300a00 */
[----:B--2---:R-:W-:Y:S04]  /*11710*/  STL [R1+0x1150], R78 ;  /* 0x0011504e01007387 */ /* 0x004fe80000100800 */
[----:B------:R2:W-:Y:S04]  /*11720*/  STL [R1+0x1144], R0 ;  /* 0x0011440001007387 */ /* 0x0005e80000100800 */
[----:B-1----:R-:W4:Y:S01]  /*11730*/  LDL.LU.64 R208, [R1+0x11c0] ;  /* 0x0011c00001d07983 */ /* 0x002f220000300a00 */
[----:B--2---:R-:W-:-:S03]  /*11740*/  IMAD.MOV.U32 R0, RZ, RZ, R79 ;  /* 0x000000ffff007224 */ /* 0x004fc600078e004f */
[----:B---3--:R-:W-:Y:S04]  /*11750*/  STL [R1+0x1158], R80 ;  /* 0x0011585001007387 */ /* 0x008fe80000100800 */
[----:B------:R1:W-:Y:S04]  /*11760*/  STL [R1+0x114c], R0 ;  /* 0x00114c0001007387 */ /* 0x0003e80000100800 */
[----:B------:R-:W-:Y:S01]  /*11770*/  STL [R1+0x1160], R210 ;  /* 0x001160d201007387 */ /* 0x000fe20000100800 */
[----:B-1----:R-:W-:-:S05]  /*11780*/  MOV R0, R81 ;  /* 0x0000005100007202 */ /* 0x002fca0000000f00 */
[----:B------:R1:W-:Y:S04]  /*11790*/  STL [R1+0x1154], R0 ;  /* 0x0011540001007387 */ /* 0x0003e80000100800 */
[----:B------:R-:W-:Y:S01]  /*117a0*/  STL [R1+0x1168], R82 ;  /* 0x0011685201007387 */ /* 0x000fe20000100800 */
[----:B-1----:R-:W-:-:S05]  /*117b0*/  IMAD.MOV.U32 R0, RZ, RZ, R211 ;  /* 0x000000ffff007224 */ /* 0x002fca00078e00d3 */
[----:B------:R1:W-:Y:S04]  /*117c0*/  STL [R1+0x115c], R0 ;  /* 0x00115c0001007387 */ /* 0x0003e80000100800 */
[----:B------:R-:W2:Y:S01]  /*117d0*/  LDL.LU.64 R210, [R1+0x11c8] ;  /* 0x0011c80001d27983 */ /* 0x000ea20000300a00 */
[----:B-1----:R-:W-:-:S03]  /*117e0*/  IMAD.MOV.U32 R0, RZ, RZ, R83 ;  /* 0x000000ffff007224 */ /* 0x002fc600078e0053 */
[----:B------:R-:W-:Y:S04]  /*117f0*/  STL [R1+0x1170], R84 ;  /* 0x0011705401007387 */ /* 0x000fe80000100800 */
[----:B------:R1:W-:Y:S04]  /*11800*/  STL [R1+0x1164], R0 ;  /* 0x0011640001007387 */ /* 0x0003e80000100800 */
[----:B------:R-:W-:Y:S01]  /*11810*/  STL [R1+0x1178], R220 ;  /* 0x001178dc01007387 */ /* 0x000fe20000100800 */
[----:B-1----:R-:W-:-:S05]  /*11820*/  IMAD.MOV.U32 R0, RZ, RZ, R85 ;  /* 0x000000ffff007224 */ /* 0x002fca00078e0055 */
[----:B------:R1:W-:Y:S02]  /*11830*/  STL [R1+0x116c], R0 ;  /* 0x00116c0001007387 */ /* 0x0003e40000100800 */
[----:B-1----:R-:W-:Y:S02]  /*11840*/  MOV R0, R221 ;  /* 0x000000dd00007202 */ /* 0x002fe40000000f00 */
[----:B------:R-:W3:Y:S04]  /*11850*/  LDL.64 R220, [R1+0x11e0] ;  /* 0x0011e00001dc7983 */ /* 0x000ee80000100a00 */
[----:B------:R1:W-:Y:S04]  /*11860*/  STL [R1+0x1174], R0 ;  /* 0x0011740001007387 */ /* 0x0003e80000100800 */
[----:B----4-:R-:W-:Y:S01]  /*11870*/  STL [R1+0x1180], R86 ;  /* 0x0011805601007387 */ /* 0x010fe20000100800 */
[----:B-1----:R-:W-:-:S03]  /*11880*/  IMAD.MOV.U32 R0, RZ, RZ, R87 ;  /* 0x000000ffff007224 */ /* 0x002fc600078e0057 */
[----:B------:R-:W-:Y:S04]  /*11890*/  STL [R1+0x1188], R88 ;  /* 0x0011885801007387 */ /* 0x000fe80000100800 */
        /* <DEDUP_REMOVED lines=15> */
[----:B------:R1:W-:Y:S02]  /*11990*/  STL [R1+0x11a4], R0 ;  /* 0x0011a40001007387 */ /* 0x0003e40000100800 */
[----:B-1----:R-:W-:Y:S02]  /*119a0*/  IMAD.MOV.U32 R0, RZ, RZ, R223 ;  /* 0x000000ffff007224 */ /* 0x002fe400078e00df */
[----:B------:R-:W1:Y:S02]  /*119b0*/  S2R R223, SR_TID.X ;  /* 0x0000000000df7919 */ /* 0x000e640000002100 */
[C---:B-1----:R-:W-:Y:S02]  /*119c0*/  LOP3.LUT R2, R223.reuse, 0x1c, RZ, 0xc0, !PT ;  /* 0x0000001cdf027812 */ /* 0x042fe400078ec0ff */
[----:B------:R-:W-:Y:S04]  /*119d0*/  STL [R1+0x11b8], R250 ;  /* 0x0011b8fa01007387 */ /* 0x000fe80000100800 */
[----:B------:R1:W-:Y:S02]  /*119e0*/  STL [R1+0x11ac], R0 ;  /* 0x0011ac0001007387 */ /* 0x0003e40000100800 */
[----:B-1----:R-:W-:Y:S01]  /*119f0*/  MOV R0, R251 ;  /* 0x000000fb00007202 */ /* 0x002fe20000000f00 */
[----:B------:R-:W-:Y:S01]  /*11a00*/  IMAD.MOV.U32 R3, RZ, RZ, R209 ;  /* 0x000000ffff037224 */ /* 0x000fe200078e00d1 */
[----:B------:R-:W-:Y:S04]  /*11a10*/  STL [R1+0x11c0], R208 ;  /* 0x0011c0d001007387 */ /* 0x000fe80000100800 */
[----:B------:R1:W-:Y:S04]  /*11a20*/  STL [R1+0x11b4], R0 ;  /* 0x0011b40001007387 */ /* 0x0003e80000100800 */
[----:B------:R4:W-:Y:S01]  /*11a30*/  STL [R1+0x11bc], R3 ;  /* 0x0011bc0301007387 */ /* 0x0009e20000100800 */
[----:B-1----:R-:W-:Y:S01]  /*11a40*/  IMAD.U32 R0, RZ, RZ, UR7 ;  /* 0x00000007ff007e24 */ /* 0x002fe2000f8e00ff */
[----:B----4-:R-:W-:-:S03]  /*11a50*/  LOP3.LUT R3, R223, 0x3, RZ, 0xc0, !PT ;  /* 0x00000003df037812 */ /* 0x010fc600078ec0ff */
[----:B------:R-:W-:Y:S02]  /*11a60*/  IMAD R0, R0, 0x2, R2 ;  /* 0x0000000200007824 */ /* 0x000fe400078e0202 */
[----:B------:R-:W-:-:S05]  /*11a70*/  IMAD R3, R3, 0x820, RZ ;  /* 0x0000082003037824 */ /* 0x000fca00078e02ff */
[----:B------:R-:W-:Y:S02]  /*11a80*/  LOP3.LUT R6, R3, R0, RZ, 0x3c, !PT ;  /* 0x0000000003067212 */ /* 0x000fe400078e3cff */
[----:B--2---:R-:W-:Y:S01]  /*11a90*/  MOV R4, R211 ;  /* 0x000000d300047202 */ /* 0x004fe20000000f00 */
[----:B------:R-:W-:Y:S04]  /*11aa0*/  STL [R1+0x11c8], R210 ;  /* 0x0011c8d201007387 */ /* 0x000fe80000100800 */
[----:B------:R1:W-:Y:S01]  /*11ab0*/  STL [R1+0x11c4], R4 ;  /* 0x0011c40401007387 */ /* 0x0003e20000100800 */
[----:B---3--:R-:W-:-:S03]  /*11ac0*/  IMAD.MOV.U32 R5, RZ, RZ, R221 ;  /* 0x000000ffff057224 */ /* 0x008fc600078e00dd */
[----:B------:R-:W-:Y:S04]  /*11ad0*/  STL [R1+0x11d0], R220 ;  /* 0x0011d0dc01007387 */ /* 0x000fe80000100800 */
[----:B------:R2:W-:Y:S04]  /*11ae0*/  STL [R1+0x11cc], R5 ;  /* 0x0011cc0501007387 */ /* 0x0005e80000100800 */
[----:B------:R3:W-:Y:S04]  /*11af0*/  STL [R1+0x11dc], R6 ;  /* 0x0011dc0601007387 */ /* 0x0007e80000100800 */
        /* <DEDUP_REMOVED lines=303> */
[----:B------:R3:W-:Y:S01]  /*12df0*/  STL [R1+0x268], RZ ;  /* 0x000268ff01007387 */ /* 0x0007e20000100800 */
[----:B-1----:R-:W-:-:S03]  /*12e00*/  LOP3.LUT R4, R223, 0x7, RZ, 0xc0, !PT ;  /* 0x00000007df047812 */ /* 0x002fc600078ec0ff */
[----:B------:R3:W-:Y:S04]  /*12e10*/  STL [R1+0x26c], RZ ;  /* 0x00026cff01007387 */ /* 0x0007e80000100800 */
[----:B------:R3:W-:Y:S04]  /*12e20*/  STL [R1+0x230], RZ ;  /* 0x000230ff01007387 */ /* 0x0007e80000100800 */
[----:B------:R3:W-:Y:S04]  /*12e30*/  STL [R1+0x234], RZ ;  /* 0x000234ff01007387 */ /* 0x0007e80000100800 */
[----:B------:R3:W-:Y:S04]  /*12e40*/  STL [R1+0x238], RZ ;  /* 0x000238ff01007387 */ /* 0x0007e80000100800 */
[----:B------:R3:W-:Y:S01]  /*12e50*/  STL [R1+0x23c], RZ ;  /* 0x00023cff01007387 */ /* 0x0007e20000100800 */
[----:B------:R-:W-:-:S03]  /*12e60*/  IMAD R0, R4, 0x90, RZ ;  /* 0x0000009004007824 */ /* 0x000fc600078e02ff */
[----:B------:R3:W-:Y:S01]  /*12e70*/  STL [R1+0x220], RZ ;  /* 0x000220ff01007387 */ /* 0x0007e20000100800 */
[----:B------:R-:W-:-:S03]  /*12e80*/  IMAD.SHL.U32 R4, R223, 0x2, RZ ;  /* 0x00000002df047824 */ /* 0x000fc600078e00ff */
[----:B------:R3:W-:Y:S04]  /*12e90*/  STL [R1+0x224], RZ ;  /* 0x000224ff01007387 */ /* 0x0007e80000100800 */
[----:B------:R3:W-:Y:S01]  /*12ea0*/  STL [R1+0x228], RZ ;  /* 0x000228ff01007387 */ /* 0x0007e20000100800 */
[----:B------:R-:W-:-:S03]  /*12eb0*/  SHF.R.S32.HI R3, RZ, 0x1f, R252 ;  /* 0x0000001fff037819 */ /* 0x000fc600000114fc */
[----:B------:R3:W-:Y:S04]  /*12ec0*/  STL [R1+0x22c], RZ ;  /* 0x00022cff01007387 */ /* 0x0007e80000100800 */
[----:B------:R3:W-:Y:S04]  /*12ed0*/  STL [R1+0x200], RZ ;  /* 0x000200ff01007387 */ /* 0x0007e80000100800 */
[----:B------:R3:W-:Y:S01]  /*12ee0*/  STL [R1+0x204], RZ ;  /* 0x000204ff01007387 */ /* 0x0007e20000100800 */
[----:B--2---:R-:W-:-:S03]  /*12ef0*/  LOP3.LUT R5, R0, 0x30, R4, 0x78, !PT ;  /* 0x0000003000057812 */ /* 0x004fc600078e7804 */
[----:B------:R3:W-:Y:S01]  /*12f00*/  STL [R1+0x208], RZ ;  /* 0x000208ff01007387 */ /* 0x0007e20000100800 */
[----:B------:R-:W-:-:S03]  /*12f10*/  SHF.L.U64.HI R0, R252, 0x2, R3 ;  /* 0x00000002fc007819 */ /* 0x000fc60000010203 */
[----:B------:R3:W-:Y:S01]  /*12f20*/  STL [R1+0x20c], RZ ;  /* 0x00020cff01007387 */ /* 0x0007e20000100800 */
[----:B------:R-:W-:-:S03]  /*12f30*/  LOP3.LUT R3, R6, 0x20, RZ, 0x3c, !PT ;  /* 0x0000002006037812 */ /* 0x000fc600078e3cff */
[----:B------:R3:W-:Y:S04]  /*12f40*/  STL [R1+0x1d0], RZ ;  /* 0x0001d0ff01007387 */ /* 0x0007e80000100800 */
[----:B------:R3:W-:Y:S04]  /*12f50*/  STL [R1+0x1d4], RZ ;  /* 0x0001d4ff01007387 */ /* 0x0007e80000100800 */
[----:B------:R3:W-:Y:S01]  /*12f60*/  STL [R1+0x1d8], RZ ;  /* 0x0001d8ff01007387 */ /* 0x0007e20000100800 */
[----:B------:R-:W-:-:S03]  /*12f70*/  IMAD.MOV.U32 R222, RZ, RZ, 0x1f ;  /* 0x0000001fffde7424 */ /* 0x000fc600078e00ff */
[----:B------:R3:W-:Y:S04]  /*12f80*/  STL [R1+0x1dc], RZ ;  /* 0x0001dcff01007387 */ /* 0x0007e80000100800 */
[----:B------:R3:W-:Y:S04]  /*12f90*/  STL [R1+0x1c0], RZ ;  /* 0x0001c0ff01007387 */ /* 0x0007e80000100800 */
[----:B------:R3:W-:Y:S04]  /*12fa0*/  STL [R1+0x1c4], RZ ;  /* 0x0001c4ff01007387 */ /* 0x0007e80000100800 */
[----:B------:R3:W-:Y:S04]  /*12fb0*/  STL [R1+0x1c8], RZ ;  /* 0x0001c8ff01007387 */ /* 0x0007e80000100800 */
[----:B------:R3:W-:Y:S01]  /*12fc0*/  STL [R1+0x1cc], RZ ;  /* 0x0001ccff01007387 */ /* 0x0007e20000100800 */
[----:B------:R-:W-:-:S03]  /*12fd0*/  IADD3 R222, R222, c[0x0][0x180], RZ ;  /* 0x00006000dede7a10 */ /* 0x000fc60007ffe0ff */
[----:B------:R3:W-:Y:S01]  /*12fe0*/  STL [R1+0x11f8], R3 ;  /* 0x0011f80301007387 */ /* 0x0007e20000100800 */
[----:B------:R-:W-:-:S04]  /*12ff0*/  SHF.R.S32.HI R2, RZ, 0x1f, R222 ;  /* 0x0000001fff027819 */ /* 0x000fc800000114de */
[----:B------:R-:W-:Y:S01]  /*13000*/  LEA.HI R2, R2, R222, RZ, 0x5 ;  /* 0x000000de02027211 */ /* 0x000fe200078f28ff */
[----:B------:R-:W-:-:S03]  /*13010*/  USHF.R.S32.HI UR6, URZ, 0x1f, UR4 ;  /* 0x0000001f3f067899 */ /* 0x000fc60008011404 */
[----:B------:R-:W-:Y:S01]  /*13020*/  SHF.R.S32.HI R2, RZ, 0x5, R2 ;  /* 0x00000005ff027819 */ /* 0x000fe20000011402 */
[----:B------:R-:W-:Y:S01]  /*13030*/  CS2R R92, SRZ ;  /* 0x00000000005c7805 */ /* 0x000fe2000001ff00 */
[----:B------:R-:W-:Y:S01]  /*13040*/  SHF.L.U32 R252, R252, 0x2, RZ ;  /* 0x00000002fcfc7819 */ /* 0x000fe200000006ff */
[----:B------:R-:W-:Y:S01]  /*13050*/  CS2R R94, SRZ ;  /* 0x00000000005e7805 */ /* 0x000fe2000001ff00 */
[----:B------:R-:W-:Y:S01]  /*13060*/  IADD3 R4, R2, -0x2, RZ ;  /* 0xfffffffe02047810 */ /* 0x000fe20007ffe0ff */
        /* <DEDUP_REMOVED lines=92> */
[----:B------:R-:W-:Y:S01]  /*13630*/  LOP3.LUT R2, R5, 0x40, RZ, 0x3c, !PT ;  /* 0x0000004005027812 */ /* 0x000fe200078e3cff */
[----:B------:R-:W-:-:S02]  /*13640*/  USHF.L.U32 UR10, UR4, 0x2, URZ ;  /* 0x00000002040a7899 */ /* 0x000fc4000800063f */
[----:B------:R-:W-:Y:S02]  /*13650*/  USHF.L.U64.HI UR6, UR4, 0x2, UR6 ;  /* 0x0000000204067899 */ /* 0x000fe40008010206 */
[----:B------:R-:W-:Y:S02]  /*13660*/  UMOV UR5, 0x1 ;  /* 0x0000000100057882 */ /* 0x000fe40000000000 */
[----:B---3--:R-:W-:Y:S02]  /*13670*/  UMOV UR4, 0xffffffff ;  /* 0xffffffff00047882 */ /* 0x008fe40000000000 */
.L_x_1:
[----:B------:R-:W2:Y:S04]  /*13680*/  LDL R3, [R1+0x11dc] ;  /* 0x0011dc0001037983 */ /* 0x000ea80000100800 */
[----:B------:R-:W3:Y:S01]  /*13690*/  LDL R6, [R1+0x11f8] ;  /* 0x0011f80001067983 */ /* 0x000ee20000100800 */
[----:B------:R-:W-:Y:S01]  /*136a0*/  UIADD3 UR4, UR4, 0x1, URZ ;  /* 0x0000000104047890 */ /* 0x000fe2000fffe03f */
[----:B------:R-:W-:-:S04]  /*136b0*/  DEPBAR.LE SB0, 0x2 ;  /* 0x000080800000791a */ /* 0x000fc80000000000 */
[----:B------:R-:W-:Y:S01]  /*136c0*/  STL.64 [R1+0x1920], R50 ;  /* 0x0019203201007387 */ /* 0x000fe20000100a00 */
[----:B------:R-:W-:-:S03]  /*136d0*/  UISETP.GT.AND UP0, UPT, UR4, 0x1, UPT ;  /* 0x000000010400788c */ /* 0x000fc6000bf04270 */
[----:B------:R-:W-:Y:S01]  /*136e0*/  STL.64 [R1+0x1918], R48 ;  /* 0x0019183001007387 */ /* 0x000fe20000100a00 */
[----:B------:R-:W-:-:S03]  /*136f0*/  USEL UR4, UR4, URZ, !UP0 ;  /* 0x0000003f04047287 */ /* 0x000fc6000c000000 */
[----:B------:R-:W-:Y:S03]  /*13700*/  STL.64 [R1+0x1910], R54 ;  /* 0x0019103601007387 */ /* 0x000fe60000100a00 */
[----:B------:R-:W-:Y:S01]  /*13710*/  IMAD.U32 R2, RZ, RZ, UR4 ;  /* 0x00000004ff027e24 */ /* 0x000fe2000f8e00ff */
[----:B------:R-:W-:Y:S01]  /*13720*/  STL.64 [R1+0x1908], R52 ;  /* 0x0019083401007387 */ /* 0x000fe20000100a00 */
[----:B------:R-:W-:-:S03]  /*13730*/  IMAD.U32 R200, RZ, RZ, UR4 ;  /* 0x00000004ffc87e24 */ /* 0x000fc6000f8e00ff */
        /* <DEDUP_REMOVED lines=30> */
[----:B-1----:R-:W4:Y:S04]  /*13920*/  LDL.LU.64 R68, [R1+0x5b0] ;  /* 0x0005b00001447983 */ /* 0x002f280000300a00 */
        /* <DEDUP_REMOVED lines=11> */
[----:B------:R-:W1:Y:S02]  /*139e0*/  S2R R4, SR_TID.X ;  /* 0x0000000000047919 */ /* 0x000e640000002100 */
[----:B-1----:R-:W-:-:S02]  /*139f0*/  SHF.L.U32 R5, R4, 0x1, RZ ;  /* 0x0000000104057819 */ /* 0x002fc400000006ff */
[----:B------:R-:W-:-:S05]  /*13a00*/  LOP3.LUT R4, R4, 0x7, RZ, 0xc0, !PT ;  /* 0x0000000704047812 */ /* 0x000fca00078ec0ff */
[----:B------:R-:W-:-:S05]  /*13a10*/  IMAD R4, R4, 0x90, RZ ;  /* 0x0000009004047824 */ /* 0x000fca00078e02ff */
[----:B------:R-:W-:-:S05]  /*13a20*/  LOP3.LUT R4, R4, 0x30, R5, 0x78, !PT ;  /* 0x0000003004047812 */ /* 0x000fca00078e7805 */
[----:B------:R-:W-:Y:S01]  /*13a30*/  IMAD R200, R200, 0x2000, R4 ;  /* 0x00002000c8c87824 */ /* 0x000fe200078e0204 */
[----:B------:R-:W-:Y:S06]  /*13a40*/  BAR.SYNC.DEFER_BLOCKING 0x0 ;  /* 0x0000000000007b1d */ /* 0x000fec0000010000 */
[----:B------:R-:W-:Y:S04]  /*13a50*/  LDSM.16.M88.4 R8, [R200+0x20400] ;  /* 0x02040000c808783b */ /* 0x000fe80000000200 */
[----:B------:R-:W-:Y:S04]  /*13a60*/  LDSM.16.M88.4 R28, [R200+0x20800] ;  /* 0x02080000c81c783b */ /* 0x000fe80000000200 */
[----:B------:R-:W-:Y:S04]  /*13a70*/  LDSM.16.M88.4 R16, [R200+0x21400] ;  /* 0x02140000c810783b */ /* 0x000fe80000000200 */
[----:B------:R-:W-:Y:S04]  /*13a80*/  LDSM.16.M88.4 R24, [R200+0x20c00] ;  /* 0x020c0000c818783b */ /* 0x000fe80000000200 */
[----:B------:R-:W-:Y:S04]  /*13a90*/  LDSM.16.M88.4 R20, [R200+0x21000] ;  /* 0x02100000c814783b */ /* 0x000fe80000000200 */
[----:B------:R-:W-:Y:S04]  /*13aa0*/  LDSM.16.M88.4 R12, [R200+0x21800] ;  /* 0x02180000c80c783b */ /* 0x000fe80000000200 */
[----:B------:R-:W-:Y:S01]  /*13ab0*/  LDSM.16.M88.4 R240, [R200+0x21c00] ;  /* 0x021c0000c8f0783b */ /* 0x000fe20000000200 */
[----:B--2---:R-:W-:-:S02]  /*13ac0*/  IMAD R2, R2, 0x10000, R3 ;  /* 0x0001000002027824 */ /* 0x004fc400078e0203 */
[----:B------:R-:W-:-:S03]  /*13ad0*/  IMAD.U32 R3, RZ, RZ, UR4 ;  /* 0x00000004ff037e24 */ /* 0x000fc6000f8e00ff */
[----:B------:R-:W-:Y:S01]  /*13ae0*/  LDS R192, [R2] ;  /* 0x0000000002c07984 */ /* 0x000fe20000000800 */
[----:B---3--:R-:W-:-:S03]  /*13af0*/  IMAD R3, R3, 0x10000, R6 ;  /* 0x0001000003037824 */ /* 0x008fc600078e0206 */
[----:B------:R-:W-:Y:S04]  /*13b00*/  LDS R194, [R2+0x2000] ;  /* 0x0020000002c27984 */ /* 0x000fe80000000800 */
[----:B------:R-:W-:Y:S04]  /*13b10*/  LDS R193, [R3] ;  /* 0x0000000003c17984 */ /* 0x000fe80000000800 */
[----:B------:R-:W-:Y:S04]  /*13b20*/  LDS R195, [R3+0x2000] ;  /* 0x0020000003c37984 */ /* 0x000fe80000000800 */
[----:B------:R-:W1:Y:S04]  /*13b30*/  LDSM.16.M88.4 R4, [R200+0x20000] ;  /* 0x02000000c804783b */ /* 0x000e680000000200 */
[----:B------:R-:W-:Y:S04]  /*13b40*/  LDS R196, [R2+0x80] ;  /* 0x0000800002c47984 */ /* 0x000fe80000000800 */
[----:B------:R-:W-:Y:S04]  /*13b50*/  LDS R198, [R2+0x2080] ;  /* 0x0020800002c67984 */ /* 0x000fe80000000800 */
[----:B------:R-:W-:Y:S04]  /*13b60*/  LDS R197, [R3+0x80] ;  /* 0x0000800003c57984 */ /* 0x000fe80000000800 */
[----:B------:R-:W2:Y:S04]  /*13b70*/  LDS R199, [R3+0x2080] ;  /* 0x0020800003c77984 */ /* 0x000ea80000000800 */
[----:B------:R-:W-:Y:S04]  /*13b80*/  LDS R200, [R2+0x100] ;  /* 0x0001000002c87984 */ /* 0x000fe80000000800 */
[----:B------:R-:W-:Y:S04]  /*13b90*/  LDS R202, [R2+0x2100] ;  /* 0x0021000002ca7984 */ /* 0x000fe80000000800 */
[----:B------:R-:W-:Y:S04]  /*13ba0*/  LDS R201, [R3+0x100] ;  /* 0x0001000003c97984 */ /* 0x000fe80000000800 */
[----:B------:R-:W3:Y:S04]  /*13bb0*/  LDS R203, [R3+0x2100] ;  /* 0x0021000003cb7984 */ /* 0x000ee80000000800 */
[----:B------:R-:W-:Y:S04]  /*13bc0*/  LDS R204, [R2+0x180] ;  /* 0x0001800002cc7984 */ /* 0x000fe80000000800 */
[----:B-1----:R-:W-:Y:S04]  /*13bd0*/  STL [R1+0x1834], R6 ;  /* 0x0018340601007387 */ /* 0x002fe80000100800 */
[----:B------:R-:W-:Y:S04]  /*13be0*/  STL [R1+0x1830], R7 ;  /* 0x0018300701007387 */ /* 0x000fe80000100800 */
[----:B------:R-:W-:Y:S04]  /*13bf0*/  STL [R1+0x1818], R10 ;  /* 0x0018180a01007387 */ /* 0x000fe80000100800 */
[----:B------:R-:W-:Y:S04]  /*13c00*/  STL [R1+0x1814], R11 ;  /* 0x0018140b01007387 */ /* 0x000fe80000100800 */
[----:B------:R-:W-:Y:S04]  /*13c10*/  STL [R1+0x180c], R30 ;  /* 0x00180c1e01007387 */ /* 0x000fe80000100800 */
[----:B------:R-:W-:Y:S04]  /*13c20*/  STL [R1+0x1808], R31 ;  /* 0x0018081f01007387 */ /* 0x000fe80000100800 */
[----:B------:R-:W-:Y:S04]  /*13c30*/  STL [R1+0x181c], R26 ;  /* 0x00181c1a01007387 */ /* 0x000fe80000100800 */
[----:B------:R-:W-:Y:S04]  /*13c40*/  STL [R1+0x1810], R27 ;  /* 0x0018101b01007387 */ /* 0x000fe80000100800 */
[----:B------:R1:W-:Y:S04]  /*13c50*/  STL [R1+0x1824], R22 ;  /* 0x0018241601007387 */ /* 0x0003e80000100800 */
[----:B------:R1:W-:Y:S04]  /*13c60*/  STL [R1+0x1820], R23 ;  /* 0x0018201701007387 */ /* 0x0003e80000100800 */
[----:B------:R1:W-:Y:S04]  /*13c70*/  STL [R1+0x182c], R18 ;  /* 0x00182c1201007387 */ /* 0x0003e80000100800 */
[----:B------:R1:W-:Y:S04]  /*13c80*/  STL [R1+0x1828], R19 ;  /* 0x0018281301007387 */ /* 0x0003e80000100800 */
[----:B------:R-:W-:Y:S04]  /*13c90*/  STL [R1+0x17dc], R14 ;  /* 0x0017dc0e01007387 */ /* 0x000fe80000100800 */
[----:B------:R-:W-:Y:S04]  /*13ca0*/  STL [R1+0x17d8], R15 ;  /* 0x0017d80f01007387 */ /* 0x000fe80000100800 */
[----:B------:R-:W-:Y:S04]  /*13cb0*/  STL [R1+0x17d4], R242 ;  /* 0x0017d4f201007387 */ /* 0x000fe80000100800 */
[----:B------:R-:W-:Y:S04]  /*13cc0*/  STL [R1+0x17d0], R243 ;  /* 0x0017d0f301007387 */ /* 0x000fe80000100800 */
[----:B------:R-:W-:Y:S04]  /*13cd0*/  LDS R206, [R2+0x2180] ;  /* 0x0021800002ce7984 */ /* 0x000fe80000000800 */
[----:B------:R-:W-:Y:S04]  /*13ce0*/  LDS R205, [R3+0x180] ;  /* 0x0001800003cd7984 */ /* 0x000fe80000000800 */
[----:B------:R-:W1:Y:S01]  /*13cf0*/  LDS R207, [R3+0x2180] ;  /* 0x0021800003cf7984 */ /* 0x000e620000000800 */
[C---:B----4-:R-:W-:Y:S08]  /*13d00*/  HMMA.1688.F32.TF32 R64, R192.reuse, R8, R64 ;  /* 0x00000008c040723c */ /* 0x050ff00000081040 */
[C---:B------:R-:W-:Y:S08]  /*13d10*/  HMMA.1688.F32.TF32 R60, R192.reuse, R28, R60 ;  /* 0x0000001cc03c723c */ /* 0x040ff0000008103c */
[C---:B------:R-:W-:Y:S08]  /*13d20*/  HMMA.1688.F32.TF32 R56, R192.reuse, R24, R56 ;  /* 0x00000018c038723c */ /* 0x040ff00000081038 */
[C---:B------:R-:W-:Y:S08]  /*13d30*/  HMMA.1688.F32.TF32 R52, R192.reuse, R20, R52 ;  /* 0x00000014c034723c */ /* 0x040ff00000081034 */
[----:B------:R-:W-:Y:S01]  /*13d40*/  HMMA.1688.F32.TF32 R48, R192, R16, R48 ;  /* 0x00000010c030723c */ /* 0x000fe20000081030 */
[----:B------:R-:W-:Y:S04]  /*13d50*/  STL.64 [R1+0x5a0], R64 ;  /* 0x0005a04001007387 */ /* 0x000fe80000100a00 */
[----:B------:R-:W-:Y:S04]  /*13d60*/  STL [R1+0x59c], R63 ;  /* 0x00059c3f01007387 */ /* 0x000fe80000100800 */
[----:B------:R4:W-:Y:S07]  /*13d70*/  STL.64 [R1+0x580], R56 ;  /* 0x0005803801007387 */ /* 0x0009ee0000100a00 */
[----:B-1----:R-:W-:Y:S01]  /*13d80*/  IMAD.MOV.U32 R22, RZ, RZ, R52 ;  /* 0x000000ffff167224 */ /* 0x002fe200078e0034 */
[----:B------:R-:W-:-:S07]  /*13d90*/  MOV R23, R53 ;  /* 0x0000003500177202 */ /* 0x000fce0000000f00 */
[----:B------:R-:W-:Y:S01]  /*13da0*/  IMAD.MOV.U32 R11, RZ, RZ, R48 ;  /* 0x000000ffff0b7224 */ /* 0x000fe200078e0030 */
[----:B------:R-:W-:Y:S01]  /*13db0*/  MOV R27, R49 ;  /* 0x00000031001b7202 */ /* 0x000fe20000000f00 */
[----:B------:R-:W-:Y:S01]  /*13dc0*/  IMAD.MOV.U32 R30, RZ, RZ, R50 ;  /* 0x000000ffff1e7224 */ /* 0x000fe200078e0032 */
[----:B------:R-:W2:Y:S01]  /*13dd0*/  LDL.LU.64 R48, [R1+0x550] ;  /* 0x0005500001307983 */ /* 0x000ea20000300a00 */
[----:B------:R-:W-:-:S03]  /*13de0*/  IMAD.MOV.U32 R31, RZ, RZ, R51 ;  /* 0x000000ffff1f7224 */ /* 0x000fc600078e0033 */
[----:B------:R-:W2:Y:S01]  /*13df0*/  LDL.LU.64 R50, [R1+0x558] ;  /* 0x0005580001327983 */ /* 0x000ea20000300a00 */
[----:B------:R-:W-:Y:S02]  /*13e00*/  IMAD.MOV.U32 R26, RZ, RZ, R54 ;  /* 0x000000ffff1a7224 */ /* 0x000fe400078e0036 */
[----:B------:R-:W-:Y:S01]  /*13e10*/  IMAD.MOV.U32 R10, RZ, RZ, R55 ;  /* 0x000000ffff0a7224 */ /* 0x000fe200078e0037 */
[----:B------:R-:W3:Y:S04]  /*13e20*/  LDL.LU.64 R52, [R1+0x540] ;  /* 0x0005400001347983 */ /* 0x000ee80000300a00 */
[----:B------:R-:W3:Y:S01]  /*13e30*/  LDL.LU.64 R54, [R1+0x548] ;  /* 0x0005480001367983 */ /* 0x000ee20000300a00 */
[----:B------:R-:W-:Y:S01]  /*13e40*/  HMMA.1688.F32.TF32 R68, R192, R4, R68 ;  /* 0x00000004c044723c */ /* 0x000fe20000081044 */
[----:B------:R-:W-:-:S02]  /*13e50*/  IMAD.MOV.U32 R18, RZ, RZ, R58 ;  /* 0x000000ffff127224 */ /* 0x000fc400078e003a */
[----:B------:R-:W-:Y:S01]  /*13e60*/  IMAD.MOV.U32 R19, RZ, RZ, R59 ;  /* 0x000000ffff137224 */ /* 0x000fe200078e003b */
[----:B----4-:R-:W4:Y:S01]  /*13e70*/  LDL.LU.64 R56, [R1+0x530] ;  /* 0x0005300001387983 */ /* 0x010f220000300a00 */
[----:B------:R-:W-:Y:S01]  /*13e80*/  IMAD.MOV.U32 R221, RZ, RZ, R60 ;  /* 0x000000ffffdd7224 */ /* 0x000fe200078e003c */
[----:B------:R-:W-:Y:S01]  /*13e90*/  MOV R223, R62 ;  /* 0x0000003e00df7202 */ /* 0x000fe20000000f00 */
[----:B------:R-:W-:Y:S01]  /*13ea0*/  IMAD.MOV.U32 R222, RZ, RZ, R61 ;  /* 0x000000ffffde7224 */ /* 0x000fe200078e003d */
[----:B------:R-:W4:Y:S01]  /*13eb0*/  LDL.LU.64 R58, [R1+0x538] ;  /* 0x00053800013a7983 */ /* 0x000f220000300a00 */
[----:B------:R-:W-:Y:S01]  /*13ec0*/  MOV R6, R66 ;  /* 0x0000004200067202 */ /* 0x000fe20000000f00 */
[----:B------:R-:W-:Y:S02]  /*13ed0*/  IMAD.MOV.U32 R7, RZ, RZ, R67 ;  /* 0x000000ffff077224 */ /* 0x000fe400078e0043 */
[----:B------:R-:W4:Y:S04]  /*13ee0*/  LDL.LU.64 R60, [R1+0x520] ;  /* 0x00052000013c7983 */ /* 0x000f280000300a00 */
[----:B------:R-:W4:Y:S04]  /*13ef0*/  LDL.LU.64 R62, [R1+0x528] ;  /* 0x00052800013e7983 */ /* 0x000f280000300a00 */
[----:B------:R-:W4:Y:S04]  /*13f00*/  LDL.LU.64 R64, [R1+0x510] ;  /* 0x0005100001407983 */ /* 0x000f280000300a00 */
[----:B------:R-:W-:Y:S01]  /*13f10*/  MOV R209, R68 ;  /* 0x0000004400d17202 */ /* 0x000fe20000000f00 */
[----:B------:R-:W-:Y:S01]  /*13f20*/  IMAD.MOV.U32 R210, RZ, RZ, R69 ;  /* 0x000000ffffd27224 */ /* 0x000fe200078e0045 */
[----:B------:R-:W4:Y:S01]  /*13f30*/  LDL.LU.64 R66, [R1+0x518] ;  /* 0x0005180001427983 */ /* 0x000f220000300a00 */
[----:B------:R-:W-:-:S02]  /*13f40*/  IMAD.MOV.U32 R211, RZ, RZ, R70 ;  /* 0x000000ffffd37224 */ /* 0x000fc400078e0046 */
[----:B------:R-:W-:Y:S01]  /*13f50*/  IMAD.MOV.U32 R220, RZ, RZ, R71 ;  /* 0x000000ffffdc7224 */ /* 0x000fe200078e0047 */
        /* <DEDUP_REMOVED lines=22> */
[C---:B--2---:R-:W-:Y:S08]  /*140c0*/  HMMA.1688.F32.TF32 R48, R192.reuse, R12, R48 ;  /* 0x0000000cc030723c */ /* 0x044ff00000081030 */
[----:B---3--:R-:W-:Y:S11]  /*140d0*/  HMMA.1688.F32.TF32 R192, R192, R240, R52 ;  /* 0x000000f0c0c0723c */ /* 0x008ff60000081034 */
[----:B------:R-:W-:Y:S04]  /*140e0*/  @!UPT UIADD3 URZ, URZ, URZ, URZ ;  /* 0x0000003f3f3ff290 */ /* 0x000fe8000fffe03f */
[----:B------:R-:W-:Y:S04]  /*140f0*/  STL.64 [R1+0x550], R48 ;  /* 0x0005503001007387 */ /* 0x000fe80000100a00 */
[----:B------:R1:W-:Y:S04]  /*14100*/  STL.64 [R1+0x558], R50 ;  /* 0x0005583201007387 */ /* 0x0003e80000100a00 */
[----:B-1----:R-:W2:Y:S04]  /*14110*/  LDL.LU.64 R50, [R1+0x1920] ;  /* 0x0019200001327983 */ /* 0x002ea80000300a00 */
[----:B------:R-:W2:Y:S04]  /*14120*/  LDL.LU.64 R48, [R1+0x1918] ;  /* 0x0019180001307983 */ /* 0x000ea80000300a00 */
[----:B------:R-:W3:Y:S04]  /*14130*/  LDL.LU.64 R54, [R1+0x1910] ;  /* 0x0019100001367983 */ /* 0x000ee80000300a00 */
[----:B------:R-:W3:Y:S04]  /*14140*/  LDL.LU.64 R52, [R1+0x1908] ;  /* 0x0019080001347983 */ /* 0x000ee80000300a00 */
[----:B------:R1:W-:Y:S04]  /*14150*/  STL.64 [R1+0x540], R192 ;  /* 0x000540c001007387 */ /* 0x0003e80000100a00 */
[----:B------:R4:W-:Y:S04]  /*14160*/  STL.64 [R1+0x548], R194 ;  /* 0x000548c201007387 */ /* 0x0009e80000100a00 */
[----:B-1----:R-:W2:Y:S04]  /*14170*/  LDL.LU.64 R192, [R1+0x620] ;  /* 0x0006200001c07983 */ /* 0x002ea80000300a00 */
[----:B----4-:R-:W2:Y:S01]  /*14180*/  LDL.LU.64 R194, [R1+0x628] ;  /* 0x0006280001c27983 */ /* 0x010ea20000300a00 */
[C---:B------:R-:W-:Y:S08]  /*14190*/  HMMA.1688.F32.TF32 R56, R196.reuse, R4, R56 ;  /* 0x00000004c438723c */ /* 0x040ff00000081038 */
[C---:B------:R-:W-:Y:S08]  /*141a0*/  HMMA.1688.F32.TF32 R60, R196.reuse, R8, R60 ;  /* 0x00000008c43c723c */ /* 0x040ff0000008103c */
[C---:B------:R-:W-:Y:S08]  /*141b0*/  HMMA.1688.F32.TF32 R64, R196.reuse, R28, R64 ;  /* 0x0000001cc440723c */ /* 0x040ff00000081040 */
[C---:B------:R-:W-:Y:S01]  /*141c0*/  HMMA.1688.F32.TF32 R68, R196.reuse, R24, R68 ;  /* 0x00000018c444723c */ /* 0x040fe20000081044 */
[----:B------:R-:W-:Y:S07]  /*141d0*/  STL.64 [R1+0x530], R56 ;  /* 0x0005303801007387 */ /* 0x000fee0000100a00 */
[C---:B------:R-:W-:Y:S01]  /*141e0*/  HMMA.1688.F32.TF32 R72, R196.reuse, R20, R72 ;  /* 0x00000014c448723c */ /* 0x040fe20000081048 */
[----:B------:R1:W-:Y:S07]  /*141f0*/  STL.64 [R1+0x538], R58 ;  /* 0x0005383a01007387 */ /* 0x0003ee0000100a00 */
[C---:B------:R-:W-:Y:S01]  /*14200*/  HMMA.1688.F32.TF32 R76, R196.reuse, R16, R76 ;  /* 0x00000010c44c723c */ /* 0x040fe2000008104c */
[----:B-1----:R-:W4:Y:S07]  /*14210*/  LDL.LU.64 R58, [R1+0x1900] ;  /* 0x00190000013a7983 */ /* 0x002f2e0000300a00 */
[C---:B------:R-:W-:Y:S01]  /*14220*/  HMMA.1688.F32.TF32 R80, R196.reuse, R12, R80 ;  /* 0x0000000cc450723c */ /* 0x040fe20000081050 */
[----:B------:R-:W4:Y:S04]  /*14230*/  LDL.LU.64 R56, [R1+0x18f8] ;  /* 0x0018f80001387983 */ /* 0x000f280000300a00 */
[----:B------:R-:W-:Y:S04]  /*14240*/  STL.64 [R1+0x520], R60 ;  /* 0x0005203c01007387 */ /* 0x000fe80000100a00 */
[----:B------:R1:W-:Y:S01]  /*14250*/  STL.64 [R1+0x528], R62 ;  /* 0x0005283e01007387 */ /* 0x0003e20000100a00 */
[----:B------:R-:W-:Y:S03]  /*14260*/  HMMA.1688.F32.TF32 R196, R196, R240, R84 ;  /* 0x000000f0c4c4723c */ /* 0x000fe60000081054 */
[----:B-1----:R-:W3:Y:S04]  /*14270*/  LDL.LU.64 R62, [R1+0x18f0] ;  /* 0x0018f000013e7983 */ /* 0x002ee80000300a00 */
[----:B------:R-:W3:Y:S04]  /*14280*/  LDL.LU.64 R60, [R1+0x18e8] ;  /* 0x0018e800013c7983 */ /* 0x000ee80000300a00 */
[----:B------:R-:W-:Y:S04]  /*14290*/  STL.64 [R1+0x510], R64 ;  /* 0x0005104001007387 */ /* 0x000fe80000100a00 */
[----:B------:R1:W-:Y:S04]  /*142a0*/  STL.64 [R1+0x518], R66 ;  /* 0x0005184201007387 */ /* 0x0003e80000100a00 */
        /* <DEDUP_REMOVED lines=11> */
[----:B------:R1:W-:Y:S01]  /*14360*/  STL.64 [R1+0x4e8], R78 ;  /* 0x0004e84e01007387 */ /* 0x0003e20000100a00 */
[C---:B------:R-:W-:Y:S03]  /*14370*/  HMMA.1688.F32.TF32 R248, R200.reuse, R8, R248 ;  /* 0x00000008c8f8723c */ /* 0x040fe600000810f8 */
[----:B-1----:R-:W3:Y:S04]  /*14380*/  LDL.LU.64 R78, [R1+0x18b0] ;  /* 0x0018b000014e7983 */ /* 0x002ee80000300a00 */
[----:B------:R-:W3:Y:S04]  /*14390*/  LDL.LU.64 R76, [R1+0x18a8] ;  /* 0x0018a800014c7983 */ /* 0x000ee80000300a00 */
[----:B------:R-:W-:Y:S04]  /*143a0*/  STL.64 [R1+0x4d0], R80 ;  /* 0x0004d05001007387 */ /* 0x000fe80000100a00 */
[----:B------:R1:W-:Y:S04]  /*143b0*/  STL.64 [R1+0x4d8], R82 ;  /* 0x0004d85201007387 */ /* 0x0003e80000100a00 */
[----:B-1----:R-:W3:Y:S04]  /*143c0*/  LDL.LU.64 R82, [R1+0x18a0] ;  /* 0x0018a00001527983 */ /* 0x002ee80000300a00 */
[----:B------:R-:W3:Y:S04]  /*143d0*/  LDL.LU.64 R80, [R1+0x1898] ;  /* 0x0018980001507983 */ /* 0x000ee80000300a00 */
[----:B------:R-:W3:Y:S04]  /*143e0*/  LDL.LU.64 R86, [R1+0x1890] ;  /* 0x0018900001567983 */ /* 0x000ee80000300a00 */
[----:B------:R-:W3:Y:S04]  /*143f0*/  LDL.LU.64 R84, [R1+0x1888] ;  /* 0x0018880001547983 */ /* 0x000ee80000300a00 */
[----:B------:R-:W-:Y:S04]  /*14400*/  STL.64 [R1+0x4c0], R196 ;  /* 0x0004c0c401007387 */ /* 0x000fe80000100a00 */
[----:B------:R1:W-:Y:S02]  /*14410*/  STL.64 [R1+0x4c8], R198 ;  /* 0x0004c8c601007387 */ /* 0x0003e40000100a00 */
[C---:B-1----:R-:W-:Y:S08]  /*14420*/  HMMA.1688.F32.TF32 R196, R200.reuse, R28, R244 ;  /* 0x0000001cc8c4723c */ /* 0x042ff000000810f4 */
[C---:B------:R-:W-:Y:S08]  /*14430*/  HMMA.1688.F32.TF32 R216, R200.reuse, R20, R216 ;  /* 0x00000014c8d8723c */ /* 0x040ff000000810d8 */
[C---:B-----5:R-:W-:Y:S08]  /*14440*/  HMMA.1688.F32.TF32 R92, R200.reuse, R240, R92 ;  /* 0x000000f0c85c723c */ /* 0x060ff0000008105c */
[C---:B--2---:R-:W-:Y:S11]  /*14450*/  HMMA.1688.F32.TF32 R192, R200.reuse, R4, R192 ;  /* 0x00000004c8c0723c */ /* 0x044ff600000810c0 */
[----:B------:R-:W-:Y:S11]  /*14460*/  @!UPT UIADD3 URZ, URZ, URZ, URZ ;  /* 0x0000003f3f3ff290 */ /* 0x000ff6000fffe03f */
[----:B------:R-:W-:Y:S01]  /*14470*/  @!UPT UIADD3 URZ, URZ, URZ, URZ ;  /* 0x0000003f3f3ff290 */ /* 0x000fe2000fffe03f */
[----:B------:R-:W-:Y:S04]  /*14480*/  STL.64 [R1+0x4b0], R192 ;  /* 0x0004b0c001007387 */ /* 0x000fe80000100a00 */
[----:B------:R1:W-:Y:S02]  /*14490*/  STL.64 [R1+0x4b8], R194 ;  /* 0x0004b8c201007387 */ /* 0x0003e40000100a00 */
[C---:B-1----:R-:W-:Y:S02]  /*144a0*/  HMMA.1688.F32.TF32 R192, R200.reuse, R24, R232 ;  /* 0x00000018c8c0723c */ /* 0x042fe400000810e8 */
[----:B------:R-:W-:Y:S04]  /*144b0*/  STL.64 [R1+0x4a0], R248 ;  /* 0x0004a0f801007387 */ /* 0x000fe80000100a00 */
[----:B------:R-:W-:Y:S04]  /*144c0*/  STL.64 [R1+0x4a8], R250 ;  /* 0x0004a8fa01007387 */ /* 0x000fe80000100a00 */
[----:B------:R-:W-:Y:S04]  /*144d0*/  STL.64 [R1+0x490], R196 ;  /* 0x000490c401007387 */ /* 0x000fe80000100a00 */
[----:B------:R1:W-:Y:S09]  /*144e0*/  STL.64 [R1+0x498], R198 ;  /* 0x000498c601007387 */ /* 0x0003f20000100a00 */
[----:B------:R-:W-:Y:S01]  /*144f0*/  STL.64 [R1+0x480], R192 ;  /* 0x000480c001007387 */ /* 0x000fe20000100a00 */
[C---:B-1----:R-:W-:Y:S03]  /*14500*/  HMMA.1688.F32.TF32 R196, R200.reuse, R16, R212 ;  /* 0x00000010c8c4723c */ /* 0x042fe600000810d4 */
[----:B------:R1:W-:Y:S05]  /*14510*/  STL.64 [R1+0x488], R194 ;  /* 0x000488c201007387 */ /* 0x0003ea0000100a00 */
[----:B-1----:R-:W-:Y:S08]  /*14520*/  HMMA.1688.F32.TF32 R192, R200, R12, R88 ;  /* 0x0000000cc8c0723c */ /* 0x002ff00000081058 */
[C---:B------:R-:W-:Y:S01]  /*14530*/  HMMA.1688.F32.TF32 R88, R204.reuse, R4, R96 ;  /* 0x00000004cc58723c */ /* 0x040fe20000081060 */
[----:B------:R-:W-:Y:S04]  /*14540*/  STL.64 [R1+0x470], R216 ;  /* 0x000470d801007387 */ /* 0x000fe80000100a00 */
[----:B------:R-:W-:Y:S04]  /*14550*/  STL.64 [R1+0x478], R218 ;  /* 0x000478da01007387 */ /* 0x000fe80000100a00 */
[----:B------:R-:W-:Y:S04]  /*14560*/  STL.64 [R1+0x460], R196 ;  /* 0x000460c401007387 */ /* 0x000fe80000100a00 */
[----:B------:R-:W-:Y:S04]  /*14570*/  STL.64 [R1+0x468], R198 ;  /* 0x000468c601007387 */ /* 0x000fe80000100a00 */
[----:B------:R-:W-:Y:S04]  /*14580*/  STL.64 [R1+0x450], R192 ;  /* 0x000450c001007387 */ /* 0x000fe80000100a00 */
[----:B------:R-:W-:Y:S04]  /*14590*/  STL.64 [R1+0x458], R194 ;  /* 0x000458c201007387 */ /* 0x000fe80000100a00 */
[----:B------:R-:W-:Y:S01]  /*145a0*/  STL.64 [R1+0x440], R92 ;  /* 0x0004405c01007387 */ /* 0x000fe20000100a00 */
[----:B------:R-:W-:Y:S01]  /*145b0*/  IMAD.MOV.U32 R14, RZ, RZ, R89 ;  /* 0x000000ffff0e7224 */ /* 0x000fe200078e0059 */
[----:B------:R-:W-:Y:S01]  /*145c0*/  MOV R15, R90 ;  /* 0x0000005a000f7202 */ /* 0x000fe20000000f00 */
[----:B------:R-:W-:Y:S01]  /*145d0*/  IMAD.MOV.U32 R242, RZ, RZ, R91 ;  /* 0x000000fffff27224 */ /* 0x000fe200078e005b */
[----:B------:R1:W-:Y:S04]  /*145e0*/  STL.64 [R1+0x448], R94 ;  /* 0x0004485e01007387 */ /* 0x0003e80000100a00 */
[----:B------:R2:W-:Y:S04]  /*145f0*/  STL [R1+0x430], R88 ;  /* 0x0004305801007387 */ /* 0x0005e80000100800 */
[----:B------:R-:W-:Y:S01]  /*14600*/  LDS R96, [R2+0x300] ;  /* 0x0003000002607984 */ /* 0x000fe20000000800 */
[C---:B-1----:R-:W-:Y:S03]  /*14610*/  HMMA.1688.F32.TF32 R92, R204.reuse, R8, R100 ;  /* 0x00000008cc5c723c */ /* 0x042fe60000081064 */
[----:B------:R-:W-:Y:S04]  /*14620*/  LDS R98, [R2+0x2300] ;  /* 0x0023000002627984 */ /* 0x000fe80000000800 */
[----:B------:R-:W-:Y:S01]  /*14630*/  LDS R97, [R3+0x300] ;  /* 0x0003000003617984 */ /* 0x000fe20000000800 */
[----:B--2---:R-:W-:Y:S03]  /*14640*/  HMMA.1688.F32.TF32 R88, R204, R28, R104 ;  /* 0x0000001ccc58723c */ /* 0x004fe60000081068 */
[----:B------:R1:W-:Y:S04]  /*14650*/  STL [R1+0x17e8], R242 ;  /* 0x0017e8f201007387 */ /* 0x0003e80000100800 */
[----:B------:R2:W-:Y:S04]  /*14660*/  STL [R1+0x17e4], R15 ;  /* 0x0017e40f01007387 */ /* 0x0005e80000100800 */
[----:B------:R1:W-:Y:S04]  /*14670*/  STL [R1+0x17e0], R14 ;  /* 0x0017e00e01007387 */ /* 0x0003e80000100800 */
[----:B------:R-:W-:Y:S04]  /*14680*/  LDS R104, [R2+0x200] ;  /* 0x0002000002687984 */ /* 0x000fe80000000800 */
[----:B------:R-:W-:Y:S04]  /*14690*/  STL.64 [R1+0x420], R92 ;  /* 0x0004205c01007387 */ /* 0x000fe80000100a00 */
[----:B------:R4:W-:Y:S01]  /*146a0*/  STL.64 [R1+0x428], R94 ;  /* 0x0004285e01007387 */ /* 0x0009e20000100a00 */
[----:B-1----:R-:W-:-:S03]  /*146b0*/  IMAD.MOV.U32 R242, RZ, RZ, R89 ;  /* 0x000000fffff27224 */ /* 0x002fc600078e0059 */
[----:B------:R1:W-:Y:S01]  /*146c0*/  STL [R1+0x410], R88 ;  /* 0x0004105801007387 */ /* 0x0003e20000100800 */
[----:B--2---:R-:W-:Y:S01]  /*146d0*/  IMAD.MOV.U32 R15, RZ, RZ, R90 ;  /* 0x000000ffff0f7224 */ /* 0x004fe200078e005a */
[----:B------:R-:W-:Y:S02]  /*146e0*/  MOV R14, R91 ;  /* 0x0000005b000e7202 */ /* 0x000fe40000000f00 */
[----:B------:R-:W-:Y:S01]  /*146f0*/  LDS R106, [R2+0x2200] ;  /* 0x00220000026a7984 */ /* 0x000fe20000000800 */
[C---:B----4-:R-:W-:Y:S03]  /*14700*/  HMMA.1688.F32.TF32 R92, R204.reuse, R24, R108 ;  /* 0x00000018cc5c723c */ /* 0x050fe6000008106c */
[----:B------:R-:W-:Y:S04]  /*14710*/  LDS R105, [R3+0x200] ;  /* 0x0002000003697984 */ /* 0x000fe80000000800 */
[----:B------:R-:W2:Y:S01]  /*14720*/  LDS R107, [R3+0x2200] ;  /* 0x00220000036b7984 */ /* 0x000ea20000000800 */
[----:B-1----:R-:W-:Y:S03]  /*14730*/  HMMA.1688.F32.TF32 R88, R204, R20, R112 ;  /* 0x00000014cc58723c */ /* 0x002fe60000081070 */
[----:B------:R-:W-:Y:S04]  /*14740*/  STL [R1+0x17f4], R14 ;  /* 0x0017f40e01007387 */ /* 0x000fe80000100800 */
[----:B------:R-:W-:Y:S04]  /*14750*/  STL [R1+0x17f0], R15 ;  /* 0x0017f00f01007387 */ /* 0x000fe80000100800 */
[----:B------:R-:W-:Y:S04]  /*14760*/  STL [R1+0x17ec], R242 ;  /* 0x0017ecf201007387 */ /* 0x000fe80000100800 */
[----:B------:R-:W-:Y:S04]  /*14770*/  LDS R100, [R2+0x280] ;  /* 0x0002800002647984 */ /* 0x000fe80000000800 */
[----:B------:R-:W-:Y:S04]  /*14780*/  LDS R102, [R2+0x2280] ;  /* 0x0022800002667984 */ /* 0x000fe80000000800 */
[----:B------:R-:W-:Y:S04]  /*14790*/  LDS R101, [R3+0x280] ;  /* 0x0002800003657984 */ /* 0x000fe80000000800 */
[----:B------:R-:W-:Y:S01]  /*147a0*/  STL [R1+0x3f4], R89 ;  /* 0x0003f45901007387 */ /* 0x000fe20000100800 */
[----:B------:R-:W-:-:S03]  /*147b0*/  IMAD.MOV.U32 R243, RZ, RZ, R88 ;  /* 0x000000fffff37224 */ /* 0x000fc600078e0058 */
[----:B------:R-:W-:Y:S04]  /*147c0*/  STL.64 [R1+0x400], R92 ;  /* 0x0004005c01007387 */ /* 0x000fe80000100a00 */
[----:B------:R-:W-:Y:S04]  /*147d0*/  STL.64 [R1+0x408], R94 ;  /* 0x0004085e01007387 */ /* 0x000fe80000100a00 */
[----:B------:R1:W-:Y:S04]  /*147e0*/  STL.64 [R1+0x3f8], R90 ;  /* 0x0003f85a01007387 */ /* 0x0003e80000100a00 */
[----:B------:R-:W4:Y:S04]  /*147f0*/  LDS R103, [R3+0x2280] ;  /* 0x0022800003677984 */ /* 0x000f280000000800 */
[----:B------:R-:W-:Y:S01]  /*14800*/  LDS R99, [R3+0x2300] ;  /* 0x0023000003637984 */ /* 0x000fe20000000800 */
[----:B-1----:R-:W-:Y:S03]  /*14810*/  HMMA.1688.F32.TF32 R88, R204, R16, R116 ;  /* 0x00000010cc58723c */ /* 0x002fe60000081074 */
[----:B------:R-:W-:Y:S04]  /*14820*/  STL [R1+0x17f8], R243 ;  /* 0x0017f8f301007387 */ /* 0x000fe80000100800 */
[----:B------:R-:W-:Y:S04]  /*14830*/  LDS R92, [R2+0x380] ;  /* 0x00038000025c7984 */ /* 0x000fe80000000800 */
[----:B------:R-:W-:Y:S04]  /*14840*/  LDS R94, [R2+0x2380] ;  /* 0x00238000025e7984 */ /* 0x000fe80000000800 */
[----:B------:R-:W-:Y:S04]  /*14850*/  LDS R93, [R3+0x380] ;  /* 0x00038000035d7984 */ /* 0x000fe80000000800 */
[----:B------:R-:W1:Y:S04]  /*14860*/  LDS R95, [R3+0x2380] ;  /* 0x00238000035f7984 */ /* 0x000e680000000800 */
[----:B------:R2:W-:Y:S01]  /*14870*/  STL [R1+0x370], R88 ;  /* 0x0003705801007387 */ /* 0x0005e20000100800 */
[----:B------:R-:W-:Y:S01]  /*14880*/  IMAD.MOV.U32 R14, RZ, RZ, R89 ;  /* 0x000000ffff0e7224 */ /* 0x000fe200078e0059 */
[----:B------:R-:W-:Y:S01]  /*14890*/  MOV R242, R91 ;  /* 0x0000005b00f27202 */ /* 0x000fe20000000f00 */
[----:B------:R-:W-:-:S02]  /*148a0*/  IMAD.MOV.U32 R15, RZ, RZ, R90 ;  /* 0x000000ffff0f7224 */ /* 0x000fc400078e005a */
[----:B--2---:R-:W-:Y:S02]  /*148b0*/  HMMA.1688.F32.TF32 R88, R204, R12, R120 ;  /* 0x0000000ccc58723c */ /* 0x004fe40000081078 */
[----:B------:R-:W-:Y:S04]  /*148c0*/  STL [R1+0x1804], R242 ;  /* 0x001804f201007387 */ /* 0x000fe80000100800 */
[----:B------:R-:W-:Y:S04]  /*148d0*/  STL [R1+0x1800], R15 ;  /* 0x0018000f01007387 */ /* 0x000fe80000100800 */
[----:B------:R-:W-:Y:S11]  /*148e0*/  STL [R1+0x17fc], R14 ;  /* 0x0017fc0e01007387 */ /* 0x000ff60000100800 */
[----:B------:R-:W-:Y:S02]  /*148f0*/  @!UPT UIADD3 URZ, URZ, URZ, URZ ;  /* 0x0000003f3f3ff290 */ /* 0x000fe4000fffe03f */
[----:B------:R-:W-:Y:S01]  /*14900*/  STL.64 [R1+0x270], R88 ;  /* 0x0002705801007387 */ /* 0x000fe20000100a00 */
[----:B------:R-:W-:-:S03]  /*14910*/  IMAD.MOV.U32 R243, RZ, RZ, R91 ;  /* 0x000000fffff37224 */ /* 0x000fc600078e005b */
[----:B------:R2:W-:Y:S02]  /*14920*/  STL [R1+0x278], R90 ;  /* 0x0002785a01007387 */ /* 0x0005e40000100800 */
[----:B--2---:R-:W-:Y:S11]  /*14930*/  HMMA.1688.F32.TF32 R88, R204, R240, R124 ;  /* 0x000000f0cc58723c */ /* 0x004ff6000008107c */
[----:B------:R-:W-:Y:S11]  /*14940*/  @!UPT UIADD3 URZ, URZ, URZ, URZ ;  /* 0x0000003f3f3ff290 */ /* 0x000ff6000fffe03f */
[----:B------:R-:W-:Y:S01]  /*14950*/  @!UPT UIADD3 URZ, URZ, URZ, URZ ;  /* 0x0000003f3f3ff290 */ /* 0x000fe2000fffe03f */
[----:B------:R2:W-:Y:S01]  /*14960*/  STL [R1+0x210], R88 ;  /* 0x0002105801007387 */ /* 0x0005e20000100800 */
[----:B------:R-:W-:Y:S01]  /*14970*/  IMAD.MOV.U32 R242, RZ, RZ, R89 ;  /* 0x000000fffff27224 */ /* 0x000fe200078e0059 */
[----:B------:R-:W-:Y:S01]  /*14980*/  MOV R14, R91 ;  /* 0x0000005b000e7202 */ /* 0x000fe20000000f00 */
[----:B------:R-:W-:Y:S01]  /*14990*/  IMAD.MOV.U32 R15, RZ, RZ, R90 ;  /* 0x000000ffff0f7224 */ /* 0x000fe200078e005a */
[----:B--2---:R-:W2:Y:S04]  /*149a0*/  LDL.LU.64 R88, [R1+0x890] ;  /* 0x0008900001587983 */ /* 0x004ea80000300a00 */
[----:B------:R-:W2:Y:S04]  /*149b0*/  LDL.LU.64 R90, [R1+0x898] ;  /* 0x00089800015a7983 */ /* 0x000ea80000300a00 */
        /* <DEDUP_REMOVED lines=29> */
[C---:B---3--:R-:W-:Y:S08]  /*14b90*/  HMMA.1688.F32.TF32 R232, R104.reuse, R8, R232 ;  /* 0x0000000868e8723c */ /* 0x048ff000000810e8 */
[C---:B----4-:R-:W-:Y:S08]  /*14ba0*/  HMMA.1688.F32.TF32 R248, R104.reuse, R28, R248 ;  /* 0x0000001c68f8723c */ /* 0x050ff000000810f8 */
[C---:B------:R-:W-:Y:S08]  /*14bb0*/  HMMA.1688.F32.TF32 R244, R104.reuse, R24, R244 ;  /* 0x0000001868f4723c */ /* 0x040ff000000810f4 */
[C---:B------:R-:W-:Y:S01]  /*14bc0*/  HMMA.1688.F32.TF32 R216, R104.reuse, R20, R216 ;  /* 0x0000001468d8723c */ /* 0x040fe200000810d8 */
[----:B------:R-:W-:Y:S07]  /*14bd0*/  STL.64 [R1+0x3e0], R88 ;  /* 0x0003e05801007387 */ /* 0x000fee0000100a00 */
[C---:B------:R-:W-:Y:S01]  /*14be0*/  HMMA.1688.F32.TF32 R212, R104.reuse, R16, R212 ;  /* 0x0000001068d4723c */ /* 0x040fe200000810d4 */
[----:B------:R2:W-:Y:S07]  /*14bf0*/  STL.64 [R1+0x3e8], R90 ;  /* 0x0003e85a01007387 */ /* 0x0005ee0000100a00 */
[C---:B------:R-:W-:Y:S01]  /*14c00*/  HMMA.1688.F32.TF32 R204, R104.reuse, R12, R204 ;  /* 0x0000000c68cc723c */ /* 0x040fe200000810cc */
[----:B--2---:R-:W2:Y:S07]  /*14c10*/  LDL.LU.64 R90, [R1+0x1880] ;  /* 0x00188000015a7983 */ /* 0x004eae0000300a00 */
[----:B------:R-:W-:Y:S01]  /*14c20*/  HMMA.1688.F32.TF32 R200, R104, R240, R200 ;  /* 0x000000f068c8723c */ /* 0x000fe200000810c8 */
[----:B------:R-:W2:Y:S07]  /*14c30*/  LDL.LU.64 R88, [R1+0x1878] ;  /* 0x0018780001587983 */ /* 0x000eae0000300a00 */
[C---:B------:R-:W-:Y:S01]  /*14c40*/  HMMA.1688.F32.TF32 R196, R100.reuse, R4, R196 ;  /* 0x0000000464c4723c */ /* 0x040fe200000810c4 */
[----:B------:R-:W-:Y:S07]  /*14c50*/  STL.64 [R1+0x3d0], R232 ;  /* 0x0003d0e801007387 */ /* 0x000fee0000100a00 */
[C---:B------:R-:W-:Y:S01]  /*14c60*/  HMMA.1688.F32.TF32 R104, R100.reuse, R8, R192 ;  /* 0x000000086468723c */ /* 0x040fe200000810c0 */
[----:B------:R3:W-:Y:S04]  /*14c70*/  STL.64 [R1+0x3d8], R234 ;  /* 0x0003d8ea01007387 */ /* 0x0007e80000100a00 */
[----:B---3--:R-:W3:Y:S04]  /*14c80*/  LDL.LU.64 R234, [R1+0x1870] ;  /* 0x0018700001ea7983 */ /* 0x008ee80000300a00 */
[----:B------:R-:W3:Y:S04]  /*14c90*/  LDL.LU.64 R232, [R1+0x1868] ;  /* 0x0018680001e87983 */ /* 0x000ee80000300a00 */
[----:B------:R-:W-:Y:S04]  /*14ca0*/  STL.64 [R1+0x3c0], R248 ;  /* 0x0003c0f801007387 */ /* 0x000fe80000100a00 */
[----:B------:R4:W-:Y:S04]  /*14cb0*/  STL.64 [R1+0x3c8], R250 ;  /* 0x0003c8fa01007387 */ /* 0x0009e80000100a00 */
[----:B----4-:R-:W4:Y:S04]  /*14cc0*/  LDL.LU.64 R250, [R1+0x1860] ;  /* 0x0018600001fa7983 */ /* 0x010f280000300a00 */
[----:B------:R-:W4:Y:S04]  /*14cd0*/  LDL.LU.64 R248, [R1+0x1858] ;  /* 0x0018580001f87983 */ /* 0x000f280000300a00 */
[----:B------:R-:W-:Y:S04]  /*14ce0*/  STL.64 [R1+0x3b0], R244 ;  /* 0x0003b0f401007387 */ /* 0x000fe80000100a00 */
[----:B------:R-:W-:Y:S04]  /*14cf0*/  STL.64 [R1+0x3b8], R246 ;  /* 0x0003b8f601007387 */ /* 0x000fe80000100a00 */
[----:B------:R-:W-:Y:S04]  /*14d00*/  STL.64 [R1+0x3a0], R216 ;  /* 0x0003a0d801007387 */ /* 0x000fe80000100a00 */
[----:B------:R-:W-:Y:S04]  /*14d10*/  STL.64 [R1+0x3a8], R218 ;  /* 0x0003a8da01007387 */ /* 0x000fe80000100a00 */
[----:B------:R-:W-:Y:S04]  /*14d20*/  STL.64 [R1+0x390], R212 ;  /* 0x000390d401007387 */ /* 0x000fe80000100a00 */
[----:B------:R-:W-:Y:S04]  /*14d30*/  STL.64 [R1+0x398], R214 ;  /* 0x000398d601007387 */ /* 0x000fe80000100a00 */
[----:B------:R-:W-:Y:S01]  /*14d40*/  STL.64 [R1+0x380], R204 ;  /* 0x000380cc01007387 */ /* 0x000fe20000100a00 */
[C---:B------:R-:W-:Y:S03]  /*14d50*/  HMMA.1688.F32.TF32 R124, R100.reuse, R28, R124 ;  /* 0x0000001c647c723c */ /* 0x040fe6000008107c */
[----:B------:R-:W-:Y:S04]  /*14d60*/  STL.64 [R1+0x388], R206 ;  /* 0x000388ce01007387 */ /* 0x000fe80000100a00 */
[----:B------:R-:W-:Y:S01]  /*14d70*/  STL.64 [R1+0x360], R200 ;  /* 0x000360c801007387 */ /* 0x000fe20000100a00 */
[C---:B------:R-:W-:Y:S03]  /*14d80*/  HMMA.1688.F32.TF32 R120, R100.reuse, R24, R120 ;  /* 0x000000186478723c */ /* 0x040fe60000081078 */
[----:B------:R-:W-:Y:S04]  /*14d90*/  STL.64 [R1+0x368], R202 ;  /* 0x000368ca01007387 */ /* 0x000fe80000100a00 */
[----:B------:R-:W-:Y:S04]  /*14da0*/  STL.64 [R1+0x300], R196 ;  /* 0x000300c401007387 */ /* 0x000fe80000100a00 */
[----:B------:R-:W-:Y:S04]  /*14db0*/  STL.64 [R1+0x308], R198 ;  /* 0x000308c601007387 */ /* 0x000fe80000100a00 */
[----:B------:R-:W-:Y:S04]  /*14dc0*/  STL.64 [R1+0x2e0], R104 ;  /* 0x0002e06801007387 */ /* 0x000fe80000100a00 */
[----:B------:R1:W-:Y:S01]  /*14dd0*/  STL.64 [R1+0x2e8], R106 ;  /* 0x0002e86a01007387 */ /* 0x0003e20000100a00 */
[C---:B------:R-:W-:Y:S03]  /*14de0*/  HMMA.1688.F32.TF32 R112, R100.reuse, R16, R112 ;  /* 0x000000106470723c */ /* 0x040fe60000081070 */
[----:B------:R-:W-:Y:S04]  /*14df0*/  LDS R212, [R2+0x780] ;  /* 0x0007800002d47984 */ /* 0x000fe80000000800 */
[----:B------:R-:W-:Y:S01]  /*14e00*/  LDS R214, [R2+0x2780] ;  /* 0x0027800002d67984 */ /* 0x000fe20000000800 */
[C---:B-1----:R-:W-:Y:S03]  /*14e10*/  HMMA.1688.F32.TF32 R104, R100.reuse, R20, R116 ;  /* 0x000000146468723c */ /* 0x042fe60000081074 */
[----:B------:R-:W-:Y:S04]  /*14e20*/  STL.64 [R1+0x2d0], R124 ;  /* 0x0002d07c01007387 */ /* 0x000fe80000100a00 */
[----:B------:R-:W-:Y:S04]  /*14e30*/  STL.64 [R1+0x2d8], R126 ;  /* 0x0002d87e01007387 */ /* 0x000fe80000100a00 */
[----:B------:R-:W-:Y:S01]  /*14e40*/  STL.64 [R1+0x2c0], R120 ;  /* 0x0002c07801007387 */ /* 0x000fe20000100a00 */
[-C--:B------:R-:W-:Y:S03]  /*14e50*/  HMMA.1688.F32.TF32 R108, R100, R12.reuse, R108 ;  /* 0x0000000c646c723c */ /* 0x080fe6000008106c */
[----:B------:R-:W-:Y:S04]  /*14e60*/  STL.64 [R1+0x2c8], R122 ;  /* 0x0002c87a01007387 */ /* 0x000fe80000100a00 */
[----:B------:R-:W-:Y:S01]  /*14e70*/  LDS R213, [R3+0x780] ;  /* 0x0007800003d57984 */ /* 0x000fe20000000800 */
[----:B------:R-:W-:Y:S03]  /*14e80*/  HMMA.1688.F32.TF32 R244, R92, R12, R136 ;  /* 0x0000000c5cf4723c */ /* 0x000fe60000081088 */
[----:B------:R-:W-:Y:S04]  /*14e90*/  LDS R215, [R3+0x2780] ;  /* 0x0027800003d77984 */ /* 0x000fe80000000800 */
[----:B------:R-:W-:Y:S04]  /*14ea0*/  STL.64 [R1+0x2b0], R104 ;  /* 0x0002b06801007387 */ /* 0x000fe80000100a00 */
[----:B------:R1:W-:Y:S02]  /*14eb0*/  STL.64 [R1+0x2b8], R106 ;  /* 0x0002b86a01007387 */ /* 0x0003e40000100a00 */
[----:B-1----:R-:W-:Y:S02]  /*14ec0*/  HMMA.1688.F32.TF32 R104, R100, R240, R180 ;  /* 0x000000f06468723c */ /* 0x002fe400000810b4 */
[----:B------:R-:W-:Y:S06]  /*14ed0*/  STL.64 [R1+0x2a0], R112 ;  /* 0x0002a07001007387 */ /* 0x000fec0000100a00 */
[----:B------:R-:W-:Y:S01]  /*14ee0*/  HMMA.1688.F32.TF32 R100, R96, R4, R228 ;  /* 0x000000046064723c */ /* 0x000fe200000810e4 */
[----:B------:R-:W-:Y:S04]  /*14ef0*/  STL.64 [R1+0x2a8], R114 ;  /* 0x0002a87201007387 */ /* 0x000fe80000100a00 */
[----:B------:R-:W-:Y:S04]  /*14f00*/  STL.64 [R1+0x290], R108 ;  /* 0x0002906c01007387 */ /* 0x000fe80000100a00 */
[----:B------:R1:W-:Y:S01]  /*14f10*/  STL.64 [R1+0x298], R110 ;  /* 0x0002986e01007387 */ /* 0x0003e20000100a00 */
[----:B------:R-:W-:Y:S03]  /*14f20*/  HMMA.1688.F32.TF32 R236, R92, R240, R236 ;  /* 0x000000f05cec723c */ /* 0x000fe600000810ec */
[----:B------:R-:W-:Y:S04]  /*14f30*/  LDS R180, [R2+0x700] ;  /* 0x0007000002b47984 */ /* 0x000fe80000000800 */
[----:B------:R-:W-:Y:S01]  /*14f40*/  STL.64 [R1+0x280], R104 ;  /* 0x0002806801007387 */ /* 0x000fe20000100a00 */
[C---:B-1----:R-:W-:Y:S03]  /*14f50*/  HMMA.1688.F32.TF32 R108, R96.reuse, R8, R224 ;  /* 0x00000008606c723c */ /* 0x042fe600000810e0 */
[----:B------:R1:W-:Y:S04]  /*14f60*/  STL.64 [R1+0x288], R106 ;  /* 0x0002886a01007387 */ /* 0x0003e80000100a00 */
[----:B------:R-:W-:Y:S04]  /*14f70*/  STL.64 [R1+0x250], R100 ;  /* 0x0002506401007387 */ /* 0x000fe80000100a00 */
[----:B------:R1:W-:Y:S02]  /*14f80*/  STL.64 [R1+0x258], R102 ;  /* 0x0002586601007387 */ /* 0x0003e40000100a00 */
[C---:B-1----:R-:W-:Y:S02]  /*14f90*/  HMMA.1688.F32.TF32 R104, R96.reuse, R28, R188 ;  /* 0x0000001c6068723c */ /* 0x042fe400000810bc */
[----:B------:R-:W-:Y:S04]  /*14fa0*/  LDS R182, [R2+0x2700] ;  /* 0x0027000002b67984 */ /* 0x000fe80000000800 */
[----:B------:R-:W-:Y:S02]  /*14fb0*/  LDS R181, [R3+0x700] ;  /* 0x0007000003b57984 */ /* 0x000fe40000000800 */
[C---:B------:R-:W-:Y:S02]  /*14fc0*/  HMMA.1688.F32.TF32 R100, R96.reuse, R24, R184 ;  /* 0x000000186064723c */ /* 0x040fe400000810b8 */
[----:B------:R-:W-:Y:S04]  /*14fd0*/  LDS R183, [R3+0x2700] ;  /* 0x0027000003b77984 */ /* 0x000fe80000000800 */
[----:B------:R-:W-:Y:S04]  /*14fe0*/  STL.64 [R1+0x240], R108 ;  /* 0x0002406c01007387 */ /* 0x000fe80000100a00 */
[----:B------:R1:W-:Y:S04]  /*14ff0*/  STL.64 [R1+0x248], R110 ;  /* 0x0002486e01007387 */ /* 0x0003e80000100a00 */
        /* <DEDUP_REMOVED lines=11> */
[----:B------:R-:W-:Y:S02]  /*150b0*/  STL.64 [R1+0x1b0], R108 ;  /* 0x0001b06c01007387 */ /* 0x000fe40000100a00 */
[----:B------:R-:W-:Y:S02]  /*150c0*/  HMMA.1688.F32.TF32 R96, R96, R240, R164 ;  /* 0x000000f06060723c */ /* 0x000fe400000810a4 */
[----:B------:R-:W-:Y:S04]  /*150d0*/  STL.64 [R1+0x1b8], R110 ;  /* 0x0001b86e01007387 */ /* 0x000fe80000100a00 */
[----:B------:R-:W-:Y:S04]  /*150e0*/  LDS R228, [R2+0x4100] ;  /* 0x0041000002e47984 */ /* 0x000fe80000000800 */
[----:B------:R-:W-:Y:S04]  /*150f0*/  STL.64 [R1+0x1a0], R104 ;  /* 0x0001a06801007387 */ /* 0x000fe80000100a00 */
[----:B------:R1:W-:Y:S04]  /*15100*/  STL.64 [R1+0x1a8], R106 ;  /* 0x0001a86a01007387 */ /* 0x0003e80000100a00 */
[----:B------:R-:W-:Y:S04]  /*15110*/  STL.64 [R1+0x190], R100 ;  /* 0x0001906401007387 */ /* 0x000fe80000100a00 */
[----:B------:R2:W-:Y:S01]  /*15120*/  STL.64 [R1+0x198], R102 ;  /* 0x0001986601007387 */ /* 0x0005e20000100a00 */
[C---:B-1----:R-:W-:Y:S03]  /*15130*/  HMMA.1688.F32.TF32 R104, R92.reuse, R4, R160 ;  /* 0x000000045c68723c */ /* 0x042fe600000810a0 */
[----:B------:R-:W-:Y:S04]  /*15140*/  LDS R230, [R2+0x6100] ;  /* 0x0061000002e67984 */ /* 0x000fe80000000800 */
[----:B------:R-:W-:Y:S01]  /*15150*/  LDS R229, [R3+0x4100] ;  /* 0x0041000003e57984 */ /* 0x000fe20000000800 */
[C---:B--2---:R-:W-:Y:S03]  /*15160*/  HMMA.1688.F32.TF32 R100, R92.reuse, R8, R156 ;  /* 0x000000085c64723c */ /* 0x044fe6000008109c */
[----:B------:R-:W-:Y:S04]  /*15170*/  STL.64 [R1+0x180], R96 ;  /* 0x0001806001007387 */ /* 0x000fe80000100a00 */
[----:B------:R1:W-:Y:S04]  /*15180*/  STL.64 [R1+0x188], R98 ;  /* 0x0001886201007387 */ /* 0x0003e80000100a00 */
[----:B------:R-:W-:Y:S04]  /*15190*/  LDS R231, [R3+0x6100] ;  /* 0x0061000003e77984 */ /* 0x000fe80000000800 */
[----:B------:R-:W-:Y:S01]  /*151a0*/  STL.64 [R1+0x170], R104 ;  /* 0x0001706801007387 */ /* 0x000fe20000100a00 */
[C---:B-1----:R-:W-:Y:S03]  /*151b0*/  HMMA.1688.F32.TF32 R96, R92.reuse, R28, R152 ;  /* 0x0000001c5c60723c */ /* 0x042fe60000081098 */
        /* <DEDUP_REMOVED lines=10> */
[----:B------:R-:W-:Y:S04]  /*15260*/  LDS R151, [R3+0x2680] ;  /* 0x0026800003977984 */ /* 0x000fe80000000800 */
[----:B------:R-:W-:Y:S01]  /*15270*/  STL.64 [R1+0x140], R104 ;  /* 0x0001406801007387 */ /* 0x000fe20000100a00 */
[----:B-1----:R-:W-:Y:S03]  /*15280*/  HMMA.1688.F32.TF32 R96, R92, R16, R140 ;  /* 0x000000105c60723c */ /* 0x002fe6000008108c */
[----:B------:R-:W-:Y:S04]  /*15290*/  STL.64 [R1+0x148], R106 ;  /* 0x0001486a01007387 */ /* 0x000fe80000100a00 */
[----:B------:R-:W2:Y:S04]  /*152a0*/  LDL.LU.64 R124, [R1+0x820] ;  /* 0x00082000017c7983 */ /* 0x000ea80000300a00 */
[----:B------:R-:W-:Y:S04]  /*152b0*/  STL.64 [R1+0x40], R100 ;  /* 0x0000406401007387 */ /* 0x000fe80000100a00 */
[----:B------:R-:W-:Y:S04]  /*152c0*/  STL.64 [R1+0x48], R102 ;  /* 0x0000486601007387 */ /* 0x000fe80000100a00 */
[----:B------:R-:W2:Y:S04]  /*152d0*/  LDL.LU.64 R126, [R1+0x828] ;  /* 0x00082800017e7983 */ /* 0x000ea80000300a00 */
[----:B------:R-:W-:Y:S04]  /*152e0*/  STL.64 [R1+0x10], R96 ;  /* 0x0000106001007387 */ /* 0x000fe80000100a00 */
[----:B------:R-:W-:Y:S04]  /*152f0*/  STL.64 [R1+0x18], R98 ;  /* 0x0000186201007387 */ /* 0x000fe80000100a00 */
[----:B------:R-:W3:Y:S04]  /*15300*/  LDL.LU.64 R108, [R1+0x810] ;  /* 0x00081000016c7983 */ /* 0x000ee80000300a00 */
[----:B------:R-:W3:Y:S04]  /*15310*/  LDL.LU.64 R110, [R1+0x818] ;  /* 0x00081800016e7983 */ /* 0x000ee80000300a00 */
[----:B------:R-:W-:Y:S04]  /*15320*/  LDS R104, [R2+0x400] ;  /* 0x0004000002687984 */ /* 0x000fe80000000800 */
[----:B------:R-:W-:Y:S04]  /*15330*/  LDS R106, [R2+0x2400] ;  /* 0x00240000026a7984 */ /* 0x000fe80000000800 */
[----:B------:R-:W-:Y:S04]  /*15340*/  LDS R105, [R3+0x400] ;  /* 0x0004000003697984 */ /* 0x000fe80000000800 */
[----:B------:R-:W2:Y:S04]  /*15350*/  LDS R107, [R3+0x2400] ;  /* 0x00240000036b7984 */ /* 0x000ea80000000800 */
        /* <DEDUP_REMOVED lines=8> */
[----:B------:R-:W-:Y:S04]  /*153e0*/  STL.64 [R1+0x16f8], R246 ;  /* 0x0016f8f601007387 */ /* 0x000fe80000100a00 */
[----:B------:R-:W-:Y:S04]  /*153f0*/  STL.64 [R1+0x16f0], R244 ;  /* 0x0016f0f401007387 */ /* 0x000fe80000100a00 */
[----:B------:R-:W-:Y:S04]  /*15400*/  STL [R1+0x16ac], R236 ;  /* 0x0016acec01007387 */ /* 0x000fe80000100800 */
[----:B------:R-:W-:Y:S04]  /*15410*/  STL [R1+0x16a8], R237 ;  /* 0x0016a8ed01007387 */ /* 0x000fe80000100800 */
[----:B------:R-:W-:Y:S04]  /*15420*/  STL [R1+0x16a4], R238 ;  /* 0x0016a4ee01007387 */ /* 0x000fe80000100800 */
[----:B------:R-:W-:Y:S04]  /*15430*/  STL [R1+0x16a0], R239 ;  /* 0x0016a0ef01007387 */ /* 0x000fe80000100800 */
[----:B------:R-:W4:Y:S04]  /*15440*/  LDL.LU.64 R140, [R1+0x7f0] ;  /* 0x0007f000018c7983 */ /* 0x000f280000300a00 */
[----:B------:R-:W4:Y:S04]  /*15450*/  LDL.LU.64 R142, [R1+0x7f8] ;  /* 0x0007f800018e7983 */ /* 0x000f280000300a00 */
[----:B------:R-:W-:Y:S04]  /*15460*/  LDS R100, [R2+0x480] ;  /* 0x0004800002647984 */ /* 0x000fe80000000800 */
[----:B------:R-:W-:Y:S04]  /*15470*/  LDS R102, [R2+0x2480] ;  /* 0x0024800002667984 */ /* 0x000fe80000000800 */
[----:B------:R-:W-:Y:S04]  /*15480*/  LDS R101, [R3+0x480] ;  /* 0x0004800003657984 */ /* 0x000fe80000000800 */
[----:B------:R-:W1:Y:S04]  /*15490*/  LDS R103, [R3+0x2480] ;  /* 0x0024800003677984 */ /* 0x000e680000000800 */
[----:B------:R-:W-:Y:S04]  /*154a0*/  LDS R96, [R2+0x500] ;  /* 0x0005000002607984 */ /* 0x000fe80000000800 */
[----:B------:R-:W-:Y:S04]  /*154b0*/  LDS R98, [R2+0x2500] ;  /* 0x0025000002627984 */ /* 0x000fe80000000800 */
[----:B------:R-:W-:Y:S04]  /*154c0*/  LDS R97, [R3+0x500] ;  /* 0x0005000003617984 */ /* 0x000fe80000000800 */
[----:B------:R-:W1:Y:S04]  /*154d0*/  LDS R99, [R3+0x2500] ;  /* 0x0025000003637984 */ /* 0x000e680000000800 */
[----:B------:R-:W-:Y:S04]  /*154e0*/  LDS R92, [R2+0x580] ;  /* 0x00058000025c7984 */ /* 0x000fe80000000800 */
[----:B------:R-:W-:Y:S04]  /*154f0*/  LDS R94, [R2+0x2580] ;  /* 0x00258000025e7984 */ /* 0x000fe80000000800 */
[----:B------:R-:W-:Y:S04]  /*15500*/  LDS R93, [R3+0x580] ;  /* 0x00058000035d7984 */ /* 0x000fe80000000800 */
[----:B------:R-:W1:Y:S01]  /*15510*/  LDS R95, [R3+0x2580] ;  /* 0x00258000035f7984 */ /* 0x000e620000000800 */
[C---:B--2---:R-:W-:Y:S11]  /*15520*/  HMMA.1688.F32.TF32 R124, R104.reuse, R4, R124 ;  /* 0x00000004687c723c */ /* 0x044ff6000008107c */
[----:B------:R-:W-:Y:S11]  /*15530*/  @!UPT UIADD3 URZ, URZ, URZ, URZ ;  /* 0x0000003f3f3ff290 */ /* 0x000ff6000fffe03f */
[----:B------:R-:W-:Y:S01]  /*15540*/  @!UPT UIADD3 URZ, URZ, URZ, URZ ;  /* 0x0000003f3f3ff290 */ /* 0x000fe2000fffe03f */
[----:B------:R-:W-:Y:S04]  /*15550*/  STL.64 [R1+0x130], R124 ;  /* 0x0001307c01007387 */ /* 0x000fe80000100a00 */
[----:B------:R3:W-:Y:S02]  /*15560*/  STL.64 [R1+0x138], R126 ;  /* 0x0001387e01007387 */ /* 0x0007e40000100a00 */
[C---:B---3--:R-:W-:Y:S02]  /*15570*/  HMMA.1688.F32.TF32 R124, R104.reuse, R8, R108 ;  /* 0x00000008687c723c */ /* 0x048fe4000008106c */
[----:B------:R-:W1:Y:S04]  /*15580*/  LDL.LU.64 R108, [R1+0xc0] ;  /* 0x0000c000016c7983 */ /* 0x000e680000300a00 */
[----:B------:R-:W1:Y:S02]  /*15590*/  LDL.LU.64 R110, [R1+0xc8] ;  /* 0x0000c800016e7983 */ /* 0x000e640000300a00 */
[C---:B----4-:R-:W-:Y:S08]  /*155a0*/  HMMA.1688.F32.TF32 R120, R104.reuse, R28, R120 ;  /* 0x0000001c6878723c */ /* 0x050ff00000081078 */
[C---:B------:R-:W-:Y:S08]  /*155b0*/  HMMA.1688.F32.TF32 R116, R104.reuse, R24, R116 ;  /* 0x000000186874723c */ /* 0x040ff00000081074 */
[C---:B------:R-:W-:Y:S01]  /*155c0*/  HMMA.1688.F32.TF32 R112, R104.reuse, R20, R112 ;  /* 0x000000146870723c */ /* 0x040fe20000081070 */
[----:B------:R3:W-:Y:S04]  /*155d0*/  STL.64 [R1+0x120], R124 ;  /* 0x0001207c01007387 */ /* 0x0007e80000100a00 */
[----:B------:R4:W-:Y:S04]  /*155e0*/  STL.64 [R1+0x128], R126 ;  /* 0x0001287e01007387 */ /* 0x0009e80000100a00 */
[----:B------:R-:W1:Y:S04]  /*155f0*/  LDL.LU.64 R136, [R1+0x6d0] ;  /* 0x0006d00001887983 */ /* 0x000e680000300a00 */
[----:B------:R-:W1:Y:S04]  /*15600*/  LDL.LU.64 R138, [R1+0x6d8] ;  /* 0x0006d800018a7983 */ /* 0x000e680000300a00 */
[----:B------:R4:W-:Y:S04]  /*15610*/  STL.64 [R1+0x110], R120 ;  /* 0x0001107801007387 */ /* 0x0009e80000100a00 */
[----:B------:R4:W-:Y:S01]  /*15620*/  STL.64 [R1+0x118], R122 ;  /* 0x0001187a01007387 */ /* 0x0009e20000100a00 */
[C---:B------:R-:W-:Y:S03]  /*15630*/  HMMA.1688.F32.TF32 R144, R104.reuse, R16, R144 ;  /* 0x000000106890723c */ /* 0x040fe60000081090 */
[----:B---3--:R-:W3:Y:S04]  /*15640*/  LDL.LU.64 R124, [R1+0xa0] ;  /* 0x0000a000017c7983 */ /* 0x008ee80000300a00 */
[----:B----4-:R-:W3:Y:S04]  /*15650*/  LDL.LU.64 R126, [R1+0xa8] ;  /* 0x0000a800017e7983 */ /* 0x010ee80000300a00 */
[----:B------:R4:W-:Y:S04]  /*15660*/  STL.64 [R1+0x100], R116 ;  /* 0x0001007401007387 */ /* 0x0009e80000100a00 */
[----:B------:R4:W-:Y:S04]  /*15670*/  STL.64 [R1+0x108], R118 ;  /* 0x0001087601007387 */ /* 0x0009e80000100a00 */
[----:B------:R-:W3:Y:S04]  /*15680*/  LDL.LU.64 R120, [R1+0x90] ;  /* 0x0000900001787983 */ /* 0x000ee80000300a00 */
[----:B------:R-:W3:Y:S01]  /*15690*/  LDL.LU.64 R122, [R1+0x98] ;  /* 0x00009800017a7983 */ /* 0x000ee20000300a00 */
[----:B------:R-:W-:Y:S03]  /*156a0*/  HMMA.1688.F32.TF32 R140, R104, R12, R140 ;  /* 0x0000000c688c723c */ /* 0x000fe6000008108c */
[----:B----4-:R-:W4:Y:S04]  /*156b0*/  LDL.LU.64 R116, [R1+0x80] ;  /* 0x0000800001747983 */ /* 0x010f280000300a00 */
[----:B------:R-:W4:Y:S04]  /*156c0*/  LDL.LU.64 R118, [R1+0x88] ;  /* 0x0000880001767983 */ /* 0x000f280000300a00 */
[----:B------:R2:W-:Y:S04]  /*156d0*/  STL.64 [R1+0xf0], R112 ;  /* 0x0000f07001007387 */ /* 0x0005e80000100a00 */
[----:B------:R2:W-:Y:S04]  /*156e0*/  STL.64 [R1+0xf8], R114 ;  /* 0x0000f87201007387 */ /* 0x0005e80000100a00 */
[----:B--2---:R-:W4:Y:S04]  /*156f0*/  LDL.LU.64 R112, [R1+0x6c0] ;  /* 0x0006c00001707983 */ /* 0x004f280000300a00 */
[----:B------:R-:W4:Y:S01]  /*15700*/  LDL.LU.64 R114, [R1+0x6c8] ;  /* 0x0006c80001727983 */ /* 0x000f220000300a00 */
[----:B------:R-:W-:-:S03]  /*15710*/  IMAD.MOV.U32 R236, RZ, RZ, R147 ;  /* 0x000000ffffec7224 */ /* 0x000fc600078e0093 */
[----:B------:R-:W-:Y:S04]  /*15720*/  STL.64 [R1+0xe0], R144 ;  /* 0x0000e09001007387 */ /* 0x000fe80000100a00 */
[----:B------:R-:W-:Y:S04]  /*15730*/  STL [R1+0xe8], R146 ;  /* 0x0000e89201007387 */ /* 0x000fe80000100800 */
[----:B------:R1:W-:Y:S02]  /*15740*/  STL [R1+0x16b0], R236 ;  /* 0x0016b0ec01007387 */ /* 0x0003e40000100800 */
[----:B-1----:R-:W-:Y:S11]  /*15750*/  HMMA.1688.F32.TF32 R108, R104, R240, R108 ;  /* 0x000000f0686c723c */ /* 0x002ff6000008106c */
[----:B------:R-:W-:Y:S11]  /*15760*/  @!UPT UIADD3 URZ, URZ, URZ, URZ ;  /* 0x0000003f3f3ff290 */ /* 0x000ff6000fffe03f */
[----:B------:R-:W-:Y:S01]  /*15770*/  @!UPT UIADD3 URZ, URZ, URZ, URZ ;  /* 0x0000003f3f3ff290 */ /* 0x000fe2000fffe03f */
[----:B------:R1:W-:Y:S04]  /*15780*/  STL.64 [R1+0xc0], R108 ;  /* 0x0000c06c01007387 */ /* 0x0003e80000100a00 */
[----:B------:R-:W-:Y:S04]  /*15790*/  STL.64 [R1+0xd0], R140 ;  /* 0x0000d08c01007387 */ /* 0x000fe80000100a00 */
[----:B------:R-:W-:Y:S01]  /*157a0*/  STL.64 [R1+0xd8], R142 ;  /* 0x0000d88e01007387 */ /* 0x000fe20000100a00 */
[----:B------:R-:W-:-:S03]  /*157b0*/  IMAD.MOV.U32 R236, RZ, RZ, R111 ;  /* 0x000000ffffec7224 */ /* 0x000fc600078e006f */
[----:B------:R1:W-:Y:S04]  /*157c0*/  STL [R1+0xc8], R110 ;  /* 0x0000c86e01007387 */ /* 0x0003e80000100800 */
[----:B------:R-:W2:Y:S04]  /*157d0*/  LDL.LU.64 R104, [R1+0x60] ;  /* 0x0000600001687983 */ /* 0x000ea80000300a00 */
[----:B------:R-:W2:Y:S04]  /*157e0*/  LDL.LU.64 R106, [R1+0x68] ;  /* 0x00006800016a7983 */ /* 0x000ea80000300a00 */
[----:B-1----:R-:W2:Y:S04]  /*157f0*/  LDL.LU.64 R108, [R1+0x50] ;  /* 0x00005000016c7983 */ /* 0x002ea80000300a00 */
[----:B------:R-:W2:Y:S01]  /*15800*/  LDL.LU.64 R110, [R1+0x58] ;  /* 0x00005800016e7983 */ /* 0x000ea20000300a00 */
[C---:B------:R-:W-:Y:S08]  /*15810*/  HMMA.1688.F32.TF32 R136, R100.reuse, R4, R136 ;  /* 0x000000046488723c */ /* 0x040ff00000081088 */
[C---:B---3--:R-:W-:Y:S08]  /*15820*/  HMMA.1688.F32.TF32 R124, R100.reuse, R8, R124 ;  /* 0x00000008647c723c */ /* 0x048ff0000008107c */
[C---:B------:R-:W-:Y:S01]  /*15830*/  HMMA.1688.F32.TF32 R120, R100.reuse, R28, R120 ;  /* 0x0000001c6478723c */ /* 0x040fe20000081078 */
[----:B------:R1:W-:Y:S07]  /*15840*/  STL [R1+0x16bc], R236 ;  /* 0x0016bcec01007387 */ /* 0x0003ee0000100800 */
[C---:B----4-:R-:W-:Y:S01]  /*15850*/  HMMA.1688.F32.TF32 R116, R100.reuse, R24, R116 ;  /* 0x000000186474723c */ /* 0x050fe20000081074 */
[----:B------:R-:W-:Y:S01]  /*15860*/  IMAD.MOV.U32 R239, RZ, RZ, R138 ;  /* 0x000000ffffef7224 */ /* 0x000fe200078e008a */
[----:B------:R-:W-:Y:S01]  /*15870*/  MOV R238, R137 ;  /* 0x0000008900ee7202 */ /* 0x000fe20000000f00 */
[----:B------:R-:W-:Y:S01]  /*15880*/  IMAD.MOV.U32 R237, RZ, RZ, R136 ;  /* 0x000000ffffed7224 */ /* 0x000fe200078e0088 */
[----:B------:R-:W-:Y:S04]  /*15890*/  STL [R1+0xbc], R139 ;  /* 0x0000bc8b01007387 */ /* 0x000fe80000100800 */
[C---:B------:R-:W-:Y:S01]  /*158a0*/  HMMA.1688.F32.TF32 R112, R100.reuse, R20, R112 ;  /* 0x000000146470723c */ /* 0x040fe20000081070 */
[----:B------:R3:W-:Y:S04]  /*158b0*/  STL [R1+0x16c0], R239 ;  /* 0x0016c0ef01007387 */ /* 0x0007e80000100800 */
[----:B------:R4:W-:Y:S03]  /*158c0*/  STL [R1+0x16b8], R238 ;  /* 0x0016b8ee01007387 */ /* 0x0009e60000100800 */
[----:B------:R-:W-:Y:S01]  /*158d0*/  HMMA.1688.F32.TF32 R32, R100, R240, R32 ;  /* 0x000000f06420723c */ /* 0x000fe20000081020 */
[----:B------:R4:W-:Y:S01]  /*158e0*/  STL [R1+0x16b4], R237 ;  /* 0x0016b4ed01007387 */ /* 0x0009e20000100800 */
[----:B-1----:R-:W-:-:S02]  /*158f0*/  IMAD.MOV.U32 R236, RZ, RZ, R121 ;  /* 0x000000ffffec7224 */ /* 0x002fc400078e0079 */
[----:B---3--:R-:W-:Y:S01]  /*15900*/  IMAD.MOV.U32 R239, RZ, RZ, R120 ;  /* 0x000000ffffef7224 */ /* 0x008fe200078e0078 */
[----:B------:R-:W-:Y:S01]  /*15910*/  STL.64 [R1+0xa0], R124 ;  /* 0x0000a07c01007387 */ /* 0x000fe20000100a00 */
[----:B----4-:R-:W-:Y:S01]  /*15920*/  MOV R238, R122 ;  /* 0x0000007a00ee7202 */ /* 0x010fe20000000f00 */
[----:B------:R-:W-:Y:S02]  /*15930*/  IMAD.MOV.U32 R237, RZ, RZ, R123 ;  /* 0x000000ffffed7224 */ /* 0x000fe400078e007b */
[----:B------:R-:W-:Y:S04]  /*15940*/  STL.64 [R1+0xa8], R126 ;  /* 0x0000a87e01007387 */ /* 0x000fe80000100a00 */
[----:B------:R1:W-:Y:S04]  /*15950*/  STL [R1+0x16d0], R237 ;  /* 0x0016d0ed01007387 */ /* 0x0003e80000100800 */
[----:B------:R3:W-:Y:S04]  /*15960*/  STL [R1+0x16cc], R238 ;  /* 0x0016ccee01007387 */ /* 0x0007e80000100800 */
[----:B------:R4:W-:Y:S01]  /*15970*/  STL [R1+0x16c8], R239 ;  /* 0x0016c8ef01007387 */ /* 0x0009e20000100800 */
[----:B-1----:R-:W-:-:S03]  /*15980*/  IMAD.MOV.U32 R237, RZ, RZ, R112 ;  /* 0x000000ffffed7224 */ /* 0x002fc600078e0070 */
[----:B------:R1:W-:Y:S01]  /*15990*/  STL [R1+0x16c4], R236 ;  /* 0x0016c4ec01007387 */ /* 0x0003e20000100800 */
[----:B---3--:R-:W-:Y:S01]  /*159a0*/  IMAD.MOV.U32 R238, RZ, RZ, R113 ;  /* 0x000000ffffee7224 */ /* 0x008fe200078e0071 */
[----:B----4-:R-:W-:Y:S01]  /*159b0*/  MOV R239, R114 ;  /* 0x0000007200ef7202 */ /* 0x010fe20000000f00 */
[----:B-1----:R-:W-:Y:S01]  /*159c0*/  IMAD.MOV.U32 R236, RZ, RZ, R115 ;  /* 0x000000ffffec7224 */ /* 0x002fe200078e0073 */
[----:B------:R-:W-:Y:S04]  /*159d0*/  STL.64 [R1+0x80], R116 ;  /* 0x0000807401007387 */ /* 0x000fe80000100a00 */
[----:B------:R-:W-:Y:S04]  /*159e0*/  STL.64 [R1+0x88], R118 ;  /* 0x0000887601007387 */ /* 0x000fe80000100a00 */
[----:B------:R1:W-:Y:S04]  /*159f0*/  STL [R1+0x16e0], R236 ;  /* 0x0016e0ec01007387 */ /* 0x0003e80000100800 */
[----:B------:R3:W-:Y:S04]  /*15a00*/  STL [R1+0x16dc], R239 ;  /* 0x0016dcef01007387 */ /* 0x0007e80000100800 */
[----:B------:R4:W-:Y:S01]  /*15a10*/  STL [R1+0x16d8], R237 ;  /* 0x0016d8ed01007387 */ /* 0x0009e20000100800 */
[----:B-1----:R-:W-:-:S03]  /*15a20*/  MOV R236, R32 ;  /* 0x0000002000ec7202 */ /* 0x002fc60000000f00 */
[----:B------:R1:W-:Y:S01]  /*15a30*/  STL [R1+0x16d4], R238 ;  /* 0x0016d4ee01007387 */ /* 0x0003e20000100800 */
[----:B---3--:R-:W-:-:S03]  /*15a40*/  IMAD.MOV.U32 R239, RZ, RZ, R33 ;  /* 0x000000ffffef7224 */ /* 0x008fc600078e0021 */
[----:B------:R-:W-:Y:S01]  /*15a50*/  LDS R116, [R2+0x600] ;  /* 0x0006000002747984 */ /* 0x000fe20000000800 */
[----:B----4-:R-:W-:-:S03]  /*15a60*/  IMAD.MOV.U32 R237, RZ, RZ, R34 ;  /* 0x000000ffffed7224 */ /* 0x010fc600078e0022 */
[----:B------:R-:W-:Y:S01]  /*15a70*/  LDS R118, [R2+0x2600] ;  /* 0x0026000002767984 */ /* 0x000fe20000000800 */
[----:B-1----:R-:W-:Y:S02]  /*15a80*/  IMAD.MOV.U32 R238, RZ, RZ, R35 ;  /* 0x000000ffffee7224 */ /* 0x002fe400078e0023 */
[----:B------:R-:W-:Y:S01]  /*15a90*/  HMMA.1688.F32.TF32 R32, R96, R4, R128 ;  /* 0x000000046020723c */ /* 0x000fe20000081080 */
[----:B------:R-:W-:Y:S04]  /*15aa0*/  LDS R117, [R3+0x600] ;  /* 0x0006000003757984 */ /* 0x000fe80000000800 */
[----:B------:R-:W1:Y:S03]  /*15ab0*/  LDS R119, [R3+0x2600] ;  /* 0x0026000003777984 */ /* 0x000e660000000800 */
[C---:B--2---:R-:W-:Y:S08]  /*15ac0*/  HMMA.1688.F32.TF32 R112, R100.reuse, R16, R104 ;  /* 0x000000106470723c */ /* 0x044ff00000081068 */
[----:B------:R-:W-:Y:S11]  /*15ad0*/  HMMA.1688.F32.TF32 R104, R100, R12, R108 ;  /* 0x0000000c6468723c */ /* 0x000ff6000008106c */
[----:B------:R-:W-:Y:S04]  /*15ae0*/  @!UPT UIADD3 URZ, URZ, URZ, URZ ;  /* 0x0000003f3f3ff290 */ /* 0x000fe8000fffe03f */
[----:B------:R-:W-:Y:S04]  /*15af0*/  STL.64 [R1+0x60], R112 ;  /* 0x0000607001007387 */ /* 0x000fe80000100a00 */
[----:B------:R-:W-:Y:S05]  /*15b00*/  STL.64 [R1+0x68], R114 ;  /* 0x0000687201007387 */ /* 0x000fea0000100a00 */
[----:B------:R-:W-:Y:S02]  /*15b10*/  IMAD.MOV.U32 R0, RZ, RZ, R107 ;  /* 0x000000ffff007224 */ /* 0x000fe400078e006b */
[----:B------:R-:W-:Y:S01]  /*15b20*/  IMAD.MOV.U32 R252, RZ, RZ, R106 ;  /* 0x000000fffffc7224 */ /* 0x000fe200078e006a */
[----:B------:R2:W-:Y:S04]  /*15b30*/  STL.64 [R1+0x50], R104 ;  /* 0x0000506801007387 */ /* 0x0005e80000100a00 */
[----:B------:R3:W-:Y:S04]  /*15b40*/  STL [R1+0x16e8], R0 ;  /* 0x0016e80001007387 */ /* 0x0007e80000100800 */
[----:B------:R2:W-:Y:S04]  /*15b50*/  STL [R1+0x16e4], R252 ;  /* 0x0016e4fc01007387 */ /* 0x0005e80000100800 */
[----:B------:R-:W-:Y:S04]  /*15b60*/  STL.64 [R1+0x1708], R238 ;  /* 0x001708ee01007387 */ /* 0x000fe80000100a00 */
[----:B------:R-:W-:Y:S04]  /*15b70*/  STL.64 [R1+0x1700], R236 ;  /* 0x001700ec01007387 */ /* 0x000fe80000100a00 */
[----:B------:R1:W-:Y:S04]  /*15b80*/  STL.64 [R1], R32 ;  /* 0x0000002001007387 */ /* 0x0003e80000100a00 */
        /* <DEDUP_REMOVED lines=8> */
[----:B--2---:R-:W2:Y:S04]  /*15c10*/  LDL.LU.64 R104, [R1+0x7a0] ;  /* 0x0007a00001687983 */ /* 0x004ea80000300a00 */
[----:B------:R-:W2:Y:S04]  /*15c20*/  LDL.LU.64 R106, [R1+0x7a8] ;  /* 0x0007a800016a7983 */ /* 0x000ea80000300a00 */
[----:B------:R-:W2:Y:S04]  /*15c30*/  LDL.LU.64 R108, [R1+0x790] ;  /* 0x00079000016c7983 */ /* 0x000ea80000300a00 */
[----:B------:R-:W2:Y:S04]  /*15c40*/  LDL.LU.64 R110, [R1+0x798] ;  /* 0x00079800016e7983 */ /* 0x000ea80000300a00 */
[----:B------:R-:W2:Y:S04]  /*15c50*/  LDL.LU.64 R112, [R1+0x780] ;  /* 0x0007800001707983 */ /* 0x000ea80000300a00 */
[----:B------:R-:W2:Y:S04]  /*15c60*/  LDL.LU.64 R114, [R1+0x788] ;  /* 0x0007880001727983 */ /* 0x000ea80000300a00 */
[----:B------:R-:W2:Y:S04]  /*15c70*/  LDL.LU.64 R124, [R1+0x6b0] ;  /* 0x0006b000017c7983 */ /* 0x000ea80000300a00 */
[----:B------:R-:W2:Y:S01]  /*15c80*/  LDL.LU.64 R126, [R1+0x6b8] ;  /* 0x0006b800017e7983 */ /* 0x000ea20000300a00 */
[----:B---3--:R-:W-:Y:S01]  /*15c90*/  MOV R0, R34 ;  /* 0x0000002200007202 */ /* 0x008fe20000000f00 */
[----:B------:R-:W-:-:S02]  /*15ca0*/  IMAD.MOV.U32 R252, RZ, RZ, R35 ;  /* 0x000000fffffc7224 */ /* 0x000fc400078e0023 */
[C---:B-1----:R-:W-:Y:S01]  /*15cb0*/  HMMA.1688.F32.TF32 R32, R96.reuse, R8, R132 ;  /* 0x000000086020723c */ /* 0x042fe20000081084 */
[----:B------:R-:W3:Y:S04]  /*15cc0*/  LDL.LU.64 R120, [R1+0x6a0] ;  /* 0x0006a00001787983 */ /* 0x000ee80000300a00 */
[----:B------:R-:W3:Y:S03]  /*15cd0*/  LDL.LU.64 R122, [R1+0x6a8] ;  /* 0x0006a800017a7983 */ /* 0x000ee60000300a00 */
[C---:B------:R-:W-:Y:S08]  /*15ce0*/  HMMA.1688.F32.TF32 R36, R96.reuse, R28, R36 ;  /* 0x0000001c6024723c */ /* 0x040ff00000081024 */
[C---:B------:R-:W-:Y:S08]  /*15cf0*/  HMMA.1688.F32.TF32 R40, R96.reuse, R24, R40 ;  /* 0x000000186028723c */ /* 0x040ff00000081028 */
[C---:B------:R-:W-:Y:S08]  /*15d00*/  HMMA.1688.F32.TF32 R44, R96.reuse, R20, R44 ;  /* 0x00000014602c723c */ /* 0x040ff0000008102c */
[C---:B------:R-:W-:Y:S08]  /*15d10*/  HMMA.1688.F32.TF32 R48, R96.reuse, R16, R48 ;  /* 0x000000106030723c */ /* 0x040ff00000081030 */
[C---:B------:R-:W-:Y:S08]  /*15d20*/  HMMA.1688.F32.TF32 R52, R96.reuse, R12, R52 ;  /* 0x0000000c6034723c */ /* 0x040ff00000081034 */
[----:B------:R-:W-:Y:S08]  /*15d30*/  HMMA.1688.F32.TF32 R56, R96, R240, R56 ;  /* 0x000000f06038723c */ /* 0x000ff00000081038 */
[C---:B------:R-:W-:Y:S01]  /*15d40*/  HMMA.1688.F32.TF32 R60, R92.reuse, R4, R60 ;  /* 0x000000045c3c723c */ /* 0x040fe2000008103c */
[----:B------:R-:W-:Y:S07]  /*15d50*/  STL.64 [R1+0x15c8], R34 ;  /* 0x0015c82201007387 */ /* 0x000fee0000100a00 */
        /* <DEDUP_REMOVED lines=9> */
[----:B------:R-:W-:Y:S04]  /*15df0*/  STL.64 [R1+0x15e0], R40 ;  /* 0x0015e02801007387 */ /* 0x000fe80000100a00 */
[----:B------:R-:W-:Y:S03]  /*15e00*/  STL.64 [R1+0x15f8], R46 ;  /* 0x0015f82e01007387 */ /* 0x000fe60000100a00 */
[C---:B------:R-:W-:Y:S01]  /*15e10*/  HMMA.1688.F32.TF32 R84, R92.reuse, R12, R84 ;  /* 0x0000000c5c54723c */ /* 0x040fe20000081054 */
[----:B------:R-:W-:Y:S04]  /*15e20*/  STL.64 [R1+0x15f0], R44 ;  /* 0x0015f02c01007387 */ /* 0x000fe80000100a00 */
[----:B------:R-:W-:Y:S03]  /*15e30*/  STL.64 [R1+0x1608], R50 ;  /* 0x0016083201007387 */ /* 0x000fe60000100a00 */
[----:B------:R-:W-:Y:S01]  /*15e40*/  HMMA.1688.F32.TF32 R88, R92, R240, R88 ;  /* 0x000000f05c58723c */ /* 0x000fe20000081058 */
        /* <DEDUP_REMOVED lines=20> */
[----:B------:R-:W-:Y:S01]  /*15f90*/  STL.64 [R1+0x1710], R88 ;  /* 0x0017105801007387 */ /* 0x000fe20000100a00 */
[C---:B----4-:R-:W-:Y:S08]  /*15fa0*/  HMMA.1688.F32.TF32 R216, R116.reuse, R4, R140 ;  /* 0x0000000474d8723c */ /* 0x050ff0000008108c */
[C---:B------:R-:W-:Y:S08]  /*15fb0*/  HMMA.1688.F32.TF32 R92, R116.reuse, R8, R136 ;  /* 0x00000008745c723c */ /* 0x040ff00000081088 */
[C---:B------:R-:W-:Y:S08]  /*15fc0*/  HMMA.1688.F32.TF32 R96, R116.reuse, R28, R128 ;  /* 0x0000001c7460723c */ /* 0x040ff00000081080 */
[C---:B------:R-:W-:Y:S08]  /*15fd0*/  HMMA.1688.F32.TF32 R100, R116.reuse, R24, R100 ;  /* 0x000000187464723c */ /* 0x040ff00000081064 */
[C---:B--2---:R-:W-:Y:S08]  /*15fe0*/  HMMA.1688.F32.TF32 R104, R116.reuse, R20, R104 ;  /* 0x000000147468723c */ /* 0x044ff00000081068 */
[C---:B------:R-:W-:Y:S08]  /*15ff0*/  HMMA.1688.F32.TF32 R108, R116.reuse, R16, R108 ;  /* 0x00000010746c723c */ /* 0x040ff0000008106c */
[C---:B------:R-:W-:Y:S08]  /*16000*/  HMMA.1688.F32.TF32 R112, R116.reuse, R12, R112 ;  /* 0x0000000c7470723c */ /* 0x040ff00000081070 */
        /* <DEDUP_REMOVED lines=17> */
[----:B-1----:R-:W2:Y:S04]  /*16120*/  LDL.LU.64 R104, [R1+0x690] ;  /* 0x0006900001687983 */ /* 0x002ea80000300a00 */
[----:B------:R-:W2:Y:S04]  /*16130*/  LDL.LU.64 R106, [R1+0x698] ;  /* 0x00069800016a7983 */ /* 0x000ea80000300a00 */
        /* <DEDUP_REMOVED lines=34> */
[----:B---3--:R-:W-:Y:S03]  /*16360*/  HMMA.1688.F32.TF32 R120, R148, R4, R120 ;  /* 0x000000049478723c */ /* 0x008fe60000081078 */
[----:B------:R-:W3:Y:S04]  /*16370*/  LDL.LU.64 R32, [R1+0x1c0] ;  /* 0x0001c00001207983 */ /* 0x000ee80000300a00 */
[----:B------:R-:W3:Y:S01]  /*16380*/  LDL.LU.64 R34, [R1+0x1c8] ;  /* 0x0001c80001227983 */ /* 0x000ee20000300a00 */
[----:B------:R-:W-:Y:S01]  /*16390*/  IMAD.MOV.U32 R244, RZ, RZ, R209 ;  /* 0x000000fffff47224 */ /* 0x000fe200078e00d1 */
[----:B------:R-:W-:Y:S01]  /*163a0*/  MOV R246, R211 ;  /* 0x000000d300f67202 */ /* 0x000fe20000000f00 */
[----:B------:R-:W-:-:S02]  /*163b0*/  IMAD.MOV.U32 R245, RZ, RZ, R210 ;  /* 0x000000fffff57224 */ /* 0x000fc400078e00d2 */
[----:B------:R-:W-:-:S11]  /*163c0*/  IMAD.MOV.U32 R247, RZ, RZ, R220 ;  /* 0x000000fffff77224 */ /* 0x000fd600078e00dc */
[----:B------:R-:W-:Y:S04]  /*163d0*/  STL.64 [R1+0x17a8], R122 ;  /* 0x0017a87a01007387 */ /* 0x000fe80000100a00 */
[----:B------:R-:W-:Y:S01]  /*163e0*/  STL.64 [R1+0x17a0], R120 ;  /* 0x0017a07801007387 */ /* 0x000fe20000100a00 */
[C---:B--2---:R-:W-:Y:S08]  /*163f0*/  HMMA.1688.F32.TF32 R124, R148.reuse, R8, R104 ;  /* 0x00000008947c723c */ /* 0x044ff00000081068 */
[----:B----4-:R-:W-:Y:S11]  /*16400*/  HMMA.1688.F32.TF32 R128, R148, R28, R100 ;  /* 0x0000001c9480723c */ /* 0x010ff60000081064 */
[----:B------:R-:W-:Y:S04]  /*16410*/  @!UPT UIADD3 URZ, URZ, URZ, URZ ;  /* 0x0000003f3f3ff290 */ /* 0x000fe8000fffe03f */
[----:B------:R-:W-:Y:S04]  /*16420*/  STL.64 [R1+0x17b8], R126 ;  /* 0x0017b87e01007387 */ /* 0x000fe80000100a00 */
[----:B------:R-:W-:Y:S04]  /*16430*/  STL.64 [R1+0x17b0], R124 ;  /* 0x0017b07c01007387 */ /* 0x000fe80000100a00 */
[----:B------:R-:W-:Y:S04]  /*16440*/  STL.64 [R1+0x17c8], R130 ;  /* 0x0017c88201007387 */ /* 0x000fe80000100a00 */
[----:B------:R-:W-:Y:S04]  /*16450*/  STL.64 [R1+0x17c0], R128 ;  /* 0x0017c08001007387 */ /* 0x000fe80000100a00 */
[----:B------:R-:W2:Y:S04]  /*16460*/  LDL.LU R209, [R1+0x1850] ;  /* 0x0018500001d17983 */ /* 0x000ea80000300800 */
[----:B------:R-:W2:Y:S04]  /*16470*/  LDL.LU R210, [R1+0x184c] ;  /* 0x00184c0001d27983 */ /* 0x000ea80000300800 */
[----:B------:R-:W2:Y:S04]  /*16480*/  LDL.LU R211, [R1+0x1848] ;  /* 0x0018480001d37983 */ /* 0x000ea80000300800 */
[----:B------:R-:W4:Y:S01]  /*16490*/  LDL.LU R220, [R1+0x1844] ;  /* 0x0018440001dc7983 */ /* 0x000f220000300800 */
[----:B------:R-:W-:Y:S07]  /*164a0*/  HMMA.1688.F32.TF32 R200, R212, R20, R36 ;  /* 0x00000014d4c8723c */ /* 0x000fee0000081024 */
[----:B------:R-:W-:Y:S01]  /*164b0*/  IMAD.MOV.U32 R36, RZ, RZ, R221 ;  /* 0x000000ffff247224 */ /* 0x000fe200078e00dd */
[----:B------:R-:W-:Y:S01]  /*164c0*/  MOV R38, R223 ;  /* 0x000000df00267202 */ /* 0x000fe20000000f00 */
[----:B------:R-:W4:Y:S01]  /*164d0*/  LDL.LU R221, [R1+0x1840] ;  /* 0x0018400001dd7983 */ /* 0x000f220000300800 */
[----:B------:R-:W-:-:S03]  /*164e0*/  IMAD.MOV.U32 R37, RZ, RZ, R222 ;  /* 0x000000ffff257224 */ /* 0x000fc600078e00de */
[----:B------:R-:W4:Y:S04]  /*164f0*/  LDL.LU R222, [R1+0x183c] ;  /* 0x00183c0001de7983 */ /* 0x000f280000300800 */
[----:B------:R-:W4:Y:S01]  /*16500*/  LDL.LU R223, [R1+0x1838] ;  /* 0x0018380001df7983 */ /* 0x000f220000300800 */
[----:B------:R-:W-:Y:S03]  /*16510*/  HMMA.1688.F32.TF32 R196, R212, R24, R40 ;  /* 0x00000018d4c4723c */ /* 0x000fe60000081028 */
[----:B------:R-:W4:Y:S04]  /*16520*/  LDL.LU R39, [R1+0x59c] ;  /* 0x00059c0001277983 */ /* 0x000f280000300800 */
[----:B------:R-:W4:Y:S01]  /*16530*/  LDL.LU R40, [R1+0x5a0] ;  /* 0x0005a00001287983 */ /* 0x000f220000300800 */
[----:B------:R-:W-:-:S02]  /*16540*/  IMAD.MOV.U32 R42, RZ, RZ, R6 ;  /* 0x000000ffff2a7224 */ /* 0x000fc400078e0006 */
[----:B------:R-:W-:Y:S01]  /*16550*/  IMAD.MOV.U32 R43, RZ, RZ, R7 ;  /* 0x000000ffff2b7224 */ /* 0x000fe200078e0007 */
[----:B------:R-:W4:Y:S04]  /*16560*/  LDL.LU R41, [R1+0x5a4] ;  /* 0x0005a40001297983 */ /* 0x000f280000300800 */
[----:B------:R-:W4:Y:S04]  /*16570*/  LDL.LU R6, [R1+0x1834] ;  /* 0x0018340001067983 */ /* 0x000f280000300800 */
[----:B------:R-:W4:Y:S01]  /*16580*/  LDL.LU R7, [R1+0x1830] ;  /* 0x0018300001077983 */ /* 0x000f220000300800 */
[C---:B------:R-:W-:Y:S08]  /*16590*/  HMMA.1688.F32.TF32 R184, R212.reuse, R4, R52 ;  /* 0x00000004d4b8723c */ /* 0x040ff00000081034 */
[C---:B------:R-:W-:Y:S08]  /*165a0*/  HMMA.1688.F32.TF32 R188, R212.reuse, R8, R48 ;  /* 0x00000008d4bc723c */ /* 0x040ff00000081030 */
[C---:B------:R-:W-:Y:S08]  /*165b0*/  HMMA.1688.F32.TF32 R192, R212.reuse, R28, R44 ;  /* 0x0000001cd4c0723c */ /* 0x040ff0000008102c */
[----:B---3--:R-:W-:Y:S01]  /*165c0*/  HMMA.1688.F32.TF32 R204, R212, R16, R32 ;  /* 0x00000010d4cc723c */ /* 0x008fe20000081020 */
[----:B------:R-:W-:-:S07]  /*165d0*/  IMAD.MOV.U32 R236, RZ, RZ, R22 ;  /* 0x000000ffffec7224 */ /* 0x000fce00078e0016 */
[----:B------:R-:W-:Y:S01]  /*165e0*/  HMMA.1688.F32.TF32 R160, R180, R28, R76 ;  /* 0x0000001cb4a0723c */ /* 0x000fe2000008104c */
[----:B------:R-:W-:-:S07]  /*165f0*/  IMAD.MOV.U32 R237, RZ, RZ, R23 ;  /* 0x000000ffffed7224 */ /* 0x000fce00078e0017 */
[----:B------:R-:W-:Y:S01]  /*16600*/  HMMA.1688.F32.TF32 R132, R148, R24, R96 ;  /* 0x000000189484723c */ /* 0x000fe20000081060 */
[----:B------:R-:W-:-:S07]  /*16610*/  IMAD.MOV.U32 R238, RZ, RZ, R26 ;  /* 0x000000ffffee7224 */ /* 0x000fce00078e001a */
[----:B------:R-:W-:Y:S01]  /*16620*/  HMMA.1688.F32.TF32 R164, R180, R24, R72 ;  /* 0x00000018b4a4723c */ /* 0x000fe20000081048 */
[----:B------:R-:W-:-:S07]  /*16630*/  MOV R239, R10 ;  /* 0x0000000a00ef7202 */ /* 0x000fce0000000f00 */
[-C--:B------:R-:W-:Y:S08]  /*16640*/  HMMA.1688.F32.TF32 R136, R148, R20.reuse, R92 ;  /* 0x000000149488723c */ /* 0x080ff0000008105c */
[----:B------:R-:W-:Y:S08]  /*16650*/  HMMA.1688.F32.TF32 R168, R180, R20, R68 ;  /* 0x00000014b4a8723c */ /* 0x000ff00000081044 */
[C---:B--2---:R-:W-:Y:S08]  /*16660*/  HMMA.1688.F32.TF32 R208, R212.reuse, R12, R208 ;  /* 0x0000000cd4d0723c */ /* 0x044ff000000810d0 */
[----:B----4-:R-:W-:Y:S01]  /*16670*/  HMMA.1688.F32.TF32 R212, R212, R240, R220 ;  /* 0x000000f0d4d4723c */ /* 0x010fe200000810dc */
[----:B------:R-:W-:Y:S04]  /*16680*/  LDS R220, [R2+0x4000] ;  /* 0x0040000002dc7984 */ /* 0x000fe80000000800 */
[----:B------:R-:W-:Y:S04]  /*16690*/  LDS R222, [R2+0x6000] ;  /* 0x0060000002de7984 */ /* 0x000fe80000000800 */
[----:B------:R-:W-:Y:S04]  /*166a0*/  LDS R221, [R3+0x4000] ;  /* 0x0040000003dd7984 */ /* 0x000fe80000000800 */
[----:B------:R-:W1:Y:S02]  /*166b0*/  LDS R223, [R3+0x6000] ;  /* 0x0060000003df7984 */ /* 0x000e640000000800 */
[----:B-1----:R-:W-:Y:S07]  /*166c0*/  HMMA.1688.F32.TF32 R32, R220, R6, R244 ;  /* 0x00000006dc20723c */ /* 0x002fee00000810f4 */
[----:B------:R-:W-:-:S02]  /*166d0*/  IMAD.MOV.U32 R244, RZ, RZ, R11 ;  /* 0x000000fffff47224 */ /* 0x000fc400078e000b */
[----:B------:R-:W-:Y:S01]  /*166e0*/  IMAD.MOV.U32 R245, RZ, RZ, R27 ;  /* 0x000000fffff57224 */ /* 0x000fe200078e001b */
[----:B------:R-:W-:Y:S01]  /*166f0*/  MOV R247, R31 ;  /* 0x0000001f00f77202 */ /* 0x000fe20000000f00 */
[----:B------:R-:W-:Y:S11]  /*16700*/  IMAD.MOV.U32 R246, RZ, RZ, R30 ;  /* 0x000000fffff67224 */ /* 0x000ff600078e001e */
[----:B------:R-:W-:Y:S02]  /*16710*/  @!UPT UIADD3 URZ, URZ, URZ, URZ ;  /* 0x0000003f3f3ff290 */ /* 0x000fe4000fffe03f */
[----:B------:R-:W-:Y:S01]  /*16720*/  IMAD.MOV.U32 R28, RZ, RZ, R32 ;  /* 0x000000ffff1c7224 */ /* 0x000fe200078e0020 */
[----:B------:R-:W-:Y:S01]  /*16730*/  MOV R25, R33 ;  /* 0x0000002100197202 */ /* 0x000fe20000000f00 */
[----:B------:R-:W-:Y:S01]  /*16740*/  IMAD.MOV.U32 R24, RZ, RZ, R34 ;  /* 0x000000ffff187224 */ /* 0x000fe200078e0022 */
[----:B------:R-:W2:Y:S01]  /*16750*/  LDL.LU R32, [R1+0x580] ;  /* 0x0005800001207983 */ /* 0x000ea20000300800 */
[----:B------:R-:W-:Y:S01]  /*16760*/  IMAD.MOV.U32 R21, RZ, RZ, R35 ;  /* 0x000000ffff157224 */ /* 0x000fe200078e0023 */
[----:B------:R-:W-:Y:S01]  /*16770*/  MOV R35, R19 ;  /* 0x0000001300237202 */ /* 0x000fe20000000f00 */
[----:B------:R-:W-:Y:S01]  /*16780*/  IMAD.MOV.U32 R34, RZ, RZ, R18 ;  /* 0x000000ffff227224 */ /* 0x000fe200078e0012 */
[----:B------:R-:W2:Y:S04]  /*16790*/  LDL.LU R33, [R1+0x584] ;  /* 0x0005840001217983 */ /* 0x000ea80000300800 */
[----:B------:R-:W3:Y:S04]  /*167a0*/  LDL.LU R18, [R1+0x182c] ;  /* 0x00182c0001127983 */ /* 0x000ee80000300800 */
[----:B------:R-:W3:Y:S04]  /*167b0*/  LDL.LU R19, [R1+0x1828] ;  /* 0x0018280001137983 */ /* 0x000ee80000300800 */
[----:B------:R-:W4:Y:S04]  /*167c0*/  LDL.LU R22, [R1+0x1824] ;  /* 0x0018240001167983 */ /* 0x000f280000300800 */
[----:B------:R-:W4:Y:S04]  /*167d0*/  LDL.LU R23, [R1+0x1820] ;  /* 0x0018200001177983 */ /* 0x000f280000300800 */
[----:B------:R-:W2:Y:S04]  /*167e0*/  LDL.LU R26, [R1+0x181c] ;  /* 0x00181c00011a7983 */ /* 0x000ea80000300800 */
[----:B------:R-:W2:Y:S04]  /*167f0*/  LDL.LU R10, [R1+0x1818] ;  /* 0x00181800010a7983 */ /* 0x000ea80000300800 */
[----:B------:R-:W2:Y:S04]  /*16800*/  LDL.LU R11, [R1+0x1814] ;  /* 0x00181400010b7983 */ /* 0x000ea80000300800 */
[----:B------:R-:W3:Y:S04]  /*16810*/  LDL.LU R27, [R1+0x1810] ;  /* 0x00181000011b7983 */ /* 0x000ee80000300800 */
[----:B------:R-:W3:Y:S04]  /*16820*/  LDL.LU R30, [R1+0x180c] ;  /* 0x00180c00011e7983 */ /* 0x000ee80000300800 */
[----:B------:R-:W3:Y:S01]  /*16830*/  LDL.LU R31, [R1+0x1808] ;  /* 0x00180800011f7983 */ /* 0x000ee20000300800 */
[-C--:B------:R-:W-:Y:S03]  /*16840*/  HMMA.1688.F32.TF32 R140, R148, R16.reuse, R88 ;  /* 0x00000010948c723c */ /* 0x080fe60000081058 */
[----:B------:R-:W-:Y:S05]  /*16850*/  STL [R1+0x158c], R24 ;  /* 0x00158c1801007387 */ /* 0x000fea0000100800 */
[----:B------:R-:W-:Y:S01]  /*16860*/  HMMA.1688.F32.TF32 R172, R180, R16, R64 ;  /* 0x00000010b4ac723c */ /* 0x000fe20000081040 */
[----:B------:R-:W-:Y:S04]  /*16870*/  STL [R1+0x1588], R28 ;  /* 0x0015881c01007387 */ /* 0x000fe80000100800 */
[----:B------:R-:W-:Y:S03]  /*16880*/  STL [R1+0x1584], R25 ;  /* 0x0015841901007387 */ /* 0x000fe60000100800 */
[-C--:B------:R-:W-:Y:S01]  /*16890*/  HMMA.1688.F32.TF32 R144, R148, R12.reuse, R84 ;  /* 0x0000000c9490723c */ /* 0x080fe20000081054 */
[----:B------:R-:W-:Y:S07]  /*168a0*/  STL [R1+0x1580], R21 ;  /* 0x0015801501007387 */ /* 0x000fee0000100800 */
[C---:B------:R-:W-:Y:S08]  /*168b0*/  HMMA.1688.F32.TF32 R176, R180.reuse, R12, R60 ;  /* 0x0000000cb4b0723c */ /* 0x040ff0000008103c */
[C---:B------:R-:W-:Y:S08]  /*168c0*/  HMMA.1688.F32.TF32 R152, R180.reuse, R4, R248 ;  /* 0x00000004b498723c */ /* 0x040ff000000810f8 */
[----:B------:R-:W-:Y:S08]  /*168d0*/  HMMA.1688.F32.TF32 R156, R180, R8, R80 ;  /* 0x00000008b49c723c */ /* 0x000ff00000081050 */
[C---:B--2---:R-:W-:Y:S08]  /*168e0*/  HMMA.1688.F32.TF32 R40, R220.reuse, R10, R40 ;  /* 0x0000000adc28723c */ /* 0x044ff00000081028 */
[C---:B---3--:R-:W-:Y:S08]  /*168f0*/  HMMA.1688.F32.TF32 R36, R220.reuse, R30, R36 ;  /* 0x0000001edc24723c */ /* 0x048ff00000081024 */
[----:B------:R-:W-:Y:S08]  /*16900*/  HMMA.1688.F32.TF32 R32, R220, R26, R32 ;  /* 0x0000001adc20723c */ /* 0x000ff00000081020 */
[----:B------:R-:W-:-:S02]  /*16910*/  IMAD.MOV.U32 R16, RZ, RZ, R42 ;  /* 0x000000ffff107224 */ /* 0x000fc400078e002a */
[----:B------:R-:W-:Y:S01]  /*16920*/  IMAD.MOV.U32 R20, RZ, RZ, R40 ;  /* 0x000000ffff147224 */ /* 0x000fe200078e0028 */
[----:B------:R-:W-:Y:S01]  /*16930*/  MOV R13, R43 ;  /* 0x0000002b000d7202 */ /* 0x000fe20000000f00 */
[----:B------:R-:W-:Y:S01]  /*16940*/  IMAD.MOV.U32 R17, RZ, RZ, R41 ;  /* 0x000000ffff117224 */ /* 0x000fe200078e0029 */
[----:B------:R-:W-:Y:S04]  /*16950*/  STL [R1+0x1594], R16 ;  /* 0x0015941001007387 */ /* 0x000fe80000100800 */
[----:B------:R-:W-:Y:S01]  /*16960*/  STL [R1+0x1590], R20 ;  /* 0x0015901401007387 */ /* 0x000fe20000100800 */
[----:B------:R-:W-:Y:S01]  /*16970*/  MOV R5, R39 ;  /* 0x0000002700057202 */ /* 0x000fe20000000f00 */
[----:B------:R-:W-:Y:S02]  /*16980*/  IMAD.MOV.U32 R8, RZ, RZ, R38 ;  /* 0x000000ffff087224 */ /* 0x000fe400078e0026 */
[----:B------:R1:W-:Y:S01]  /*16990*/  STL [R1+0x157c], R17 ;  /* 0x00157c1101007387 */ /* 0x0003e20000100800 */
[----:B------:R-:W-:-:S02]  /*169a0*/  IMAD.MOV.U32 R9, RZ, RZ, R37 ;  /* 0x000000ffff097224 */ /* 0x000fc400078e0025 */
[----:B------:R-:W-:Y:S01]  /*169b0*/  IMAD.MOV.U32 R12, RZ, RZ, R36 ;  /* 0x000000ffff0c7224 */ /* 0x000fe200078e0024 */
[----:B------:R2:W-:Y:S04]  /*169c0*/  STL [R1+0x1578], R13 ;  /* 0x0015780d01007387 */ /* 0x0005e80000100800 */
[----:B------:R-:W-:Y:S01]  /*169d0*/  STL [R1+0x15a4], R5 ;  /* 0x0015a40501007387 */ /* 0x000fe20000100800 */
[----:B------:R-:W-:-:S03]  /*169e0*/  IMAD.MOV.U32 R29, RZ, RZ, R35 ;  /* 0x000000ffff1d7224 */ /* 0x000fc600078e0023 */
[----:B------:R-:W-:Y:S01]  /*169f0*/  STL [R1+0x15a0], R8 ;  /* 0x0015a00801007387 */ /* 0x000fe20000100800 */
[----:B-1----:R-:W-:-:S03]  /*16a00*/  IMAD.MOV.U32 R17, RZ, RZ, R32 ;  /* 0x000000ffff117224 */ /* 0x002fc600078e0020 */
[----:B------:R-:W-:Y:S01]  /*16a10*/  STL [R1+0x159c], R9 ;  /* 0x00159c0901007387 */ /* 0x000fe20000100800 */
[----:B--2---:R-:W-:-:S03]  /*16a20*/  IMAD.MOV.U32 R13, RZ, RZ, R33 ;  /* 0x000000ffff0d7224 */ /* 0x004fc600078e0021 */
[----:B------:R-:W-:Y:S04]  /*16a30*/  STL [R1+0x1598], R12 ;  /* 0x0015980c01007387 */ /* 0x000fe80000100800 */
[----:B------:R4:W-:Y:S02]  /*16a40*/  STL [R1+0x838], R34 ;  /* 0x0008382201007387 */ /* 0x0009e40000100800 */
[C---:B----4-:R-:W-:Y:S02]  /*16a50*/  HMMA.1688.F32.TF32 R32, R220.reuse, R22, R236 ;  /* 0x00000016dc20723c */ /* 0x050fe400000810ec */
[----:B------:R-:W-:Y:S04]  /*16a60*/  STL [R1+0x15b0], R29 ;  /* 0x0015b01d01007387 */ /* 0x000fe80000100800 */
[----:B------:R-:W-:Y:S04]  /*16a70*/  STL [R1+0x15ac], R13 ;  /* 0x0015ac0d01007387 */ /* 0x000fe80000100800 */
[----:B------:R-:W-:Y:S11]  /*16a80*/  STL [R1+0x15a8], R17 ;  /* 0x0015a81101007387 */ /* 0x000ff60000100800 */
[----:B------:R-:W-:Y:S03]  /*16a90*/  @!UPT UIADD3 URZ, URZ, URZ, URZ ;  /* 0x0000003f3f3ff290 */ /* 0x000fe6000fffe03f */
[----:B------:R-:W-:Y:S01]  /*16aa0*/  IMAD.MOV.U32 R25, RZ, RZ, R34 ;  /* 0x000000ffff197224 */ /* 0x000fe200078e0022 */
[----:B------:R-:W-:Y:S01]  /*16ab0*/  MOV R24, R32 ;  /* 0x0000002000187202 */ /* 0x000fe20000000f00 */
[----:B------:R-:W-:Y:S02]  /*16ac0*/  IMAD.MOV.U32 R28, RZ, RZ, R33 ;  /* 0x000000ffff1c7224 */ /* 0x000fe400078e0021 */
[----:B------:R-:W-:Y:S01]  /*16ad0*/  IMAD.MOV.U32 R21, RZ, RZ, R35 ;  /* 0x000000ffff157224 */ /* 0x000fe200078e0023 */
[----:B------:R-:W-:Y:S01]  /*16ae0*/  STL [R1+0x15bc], R25 ;  /* 0x0015bc1901007387 */ /* 0x000fe20000100800 */
[----:B------:R-:W-:Y:S03]  /*16af0*/  HMMA.1688.F32.TF32 R32, R220, R18, R244 ;  /* 0x00000012dc20723c */ /* 0x000fe600000810f4 */
[----:B------:R-:W-:Y:S04]  /*16b00*/  STL [R1+0x15b8], R28 ;  /* 0x0015b81c01007387 */ /* 0x000fe80000100800 */
[----:B------:R-:W-:Y:S01]  /*16b10*/  STL [R1+0x15b4], R24 ;  /* 0x0015b41801007387 */ /* 0x000fe20000100800 */
[----:B------:R-:W-:Y:S01]  /*16b20*/  MOV R245, R242 ;  /* 0x000000f200f57202 */ /* 0x000fe20000000f00 */
[----:B------:R-:W-:-:S02]  /*16b30*/  IMAD.MOV.U32 R246, RZ, RZ, R15 ;  /* 0x000000fffff67224 */ /* 0x000fc400078e000f */
[----:B------:R-:W2:Y:S01]  /*16b40*/  LDL.LU R244, [R1+0x210] ;  /* 0x0002100001f47983 */ /* 0x000ea20000300800 */
[----:B------:R-:W-:-:S03]  /*16b50*/  IMAD.MOV.U32 R247, RZ, RZ, R14 ;  /* 0x000000fffff77224 */ /* 0x000fc600078e000e */
[----:B------:R-:W3:Y:S04]  /*16b60*/  LDL.LU R242, [R1+0x1804] ;  /* 0x0018040001f27983 */ /* 0x000ee80000300800 */
[----:B------:R-:W4:Y:S04]  /*16b70*/  LDL.LU R15, [R1+0x1800] ;  /* 0x00180000010f7983 */ /* 0x000f280000300800 */
[----:B------:R-:W2:Y:S01]  /*16b80*/  LDL.LU R14, [R1+0x17fc] ;  /* 0x0017fc00010e7983 */ /* 0x000ea20000300800 */
[----:B------:R-:W-:-:S03]  /*16b90*/  IMAD.MOV.U32 R239, RZ, RZ, R243 ;  /* 0x000000ffffef7224 */ /* 0x000fc600078e00f3 */
[----:B------:R-:W2:Y:S01]  /*16ba0*/  LDL.LU R236, [R1+0x270] ;  /* 0x0002700001ec7983 */ /* 0x000ea20000300800 */
[----:B------:R-:W-:Y:S01]  /*16bb0*/  MOV R9, R32 ;  /* 0x0000002000097202 */ /* 0x000fe20000000f00 */
[----:B------:R-:W-:Y:S02]  /*16bc0*/  IMAD.MOV.U32 R12, RZ, RZ, R33 ;  /* 0x000000ffff0c7224 */ /* 0x000fe400078e0021 */
[----:B------:R-:W2:Y:S01]  /*16bd0*/  LDL.LU R237, [R1+0x274] ;  /* 0x0002740001ed7983 */ /* 0x000ea20000300800 */
[----:B------:R-:W-:-:S03]  /*16be0*/  IMAD.MOV.U32 R16, RZ, RZ, R34 ;  /* 0x000000ffff107224 */ /* 0x000fc600078e0022 */
[----:B------:R-:W2:Y:S01]  /*16bf0*/  LDL.LU R238, [R1+0x278] ;  /* 0x0002780001ee7983 */ /* 0x000ea20000300800 */
[----:B------:R-:W-:-:S03]  /*16c00*/  IMAD.MOV.U32 R20, RZ, RZ, R35 ;  /* 0x000000ffff147224 */ /* 0x000fc600078e0023 */
[----:B------:R-:W2:Y:S04]  /*16c10*/  LDL.LU R243, [R1+0x17f8] ;  /* 0x0017f80001f37983 */ /* 0x000ea80000300800 */
[----:B------:R-:W2:Y:S01]  /*16c20*/  LDL.LU R32, [R1+0x370] ;  /* 0x0003700001207983 */ /* 0x000ea20000300800 */
[----:B---3--:R-:W-:Y:S02]  /*16c30*/  IMAD.MOV.U32 R35, RZ, RZ, R242 ;  /* 0x000000ffff237224 */ /* 0x008fe400078e00f2 */
[----:B----4-:R-:W-:Y:S01]  /*16c40*/  IMAD.MOV.U32 R34, RZ, RZ, R15 ;  /* 0x000000ffff227224 */ /* 0x010fe200078e000f */
[----:B--2---:R-:W-:Y:S02]  /*16c50*/  MOV R33, R14 ;  /* 0x0000000e00217202 */ /* 0x004fe40000000f00 */
[----:B------:R-:W2:Y:S04]  /*16c60*/  LDL.LU R14, [R1+0x17f4] ;  /* 0x0017f400010e7983 */ /* 0x000ea80000300800 */
[----:B------:R-:W3:Y:S04]  /*16c70*/  LDL.LU R15, [R1+0x17f0] ;  /* 0x0017f000010f7983 */ /* 0x000ee80000300800 */
[----:B------:R-:W4:Y:S04]  /*16c80*/  LDL.LU R242, [R1+0x17ec] ;  /* 0x0017ec0001f27983 */ /* 0x000f280000300800 */
[----:B------:R-:W4:Y:S04]  /*16c90*/  LDL.LU R40, [R1+0x400] ;  /* 0x0004000001287983 */ /* 0x000f280000300800 */
[----:B------:R-:W4:Y:S04]  /*16ca0*/  LDL.LU R41, [R1+0x404] ;  /* 0x0004040001297983 */ /* 0x000f280000300800 */
[----:B------:R-:W4:Y:S04]  /*16cb0*/  LDL.LU R42, [R1+0x408] ;  /* 0x00040800012a7983 */ /* 0x000f280000300800 */
[----:B------:R-:W4:Y:S04]  /*16cc0*/  LDL.LU R43, [R1+0x40c] ;  /* 0x00040c00012b7983 */ /* 0x000f280000300800 */
[----:B------:R-:W4:Y:S01]  /*16cd0*/  LDL.LU R44, [R1+0x410] ;  /* 0x00041000012c7983 */ /* 0x000f220000300800 */
[----:B------:R-:W-:Y:S01]  /*16ce0*/  HMMA.1688.F32.TF32 R180, R180, R240, R56 ;  /* 0x000000f0b4b4723c */ /* 0x000fe20000081038 */
[----:B--2---:R-:W-:Y:S01]  /*16cf0*/  IMAD.MOV.U32 R47, RZ, RZ, R14 ;  /* 0x000000ffff2f7224 */ /* 0x004fe200078e000e */
[----:B---3--:R-:W-:Y:S01]  /*16d00*/  MOV R46, R15 ;  /* 0x0000000f002e7202 */ /* 0x008fe20000000f00 */
[----:B----4-:R-:W-:-:S02]  /*16d10*/  IMAD.MOV.U32 R45, RZ, RZ, R242 ;  /* 0x000000ffff2d7224 */ /* 0x010fc400078e00f2 */
[----:B------:R-:W2:Y:S04]  /*16d20*/  LDL.LU R242, [R1+0x17e8] ;  /* 0x0017e80001f27983 */ /* 0x000ea80000300800 */
[----:B------:R-:W3:Y:S04]  /*16d30*/  LDL.LU R15, [R1+0x17e4] ;  /* 0x0017e400010f7983 */ /* 0x000ee80000300800 */
[----:B------:R-:W4:Y:S04]  /*16d40*/  LDL.LU R14, [R1+0x17e0] ;  /* 0x0017e000010e7983 */ /* 0x000f280000300800 */
[----:B------:R-:W2:Y:S04]  /*16d50*/  LDL.LU R48, [R1+0x420] ;  /* 0x0004200001307983 */ /* 0x000ea80000300800 */
        /* <DEDUP_REMOVED lines=72> */
[----:B------:R-:W2:Y:S01]  /*171e0*/  LDL.LU R69, [R1+0x474] ;  /* 0x0004740001457983 */ /* 0x000ea20000300800 */
[----:B---3--:R-:W-:-:S03]  /*171f0*/  IMAD.MOV.U32 R54, RZ, RZ, R15 ;  /* 0x000000ffff367224 */ /* 0x008fc600078e000f */
[----:B------:R-:W3:Y:S01]  /*17200*/  LDL.LU R70, [R1+0x478] ;  /* 0x0004780001467983 */ /* 0x000ee20000300800 */
[----:B----4-:R-:W-:-:S03]  /*17210*/  IMAD.MOV.U32 R53, RZ, RZ, R14 ;  /* 0x000000ffff357224 */ /* 0x010fc600078e000e */
[----:B------:R-:W3:Y:S01]  /*17220*/  LDL.LU R71, [R1+0x47c] ;  /* 0x00047c0001477983 */ /* 0x000ee20000300800 */
[----:B--2---:R-:W-:-:S03]  /*17230*/  MOV R55, R242 ;  /* 0x000000f200377202 */ /* 0x004fc60000000f00 */
[----:B------:R-:W2:Y:S01]  /*17240*/  LDL.LU R52, [R1+0x430] ;  /* 0x0004300001347983 */ /* 0x000ea20000300800 */
[----:B------:R-:W-:-:S03]  /*17250*/  IMAD.MOV.U32 R36, RZ, RZ, R243 ;  /* 0x000000ffff247224 */ /* 0x000fc600078e00f3 */
[----:B------:R-:W4:Y:S04]  /*17260*/  LDL.LU R14, [R1+0x17dc] ;  /* 0x0017dc00010e7983 */ /* 0x000f280000300800 */
[----:B------:R-:W4:Y:S04]  /*17270*/  LDL.LU R15, [R1+0x17d8] ;  /* 0x0017d800010f7983 */ /* 0x000f280000300800 */
[----:B------:R-:W2:Y:S04]  /*17280*/  LDL.LU R242, [R1+0x17d4] ;  /* 0x0017d40001f27983 */ /* 0x000ea80000300800 */
[----:B------:R-:W2:Y:S04]  /*17290*/  LDL.LU R243, [R1+0x17d0] ;  /* 0x0017d00001f37983 */ /* 0x000ea80000300800 */
[----:B------:R-:W3:Y:S04]  /*172a0*/  LDL.LU R37, [R1+0x3f4] ;  /* 0x0003f40001257983 */ /* 0x000ee80000300800 */
[----:B------:R-:W3:Y:S04]  /*172b0*/  LDL.LU R38, [R1+0x3f8] ;  /* 0x0003f80001267983 */ /* 0x000ee80000300800 */
[----:B------:R-:W3:Y:S01]  /*172c0*/  LDL.LU R39, [R1+0x3fc] ;  /* 0x0003fc0001277983 */ /* 0x000ee20000300800 */
[----:B------:R-:W-:Y:S03]  /*172d0*/  HMMA.1688.F32.TF32 R148, R148, R240, R232 ;  /* 0x000000f09494723c */ /* 0x000fe600000810e8 */
[----:B------:R-:W-:Y:S04]  /*172e0*/  LDS R232, [R2+0x4180] ;  /* 0x0041800002e87984 */ /* 0x000fe80000000800 */
[----:B------:R-:W-:Y:S04]  /*172f0*/  LDS R234, [R2+0x6180] ;  /* 0x0061800002ea7984 */ /* 0x000fe80000000800 */
[----:B------:R-:W-:Y:S04]  /*17300*/  LDS R233, [R3+0x4180] ;  /* 0x0041800003e97984 */ /* 0x000fe80000000800 */
[----:B------:R-:W1:Y:S01]  /*17310*/  LDS R235, [R3+0x6180] ;  /* 0x0061800003eb7984 */ /* 0x000e620000000800 */
[C---:B------:R-:W-:Y:S08]  /*17320*/  HMMA.1688.F32.TF32 R64, R228.reuse, R18, R64 ;  /* 0x00000012e440723c */ /* 0x040ff00000081040 */
[C---:B------:R-:W-:Y:S08]  /*17330*/  HMMA.1688.F32.TF32 R72, R228.reuse, R26, R72 ;  /* 0x0000001ae448723c */ /* 0x040ff00000081048 */
[C---:B------:R-:W-:Y:S08]  /*17340*/  HMMA.1688.F32.TF32 R76, R228.reuse, R30, R76 ;  /* 0x0000001ee44c723c */ /* 0x040ff0000008104c */
[-C--:B------:R-:W-:Y:S08]  /*17350*/  HMMA.1688.F32.TF32 R80, R228, R10.reuse, R80 ;  /* 0x0000000ae450723c */ /* 0x080ff00000081050 */
[C---:B-1----:R-:W-:Y:S08]  /*17360*/  HMMA.1688.F32.TF32 R48, R232.reuse, R10, R48 ;  /* 0x0000000ae830723c */ /* 0x042ff00000081030 */
[C---:B------:R-:W-:Y:S08]  /*17370*/  HMMA.1688.F32.TF32 R44, R232.reuse, R30, R44 ;  /* 0x0000001ee82c723c */ /* 0x040ff0000008102c */
[C---:B------:R-:W-:Y:S08]  /*17380*/  HMMA.1688.F32.TF32 R40, R232.reuse, R26, R40 ;  /* 0x0000001ae828723c */ /* 0x040ff00000081028 */
[----:B------:R-:W-:Y:S08]  /*17390*/  HMMA.1688.F32.TF32 R32, R232, R18, R32 ;  /* 0x00000012e820723c */ /* 0x000ff00000081020 */
[-C--:B--2---:R-:W-:Y:S08]  /*173a0*/  HMMA.1688.F32.TF32 R116, R220, R242.reuse, R116 ;  /* 0x000000f2dc74723c */ /* 0x084ff00000081074 */
[C---:B------:R-:W-:Y:S11]  /*173b0*/  HMMA.1688.F32.TF32 R88, R224.reuse, R242, R88 ;  /* 0x000000f2e058723c */ /* 0x040ff60000081058 */
[----:B------:R-:W-:Y:S05]  /*173c0*/  @!UPT UIADD3 URZ, URZ, URZ, URZ ;  /* 0x0000003f3f3ff290 */ /* 0x000fea000fffe03f */
[----:B------:R-:W-:Y:S01]  /*173d0*/  IMAD.MOV.U32 R25, RZ, RZ, R116 ;  /* 0x000000ffff197224 */ /* 0x000fe200078e0074 */
[----:B------:R-:W-:Y:S01]  /*173e0*/  MOV R24, R118 ;  /* 0x0000007600187202 */ /* 0x000fe20000000f00 */
[----:B------:R-:W-:Y:S02]  /*173f0*/  IMAD.MOV.U32 R28, RZ, RZ, R117 ;  /* 0x000000ffff1c7224 */ /* 0x000fe400078e0075 */
[----:B------:R-:W-:Y:S02]  /*17400*/  IMAD.MOV.U32 R29, RZ, RZ, R119 ;  /* 0x000000ffff1d7224 */ /* 0x000fe400078e0077 */
[C---:B------:R-:W-:Y:S08]  /*17410*/  HMMA.1688.F32.TF32 R116, R224.reuse, R6, R112 ;  /* 0x00000006e074723c */ /* 0x040ff00000081070 */
[C---:B------:R-:W-:Y:S08]  /*17420*/  HMMA.1688.F32.TF32 R112, R224.reuse, R10, R108 ;  /* 0x0000000ae070723c */ /* 0x040ff0000008106c */
[C---:B------:R-:W-:Y:S08]  /*17430*/  HMMA.1688.F32.TF32 R108, R224.reuse, R30, R104 ;  /* 0x0000001ee06c723c */ /* 0x040ff00000081068 */
[C---:B------:R-:W-:Y:S08]  /*17440*/  HMMA.1688.F32.TF32 R104, R224.reuse, R26, R100 ;  /* 0x0000001ae068723c */ /* 0x040ff00000081064 */
[C---:B------:R-:W-:Y:S08]  /*17450*/  HMMA.1688.F32.TF32 R100, R224.reuse, R22, R96 ;  /* 0x00000016e064723c */ /* 0x040ff00000081060 */
[C---:B------:R-:W-:Y:S08]  /*17460*/  HMMA.1688.F32.TF32 R96, R224.reuse, R18, R92 ;  /* 0x00000012e060723c */ /* 0x040ff0000008105c */
[----:B----4-:R-:W-:Y:S01]  /*17470*/  HMMA.1688.F32.TF32 R92, R224, R14, R216 ;  /* 0x0000000ee05c723c */ /* 0x010fe200000810d8 */
[----:B------:R-:W-:Y:S07]  /*17480*/  STL.64 [R1+0x690], R116 ;  /* 0x0006907401007387 */ /* 0x000fee0000100a00 */
[C---:B------:R-:W-:Y:S01]  /*17490*/  HMMA.1688.F32.TF32 R84, R228.reuse, R6, R84 ;  /* 0x00000006e454723c */ /* 0x040fe20000081054 */
[----:B------:R-:W-:Y:S04]  /*174a0*/  STL.64 [R1+0x698], R118 ;  /* 0x0006987601007387 */ /* 0x000fe80000100a00 */
[----:B------:R-:W-:Y:S03]  /*174b0*/  STL.64 [R1+0x680], R112 ;  /* 0x0006807001007387 */ /* 0x000fe60000100a00 */
[C---:B---3--:R-:W-:Y:S01]  /*174c0*/  HMMA.1688.F32.TF32 R68, R228.reuse, R22, R68 ;  /* 0x00000016e444723c */ /* 0x048fe20000081044 */
[----:B------:R-:W-:Y:S04]  /*174d0*/  STL.64 [R1+0x688], R114 ;  /* 0x0006887201007387 */ /* 0x000fe80000100a00 */
[----:B------:R-:W-:Y:S03]  /*174e0*/  STL.64 [R1+0x670], R108 ;  /* 0x0006706c01007387 */ /* 0x000fe60000100a00 */
[C---:B------:R-:W-:Y:S01]  /*174f0*/  HMMA.1688.F32.TF32 R60, R228.reuse, R14, R60 ;  /* 0x0000000ee43c723c */ /* 0x040fe2000008103c */
[----:B------:R-:W-:Y:S04]  /*17500*/  STL.64 [R1+0x678], R110 ;  /* 0x0006786e01007387 */ /* 0x000fe80000100a00 */
[----:B------:R-:W-:Y:S03]  /*17510*/  STL.64 [R1+0x660], R104 ;  /* 0x0006606801007387 */ /* 0x000fe60000100a00 */
[----:B------:R-:W-:Y:S01]  /*17520*/  HMMA.1688.F32.TF32 R56, R228, R242, R56 ;  /* 0x000000f2e438723c */ /* 0x000fe20000081038 */
[----:B------:R-:W-:Y:S04]  /*17530*/  STL.64 [R1+0x668], R106 ;  /* 0x0006686a01007387 */ /* 0x000fe80000100a00 */
[----:B------:R-:W-:Y:S03]  /*17540*/  STL.64 [R1+0x650], R100 ;  /* 0x0006506401007387 */ /* 0x000fe60000100a00 */
[C---:B------:R-:W-:Y:S01]  /*17550*/  HMMA.1688.F32.TF32 R52, R232.reuse, R6, R52 ;  /* 0x00000006e834723c */ /* 0x040fe20000081034 */
[----:B------:R-:W-:Y:S04]  /*17560*/  STL.64 [R1+0x658], R102 ;  /* 0x0006586601007387 */ /* 0x000fe80000100a00 */
[----:B------:R-:W-:Y:S04]  /*17570*/  STL.64 [R1+0x640], R96 ;  /* 0x0006406001007387 */ /* 0x000fe80000100a00 */
[----:B------:R-:W-:Y:S04]  /*17580*/  STL.64 [R1+0x648], R98 ;  /* 0x0006486201007387 */ /* 0x000fe80000100a00 */
[----:B------:R-:W-:Y:S04]  /*17590*/  STL.64 [R1+0x630], R92 ;  /* 0x0006305c01007387 */ /* 0x000fe80000100a00 */
[----:B------:R-:W-:Y:S01]  /*175a0*/  STL.64 [R1+0x638], R94 ;  /* 0x0006385e01007387 */ /* 0x000fe20000100a00 */
[C---:B------:R-:W-:Y:S03]  /*175b0*/  HMMA.1688.F32.TF32 R36, R232.reuse, R22, R36 ;  /* 0x00000016e824723c */ /* 0x040fe60000081024 */
        /* <DEDUP_REMOVED lines=27> */
[----:B------:R2:W-:Y:S01]  /*17770*/  STL.64 [R1+0x358], R38 ;  /* 0x0003582601007387 */ /* 0x0005e20000100a00 */
[C---:B-1----:R-:W-:Y:S03]  /*17780*/  HMMA.1688.F32.TF32 R40, R232.reuse, R14, R236 ;  /* 0x0000000ee828723c */ /* 0x042fe600000810ec */
[----:B------:R-:W-:Y:S04]  /*17790*/  LDS R224, [R2+0x4280] ;  /* 0x0042800002e07984 */ /* 0x000fe80000000800 */
[----:B------:R-:W-:Y:S01]  /*177a0*/  LDS R226, [R2+0x6280] ;  /* 0x0062800002e27984 */ /* 0x000fe20000000800 */
[----:B--2---:R-:W-:Y:S03]  /*177b0*/  HMMA.1688.F32.TF32 R36, R232, R242, R244 ;  /* 0x000000f2e824723c */ /* 0x004fe600000810f4 */
[----:B------:R1:W-:Y:S04]  /*177c0*/  STL.64 [R1+0x340], R32 ;  /* 0x0003402001007387 */ /* 0x0003e80000100a00 */
[----:B------:R2:W-:Y:S01]  /*177d0*/  STL.64 [R1+0x348], R34 ;  /* 0x0003482201007387 */ /* 0x0005e20000100a00 */
[----:B------:R-:W-:Y:S03]  /*177e0*/  HMMA.1688.F32.TF32 R120, R220, R14, R120 ;  /* 0x0000000edc78723c */ /* 0x000fe60000081078 */
[----:B------:R-:W-:Y:S04]  /*177f0*/  LDS R220, [R2+0x4200] ;  /* 0x0042000002dc7984 */ /* 0x000fe80000000800 */
[----:B-1----:R-:W3:Y:S04]  /*17800*/  LDL.LU R32, [R1+0x10] ;  /* 0x0000100001207983 */ /* 0x002ee80000300800 */
[----:B------:R-:W-:Y:S04]  /*17810*/  STL.64 [R1+0x330], R40 ;  /* 0x0003302801007387 */ /* 0x000fe80000100a00 */
[----:B------:R-:W-:Y:S04]  /*17820*/  STL.64 [R1+0x338], R42 ;  /* 0x0003382a01007387 */ /* 0x000fe80000100a00 */
[----:B------:R1:W-:Y:S04]  /*17830*/  STL.64 [R1+0x1c0], R36 ;  /* 0x0001c02401007387 */ /* 0x0003e80000100a00 */
[----:B------:R4:W-:Y:S04]  /*17840*/  STL.64 [R1+0x1c8], R38 ;  /* 0x0001c82601007387 */ /* 0x0009e80000100a00 */
[----:B------:R-:W3:Y:S04]  /*17850*/  LDL.LU R33, [R1+0x14] ;  /* 0x0000140001217983 */ /* 0x000ee80000300800 */
[----:B--2---:R-:W3:Y:S04]  /*17860*/  LDL.LU R34, [R1+0x18] ;  /* 0x0000180001227983 */ /* 0x004ee80000300800 */
[----:B------:R-:W3:Y:S04]  /*17870*/  LDL.LU R35, [R1+0x1c] ;  /* 0x00001c0001237983 */ /* 0x000ee80000300800 */
[----:B-1----:R-:W2:Y:S04]  /*17880*/  LDL.LU R36, [R1+0x40] ;  /* 0x0000400001247983 */ /* 0x002ea80000300800 */
[----:B------:R-:W2:Y:S04]  /*17890*/  LDL.LU R37, [R1+0x44] ;  /* 0x0000440001257983 */ /* 0x000ea80000300800 */
[----:B----4-:R-:W2:Y:S04]  /*178a0*/  LDL.LU R38, [R1+0x48] ;  /* 0x0000480001267983 */ /* 0x010ea80000300800 */
[----:B------:R-:W2:Y:S04]  /*178b0*/  LDL.LU R39, [R1+0x4c] ;  /* 0x00004c0001277983 */ /* 0x000ea80000300800 */
[----:B------:R-:W4:Y:S04]  /*178c0*/  LDL.LU R40, [R1+0x140] ;  /* 0x0001400001287983 */ /* 0x000f280000300800 */
[----:B------:R-:W4:Y:S04]  /*178d0*/  LDL.LU R41, [R1+0x144] ;  /* 0x0001440001297983 */ /* 0x000f280000300800 */
[----:B------:R-:W4:Y:S04]  /*178e0*/  LDL.LU R42, [R1+0x148] ;  /* 0x00014800012a7983 */ /* 0x000f280000300800 */
        /* <DEDUP_REMOVED lines=53> */
[----:B------:R-:W3:Y:S04]  /*17c40*/  LDL.LU R236, [R1+0x2b0] ;  /* 0x0002b00001ec7983 */ /* 0x000ee80000300800 */
[----:B------:R-:W3:Y:S04]  /*17c50*/  LDL.LU R237, [R1+0x2b4] ;  /* 0x0002b40001ed7983 */ /* 0x000ee80000300800 */
[----:B------:R-:W3:Y:S04]  /*17c60*/  LDL.LU R238, [R1+0x2b8] ;  /* 0x0002b80001ee7983 */ /* 0x000ee80000300800 */
[----:B------:R-:W3:Y:S04]  /*17c70*/  LDL.LU R239, [R1+0x2bc] ;  /* 0x0002bc0001ef7983 */ /* 0x000ee80000300800 */
[----:B------:R-:W4:Y:S04]  /*17c80*/  LDL.LU R88, [R1+0x2c0] ;  /* 0x0002c00001587983 */ /* 0x000f280000300800 */
        /* <DEDUP_REMOVED lines=30> */
[----:B------:R-:W4:Y:S01]  /*17e70*/  LDL.LU R131, [R1+0x3ec] ;  /* 0x0003ec0001837983 */ /* 0x000f220000300800 */
[----:B------:R-:W-:Y:S01]  /*17e80*/  IMAD.MOV.U32 R13, RZ, RZ, R120 ;  /* 0x000000ffff0d7224 */ /* 0x000fe200078e0078 */
[----:B------:R-:W-:Y:S01]  /*17e90*/  MOV R5, R122 ;  /* 0x0000007a00057202 */ /* 0x000fe20000000f00 */
[----:B------:R-:W-:Y:S01]  /*17ea0*/  IMAD.MOV.U32 R17, RZ, RZ, R121 ;  /* 0x000000ffff117224 */ /* 0x000fe200078e0079 */
[----:B------:R-:W4:Y:S01]  /*17eb0*/  LDL.LU R120, [R1+0x3c0] ;  /* 0x0003c00001787983 */ /* 0x000f220000300800 */
[----:B------:R-:W-:-:S03]  /*17ec0*/  IMAD.MOV.U32 R8, RZ, RZ, R123 ;  /* 0x000000ffff087224 */ /* 0x000fc600078e007b */
        /* <DEDUP_REMOVED lines=15> */
[----:B------:R-:W-:Y:S04]  /*17fc0*/  LDS R222, [R2+0x6200] ;  /* 0x0062000002de7984 */ /* 0x000fe80000000800 */
[----:B------:R-:W-:Y:S04]  /*17fd0*/  LDS R221, [R3+0x4200] ;  /* 0x0042000003dd7984 */ /* 0x000fe80000000800 */
[----:B------:R-:W-:Y:S04]  /*17fe0*/  LDS R223, [R3+0x6200] ;  /* 0x0062000003df7984 */ /* 0x000fe80000000800 */
[----:B------:R-:W-:Y:S04]  /*17ff0*/  LDS R225, [R3+0x4280] ;  /* 0x0042800003e17984 */ /* 0x000fe80000000800 */
[----:B------:R-:W2:Y:S04]  /*18000*/  LDS R227, [R3+0x6280] ;  /* 0x0062800003e37984 */ /* 0x000ea80000000800 */
        /* <DEDUP_REMOVED lines=8> */
[C---:B--2---:R-:W-:Y:S08]  /*18090*/  HMMA.1688.F32.TF32 R244, R224.reuse, R18, R244 ;  /* 0x00000012e0f4723c */ /* 0x044ff000000810f4 */
[----:B---3--:R-:W-:Y:S08]  /*180a0*/  HMMA.1688.F32.TF32 R236, R224, R22, R236 ;  /* 0x00000016e0ec723c */ /* 0x008ff000000810ec */
[C---:B----4-:R-:W-:Y:S08]  /*180b0*/  HMMA.1688.F32.TF32 R108, R220.reuse, R18, R108 ;  /* 0x00000012dc6c723c */ /* 0x050ff0000008106c */
[C---:B------:R-:W-:Y:S08]  /*180c0*/  HMMA.1688.F32.TF32 R112, R220.reuse, R22, R112 ;  /* 0x00000016dc70723c */ /* 0x040ff00000081070 */
[C---:B------:R-:W-:Y:S08]  /*180d0*/  HMMA.1688.F32.TF32 R116, R220.reuse, R26, R116 ;  /* 0x0000001adc74723c */ /* 0x040ff00000081074 */
[C---:B------:R-:W-:Y:S08]  /*180e0*/  HMMA.1688.F32.TF32 R124, R220.reuse, R10, R124 ;  /* 0x0000000adc7c723c */ /* 0x040ff0000008107c */
[C---:B------:R-:W-:Y:S08]  /*180f0*/  HMMA.1688.F32.TF32 R128, R220.reuse, R6, R128 ;  /* 0x00000006dc80723c */ /* 0x040ff00000081080 */
[C---:B------:R-:W-:Y:S11]  /*18100*/  HMMA.1688.F32.TF32 R120, R220.reuse, R30, R120 ;  /* 0x0000001edc78723c */ /* 0x040ff60000081078 */
[----:B------:R-:W-:Y:S04]  /*18110*/  @!UPT UIADD3 URZ, URZ, URZ, URZ ;  /* 0x0000003f3f3ff290 */ /* 0x000fe8000fffe03f */
[----:B------:R-:W-:Y:S04]  /*18120*/  STL.64 [R1+0x7f0], R128 ;  /* 0x0007f08001007387 */ /* 0x000fe80000100a00 */
[----:B------:R2:W-:Y:S01]  /*18130*/  STL.64 [R1+0x7f8], R130 ;  /* 0x0007f88201007387 */ /* 0x0005e20000100a00 */
[C---:B------:R-:W-:Y:S03]  /*18140*/  HMMA.1688.F32.TF32 R104, R220.reuse, R14, R104 ;  /* 0x0000000edc68723c */ /* 0x040fe60000081068 */
[----:B--2---:R-:W2:Y:S04]  /*18150*/  LDL.LU.64 R130, [R1+0x17c8] ;  /* 0x0017c80001827983 */ /* 0x004ea80000300a00 */
[----:B------:R-:W2:Y:S01]  /*18160*/  LDL.LU.64 R128, [R1+0x17c0] ;  /* 0x0017c00001807983 */ /* 0x000ea20000300a00 */
[----:B------:R-:W-:Y:S03]  /*18170*/  HMMA.1688.F32.TF32 R220, R220, R242, R100 ;  /* 0x000000f2dcdc723c */ /* 0x000fe60000081064 */
[----:B------:R-:W-:Y:S04]  /*18180*/  STL.64 [R1+0x7e0], R124 ;  /* 0x0007e07c01007387 */ /* 0x000fe80000100a00 */
        /* <DEDUP_REMOVED lines=8> */
[----:B------:R1:W-:Y:S04]  /*18210*/  STL.64 [R1+0x7c8], R118 ;  /* 0x0007c87601007387 */ /* 0x0003e80000100a00 */
[----:B-1----:R-:W2:Y:S04]  /*18220*/  LDL.LU.64 R118, [R1+0x1798] ;  /* 0x0017980001767983 */ /* 0x002ea80000300a00 */
[----:B------:R-:W2:Y:S04]  /*18230*/  LDL.LU.64 R116, [R1+0x1790] ;  /* 0x0017900001747983 */ /* 0x000ea80000300a00 */
        /* <DEDUP_REMOVED lines=12> */
[----:B------:R-:W2:Y:S04]  /*18300*/  LDL.LU.64 R102, [R1+0x1758] ;  /* 0x0017580001667983 */ /* 0x000ea80000300a00 */
[----:B------:R-:W2:Y:S04]  /*18310*/  LDL.LU.64 R100, [R1+0x1750] ;  /* 0x0017500001647983 */ /* 0x000ea80000300a00 */
[----:B------:R1:W-:Y:S04]  /*18320*/  STL.64 [R1+0x620], R220 ;  /* 0x000620dc01007387 */ /* 0x0003e80000100a00 */
[----:B------:R1:W-:Y:S04]  /*18330*/  STL.64 [R1+0x628], R222 ;  /* 0x000628de01007387 */ /* 0x0003e80000100a00 */
[----:B-1----:R-:W2:Y:S04]  /*18340*/  LDL.LU R220, [R1+0x290] ;  /* 0x0002900001dc7983 */ /* 0x002ea80000300800 */
[----:B------:R-:W2:Y:S04]  /*18350*/  LDL.LU R221, [R1+0x294] ;  /* 0x0002940001dd7983 */ /* 0x000ea80000300800 */
[----:B------:R-:W2:Y:S04]  /*18360*/  LDL.LU R222, [R1+0x298] ;  /* 0x0002980001de7983 */ /* 0x000ea80000300800 */
[----:B------:R-:W2:Y:S01]  /*18370*/  LDL.LU R223, [R1+0x29c] ;  /* 0x00029c0001df7983 */ /* 0x000ea20000300800 */
[C---:B------:R-:W-:Y:S08]  /*18380*/  HMMA.1688.F32.TF32 R96, R224.reuse, R6, R96 ;  /* 0x00000006e060723c */ /* 0x040ff00000081060 */
[C---:B------:R-:W-:Y:S08]  /*18390*/  HMMA.1688.F32.TF32 R92, R224.reuse, R10, R92 ;  /* 0x0000000ae05c723c */ /* 0x040ff0000008105c */
[C---:B------:R-:W-:Y:S08]  /*183a0*/  HMMA.1688.F32.TF32 R216, R224.reuse, R30, R216 ;  /* 0x0000001ee0d8723c */ /* 0x040ff000000810d8 */
[C---:B------:R-:W-:Y:S01]  /*183b0*/  HMMA.1688.F32.TF32 R88, R224.reuse, R26, R88 ;  /* 0x0000001ae058723c */ /* 0x040fe20000081058 */
        /* <DEDUP_REMOVED lines=23> */
[----:B------:R-:W3:Y:S01]  /*18530*/  LDL.LU.64 R244, [R1+0x16f0] ;  /* 0x0016f00001f47983 */ /* 0x000ee20000300a00 */
[C---:B--2---:R-:W-:Y:S08]  /*18540*/  HMMA.1688.F32.TF32 R220, R224.reuse, R14, R220 ;  /* 0x0000000ee0dc723c */ /* 0x044ff000000810dc */
[----:B------:R-:W-:Y:S11]  /*18550*/  HMMA.1688.F32.TF32 R224, R224, R242, R248 ;  /* 0x000000f2e0e0723c */ /* 0x000ff600000810f8 */
[----:B------:R-:W-:Y:S04]  /*18560*/  @!UPT UIADD3 URZ, URZ, URZ, URZ ;  /* 0x0000003f3f3ff290 */ /* 0x000fe8000fffe03f */
[----:B------:R-:W-:Y:S04]  /*18570*/  STL.64 [R1+0x4d0], R220 ;  /* 0x0004d0dc01007387 */ /* 0x000fe80000100a00 */
[----:B------:R1:W-:Y:S02]  /*18580*/  STL.64 [R1+0x4d8], R222 ;  /* 0x0004d8de01007387 */ /* 0x0003e40000100a00 */
[C---:B-1----:R-:W-:Y:S08]  /*18590*/  HMMA.1688.F32.TF32 R220, R228.reuse, R6, R84 ;  /* 0x00000006e4dc723c */ /* 0x042ff00000081054 */
[C---:B------:R-:W-:Y:S08]  /*185a0*/  HMMA.1688.F32.TF32 R84, R228.reuse, R10, R80 ;  /* 0x0000000ae454723c */ /* 0x040ff00000081050 */
[C---:B------:R-:W-:Y:S08]  /*185b0*/  HMMA.1688.F32.TF32 R80, R228.reuse, R30, R76 ;  /* 0x0000001ee450723c */ /* 0x040ff0000008104c */
[C---:B------:R-:W-:Y:S08]  /*185c0*/  HMMA.1688.F32.TF32 R76, R228.reuse, R26, R72 ;  /* 0x0000001ae44c723c */ /* 0x040ff00000081048 */
[C---:B------:R-:W-:Y:S08]  /*185d0*/  HMMA.1688.F32.TF32 R72, R228.reuse, R22, R68 ;  /* 0x00000016e448723c */ /* 0x040ff00000081044 */
[C---:B------:R-:W-:Y:S08]  /*185e0*/  HMMA.1688.F32.TF32 R68, R228.reuse, R18, R64 ;  /* 0x00000012e444723c */ /* 0x040ff00000081040 */
[C---:B------:R-:W-:Y:S01]  /*185f0*/  HMMA.1688.F32.TF32 R64, R228.reuse, R14, R60 ;  /* 0x0000000ee440723c */ /* 0x040fe2000008103c */
[----:B------:R-:W-:Y:S07]  /*18600*/  STL.64 [R1+0x3d0], R224 ;  /* 0x0003d0e001007387 */ /* 0x000fee0000100a00 */
[----:B------:R-:W-:Y:S01]  /*18610*/  HMMA.1688.F32.TF32 R60, R228, R242, R56 ;  /* 0x000000f2e43c723c */ /* 0x000fe20000081038 */
[----:B------:R-:W-:Y:S01]  /*18620*/  STL.64 [R1+0x3d8], R226 ;  /* 0x0003d8e201007387 */ /* 0x000fe20000100a00 */
[----:B------:R-:W-:Y:S01]  /*18630*/  IMAD.MOV.U32 R250, RZ, RZ, R0 ;  /* 0x000000fffffa7224 */ /* 0x000fe200078e0000 */
[----:B------:R-:W-:-:S02]  /*18640*/  MOV R251, R252 ;  /* 0x000000fc00fb7202 */ /* 0x000fc40000000f00 */
[----:B------:R-:W-:Y:S03]  /*18650*/  LDS R224, [R2+0x4480] ;  /* 0x0044800002e07984 */ /* 0x000fe60000000800 */
[C---:B------:R-:W-:Y:S01]  /*18660*/  HMMA.1688.F32.TF32 R56, R232.reuse, R6, R52 ;  /* 0x00000006e838723c */ /* 0x040fe20000081034 */
[----:B------:R-:W-:Y:S04]  /*18670*/  STL.64 [R1+0x3c0], R220 ;  /* 0x0003c0dc01007387 */ /* 0x000fe80000100a00 */
        /* <DEDUP_REMOVED lines=9> */
[----:B------:R-:W-:Y:S03]  /*18710*/  STL.64 [R1+0x3a0], R80 ;  /* 0x0003a05001007387 */ /* 0x000fe60000100a00 */
[C---:B------:R-:W-:Y:S01]  /*18720*/  HMMA.1688.F32.TF32 R40, R232.reuse, R22, R36 ;  /* 0x00000016e828723c */ /* 0x040fe20000081024 */
[----:B------:R-:W-:Y:S04]  /*18730*/  STL.64 [R1+0x3a8], R82 ;  /* 0x0003a85201007387 */ /* 0x000fe80000100a00 */
[----:B------:R-:W-:Y:S03]  /*18740*/  STL.64 [R1+0x390], R76 ;  /* 0x0003904c01007387 */ /* 0x000fe60000100a00 */
[C---:B------:R-:W-:Y:S01]  /*18750*/  HMMA.1688.F32.TF32 R36, R232.reuse, R18, R32 ;  /* 0x00000012e824723c */ /* 0x040fe20000081020 */
[----:B------:R-:W-:Y:S04]  /*18760*/  STL.64 [R1+0x398], R78 ;  /* 0x0003984e01007387 */ /* 0x000fe80000100a00 */
[----:B------:R-:W-:Y:S04]  /*18770*/  STL.64 [R1+0x380], R72 ;  /* 0x0003804801007387 */ /* 0x000fe80000100a00 */
[----:B------:R-:W-:Y:S04]  /*18780*/  STL.64 [R1+0x388], R74 ;  /* 0x0003884a01007387 */ /* 0x000fe80000100a00 */
[----:B------:R-:W-:Y:S04]  /*18790*/  STL.64 [R1+0x370], R68 ;  /* 0x0003704401007387 */ /* 0x000fe80000100a00 */
[----:B------:R-:W-:Y:S04]  /*187a0*/  STL.64 [R1+0x378], R70 ;  /* 0x0003784601007387 */ /* 0x000fe80000100a00 */
[----:B------:R-:W-:Y:S01]  /*187b0*/  LDS R221, [R3+0x4400] ;  /* 0x0044000003dd7984 */ /* 0x000fe20000000800 */
[----:B---3--:R-:W-:Y:S03]  /*187c0*/  HMMA.1688.F32.TF32 R32, R232, R14, R244 ;  /* 0x0000000ee820723c */ /* 0x008fe600000810f4 */
        /* <DEDUP_REMOVED lines=14> */
[----:B------:R-:W2:Y:S04]  /*188b0*/  LDL.LU R248, [R1] ;  /* 0x0000000001f87983 */ /* 0x000ea80000300800 */
[----:B------:R-:W-:Y:S04]  /*188c0*/  STL.64 [R1+0x1e0], R36 ;  /* 0x0001e02401007387 */ /* 0x000fe80000100a00 */
[----:B------:R-:W-:Y:S04]  /*188d0*/  STL.64 [R1+0x1e8], R38 ;  /* 0x0001e82601007387 */ /* 0x000fe80000100a00 */
[----:B------:R1:W-:Y:S01]  /*188e0*/  STL.64 [R1+0x1d0], R32 ;  /* 0x0001d02001007387 */ /* 0x0003e20000100a00 */
[----:B------:R-:W-:-:S03]  /*188f0*/  IMAD.MOV.U32 R244, RZ, RZ, R236 ;  /* 0x000000fffff47224 */ /* 0x000fc600078e00ec */
[----:B------:R3:W-:Y:S01]  /*18900*/  STL.64 [R1+0x1d8], R34 ;  /* 0x0001d82201007387 */ /* 0x0007e20000100a00 */
[----:B------:R-:W-:-:S03]  /*18910*/  IMAD.MOV.U32 R245, RZ, RZ, R239 ;  /* 0x000000fffff57224 */ /* 0x000fc600078e00ef */
[----:B------:R-:W2:Y:S01]  /*18920*/  LDL.LU R249, [R1+0x4] ;  /* 0x0000040001f97983 */ /* 0x000ea20000300800 */
[----:B------:R-:W-:-:S03]  /*18930*/  MOV R246, R237 ;  /* 0x000000ed00f67202 */ /* 0x000fc60000000f00 */
[----:B------:R-:W2:Y:S01]  /*18940*/  LDL.LU R0, [R1+0x16e8] ;  /* 0x0016e80001007983 */ /* 0x000ea20000300800 */
[----:B------:R-:W-:-:S03]  /*18950*/  IMAD.MOV.U32 R247, RZ, RZ, R238 ;  /* 0x000000fffff77224 */ /* 0x000fc600078e00ee */
[----:B------:R-:W2:Y:S04]  /*18960*/  LDL.LU R252, [R1+0x16e4] ;  /* 0x0016e40001fc7983 */ /* 0x000ea80000300800 */
[----:B------:R-:W2:Y:S04]  /*18970*/  LDL.LU R236, [R1+0x16e0] ;  /* 0x0016e00001ec7983 */ /* 0x000ea80000300800 */
[----:B------:R-:W4:Y:S04]  /*18980*/  LDL.LU R239, [R1+0x16dc] ;  /* 0x0016dc0001ef7983 */ /* 0x000f280000300800 */
[----:B------:R-:W4:Y:S04]  /*18990*/  LDL.LU R237, [R1+0x16d8] ;  /* 0x0016d80001ed7983 */ /* 0x000f280000300800 */
[----:B------:R-:W4:Y:S04]  /*189a0*/  LDL.LU R238, [R1+0x16d4] ;  /* 0x0016d40001ee7983 */ /* 0x000f280000300800 */
[----:B-1----:R-:W4:Y:S04]  /*189b0*/  LDL.LU R32, [R1+0x60] ;  /* 0x0000600001207983 */ /* 0x002f280000300800 */
[----:B------:R-:W4:Y:S04]  /*189c0*/  LDL.LU R33, [R1+0x64] ;  /* 0x0000640001217983 */ /* 0x000f280000300800 */
[----:B---3--:R-:W3:Y:S04]  /*189d0*/  LDL.LU R34, [R1+0x68] ;  /* 0x0000680001227983 */ /* 0x008ee80000300800 */
[----:B------:R-:W3:Y:S04]  /*189e0*/  LDL.LU R35, [R1+0x6c] ;  /* 0x00006c0001237983 */ /* 0x000ee80000300800 */
[----:B------:R-:W1:Y:S04]  /*189f0*/  LDS R223, [R3+0x6400] ;  /* 0x0064000003df7984 */ /* 0x000e680000000800 */
[----:B------:R-:W-:Y:S04]  /*18a00*/  LDS R225, [R3+0x4480] ;  /* 0x0044800003e17984 */ /* 0x000fe80000000800 */
[----:B------:R-:W1:Y:S04]  /*18a10*/  LDS R227, [R3+0x6480] ;  /* 0x0064800003e37984 */ /* 0x000e680000000800 */
[----:B------:R-:W-:Y:S04]  /*18a20*/  LDS R228, [R2+0x4500] ;  /* 0x0045000002e47984 */ /* 0x000fe80000000800 */
[----:B------:R-:W-:Y:S04]  /*18a30*/  LDS R230, [R2+0x6500] ;  /* 0x0065000002e67984 */ /* 0x000fe80000000800 */
[----:B------:R-:W-:Y:S04]  /*18a40*/  LDS R229, [R3+0x4500] ;  /* 0x0045000003e57984 */ /* 0x000fe80000000800 */
[----:B------:R-:W1:Y:S01]  /*18a50*/  LDS R231, [R3+0x6500] ;  /* 0x0065000003e77984 */ /* 0x000e620000000800 */
[----:B--2---:R-:W-:-:S02]  /*18a60*/  IMAD.MOV.U32 R39, RZ, RZ, R236 ;  /* 0x000000ffff277224 */ /* 0x004fc400078e00ec */
[----:B----4-:R-:W-:Y:S02]  /*18a70*/  IMAD.MOV.U32 R38, RZ, RZ, R239 ;  /* 0x000000ffff267224 */ /* 0x010fe400078e00ef */
[----:B------:R-:W-:Y:S02]  /*18a80*/  IMAD.MOV.U32 R36, RZ, RZ, R237 ;  /* 0x000000ffff247224 */ /* 0x000fe400078e00ed */
[----:B------:R-:W2:Y:S01]  /*18a90*/  LDL.LU R237, [R1+0x16d0] ;  /* 0x0016d00001ed7983 */ /* 0x000ea20000300800 */
[----:B------:R-:W-:-:S03]  /*18aa0*/  MOV R37, R238 ;  /* 0x000000ee00257202 */ /* 0x000fc60000000f00 */
[----:B------:R-:W4:Y:S04]  /*18ab0*/  LDL.LU R238, [R1+0x16cc] ;  /* 0x0016cc0001ee7983 */ /* 0x000f280000300800 */
[----:B------:R-:W2:Y:S04]  /*18ac0*/  LDL.LU R239, [R1+0x16c8] ;  /* 0x0016c80001ef7983 */ /* 0x000ea80000300800 */
[----:B------:R-:W3:Y:S04]  /*18ad0*/  LDL.LU R236, [R1+0x16c4] ;  /* 0x0016c40001ec7983 */ /* 0x000ee80000300800 */
[----:B------:R-:W4:Y:S04]  /*18ae0*/  LDL.LU R40, [R1+0x80] ;  /* 0x0000800001287983 */ /* 0x000f280000300800 */
[----:B------:R-:W4:Y:S04]  /*18af0*/  LDL.LU R41, [R1+0x84] ;  /* 0x0000840001297983 */ /* 0x000f280000300800 */
[----:B------:R-:W4:Y:S04]  /*18b00*/  LDL.LU R42, [R1+0x88] ;  /* 0x00008800012a7983 */ /* 0x000f280000300800 */
[----:B------:R-:W4:Y:S01]  /*18b10*/  LDL.LU R43, [R1+0x8c] ;  /* 0x00008c00012b7983 */ /* 0x000f220000300800 */
[----:B--2---:R-:W-:-:S03]  /*18b20*/  MOV R44, R239 ;  /* 0x000000ef002c7202 */ /* 0x004fc60000000f00 */
[----:B------:R-:W2:Y:S01]  /*18b30*/  LDL.LU R239, [R1+0x16c0] ;  /* 0x0016c00001ef7983 */ /* 0x000ea20000300800 */
[----:B---3--:R-:W-:-:S03]  /*18b40*/  IMAD.MOV.U32 R45, RZ, RZ, R236 ;  /* 0x000000ffff2d7224 */ /* 0x008fc600078e00ec */
[----:B------:R-:W3:Y:S01]  /*18b50*/  LDL.LU R236, [R1+0x16bc] ;  /* 0x0016bc0001ec7983 */ /* 0x000ee20000300800 */
[----:B----4-:R-:W-:Y:S01]  /*18b60*/  IMAD.MOV.U32 R46, RZ, RZ, R238 ;  /* 0x000000ffff2e7224 */ /* 0x010fe200078e00ee */
[----:B------:R-:W-:Y:S02]  /*18b70*/  MOV R47, R237 ;  /* 0x000000ed002f7202 */ /* 0x000fe40000000f00 */
[----:B------:R-:W4:Y:S04]  /*18b80*/  LDL.LU R238, [R1+0x16b8] ;  /* 0x0016b80001ee7983 */ /* 0x000f280000300800 */
[----:B------:R-:W2:Y:S04]  /*18b90*/  LDL.LU R237, [R1+0x16b4] ;  /* 0x0016b40001ed7983 */ /* 0x000ea80000300800 */
[----:B------:R-:W2:Y:S04]  /*18ba0*/  LDL.LU R56, [R1+0xc0] ;  /* 0x0000c00001387983 */ /* 0x000ea80000300800 */
[----:B------:R-:W2:Y:S04]  /*18bb0*/  LDL.LU R57, [R1+0xc4] ;  /* 0x0000c40001397983 */ /* 0x000ea80000300800 */
[----:B------:R-:W2:Y:S01]  /*18bc0*/  LDL.LU R58, [R1+0xc8] ;  /* 0x0000c800013a7983 */ /* 0x000ea20000300800 */
[----:B---3--:R-:W-:-:S03]  /*18bd0*/  IMAD.MOV.U32 R59, RZ, RZ, R236 ;  /* 0x000000ffff3b7224 */ /* 0x008fc600078e00ec */
[----:B------:R-:W3:Y:S04]  /*18be0*/  LDL.LU R236, [R1+0x16b0] ;  /* 0x0016b00001ec7983 */ /* 0x000ee80000300800 */
[----:B------:R-:W3:Y:S04]  /*18bf0*/  LDL.LU R60, [R1+0xd0] ;  /* 0x0000d000013c7983 */ /* 0x000ee80000300800 */
[----:B------:R-:W3:Y:S04]  /*18c00*/  LDL.LU R61, [R1+0xd4] ;  /* 0x0000d400013d7983 */ /* 0x000ee80000300800 */
[----:B------:R-:W3:Y:S04]  /*18c10*/  LDL.LU R62, [R1+0xd8] ;  /* 0x0000d800013e7983 */ /* 0x000ee80000300800 */
[----:B------:R-:W3:Y:S04]  /*18c20*/  LDL.LU R63, [R1+0xdc] ;  /* 0x0000dc00013f7983 */ /* 0x000ee80000300800 */
[----:B------:R-:W1:Y:S04]  /*18c30*/  LDL.LU R68, [R1+0xf0] ;  /* 0x0000f00001447983 */ /* 0x000e680000300800 */
[----:B------:R-:W1:Y:S04]  /*18c40*/  LDL.LU R69, [R1+0xf4] ;  /* 0x0000f40001457983 */ /* 0x000e680000300800 */
[----:B------:R-:W1:Y:S04]  /*18c50*/  LDL.LU R70, [R1+0xf8] ;  /* 0x0000f80001467983 */ /* 0x000e680000300800 */
[----:B------:R-:W1:Y:S04]  /*18c60*/  LDL.LU R71, [R1+0xfc] ;  /* 0x0000fc0001477983 */ /* 0x000e680000300800 */
[----:B------:R-:W3:Y:S04]  /*18c70*/  LDL.LU R72, [R1+0x100] ;  /* 0x0001000001487983 */ /* 0x000ee80000300800 */
        /* <DEDUP_REMOVED lines=17> */
[----:B------:R-:W3:Y:S01]  /*18d90*/  LDL.LU R66, [R1+0xe8] ;  /* 0x0000e80001427983 */ /* 0x000ee20000300800 */
[----:B--2---:R-:W-:Y:S01]  /*18da0*/  MOV R52, R237 ;  /* 0x000000ed00347202 */ /* 0x004fe20000000f00 */
[----:B----4-:R-:W-:-:S02]  /*18db0*/  IMAD.MOV.U32 R53, RZ, RZ, R238 ;  /* 0x000000ffff357224 */ /* 0x010fc400078e00ee */
[----:B------:R-:W-:Y:S02]  /*18dc0*/  IMAD.MOV.U32 R54, RZ, RZ, R239 ;  /* 0x000000ffff367224 */ /* 0x000fe400078e00ef */
[----:B---3--:R-:W-:Y:S02]  /*18dd0*/  IMAD.MOV.U32 R67, RZ, RZ, R236 ;  /* 0x000000ffff437224 */ /* 0x008fe400078e00ec */
[----:B------:R-:W2:Y:S04]  /*18de0*/  LDL.LU R236, [R1+0x16ac] ;  /* 0x0016ac0001ec7983 */ /* 0x000ea80000300800 */
[----:B------:R-:W2:Y:S04]  /*18df0*/  LDL.LU R237, [R1+0x16a8] ;  /* 0x0016a80001ed7983 */ /* 0x000ea80000300800 */
[----:B------:R-:W2:Y:S04]  /*18e00*/  LDL.LU R238, [R1+0x16a4] ;  /* 0x0016a40001ee7983 */ /* 0x000ea80000300800 */
[----:B------:R-:W2:Y:S04]  /*18e10*/  LDL.LU R239, [R1+0x16a0] ;  /* 0x0016a00001ef7983 */ /* 0x000ea80000300800 */
[----:B------:R-:W3:Y:S04]  /*18e20*/  LDL.LU R55, [R1+0xbc] ;  /* 0x0000bc0001377983 */ /* 0x000ee80000300800 */
[----:B------:R-:W4:Y:S04]  /*18e30*/  LDL.LU R48, [R1+0xa0] ;  /* 0x0000a00001307983 */ /* 0x000f280000300800 */
[----:B------:R-:W4:Y:S04]  /*18e40*/  LDL.LU R49, [R1+0xa4] ;  /* 0x0000a40001317983 */ /* 0x000f280000300800 */
[----:B------:R-:W4:Y:S04]  /*18e50*/  LDL.LU R50, [R1+0xa8] ;  /* 0x0000a80001327983 */ /* 0x000f280000300800 */
[----:B------:R-:W4:Y:S01]  /*18e60*/  LDL.LU R51, [R1+0xac] ;  /* 0x0000ac0001337983 */ /* 0x000f220000300800 */
[C---:B-1----:R-:W-:Y:S08]  /*18e70*/  HMMA.1688.F32.TF32 R68, R220.reuse, R22, R68 ;  /* 0x00000016dc44723c */ /* 0x042ff00000081044 */
[C---:B------:R-:W-:Y:S08]  /*18e80*/  HMMA.1688.F32.TF32 R72, R220.reuse, R26, R72 ;  /* 0x0000001adc48723c */ /* 0x040ff00000081048 */
[C---:B------:R-:W-:Y:S08]  /*18e90*/  HMMA.1688.F32.TF32 R76, R220.reuse, R30, R76 ;  /* 0x0000001edc4c723c */ /* 0x040ff0000008104c */
[C---:B------:R-:W-:Y:S08]  /*18ea0*/  HMMA.1688.F32.TF32 R84, R220.reuse, R6, R84 ;  /* 0x00000006dc54723c */ /* 0x040ff00000081054 */
[C---:B------:R-:W-:Y:S11]  /*18eb0*/  HMMA.1688.F32.TF32 R80, R220.reuse, R10, R80 ;  /* 0x0000000adc50723c */ /* 0x040ff60000081050 */
[----:B------:R-:W-:Y:S04]  /*18ec0*/  @!UPT UIADD3 URZ, URZ, URZ, URZ ;  /* 0x0000003f3f3ff290 */ /* 0x000fe8000fffe03f */
[----:B------:R-:W-:Y:S01]  /*18ed0*/  STL.64 [R1+0x780], R84 ;  /* 0x0007805401007387 */ /* 0x000fe20000100a00 */
[C---:B------:R-:W-:Y:S03]  /*18ee0*/  HMMA.1688.F32.TF32 R60, R220.reuse, R14, R60 ;  /* 0x0000000edc3c723c */ /* 0x040fe6000008103c */
[----:B------:R1:W-:Y:S05]  /*18ef0*/  STL.64 [R1+0x788], R86 ;  /* 0x0007885601007387 */ /* 0x0003ea0000100a00 */
[C---:B------:R-:W-:Y:S01]  /*18f00*/  HMMA.1688.F32.TF32 R64, R220.reuse, R18, R64 ;  /* 0x00000012dc40723c */ /* 0x040fe20000081040 */
[----:B-1----:R-:W2:Y:S04]  /*18f10*/  LDL.LU.64 R86, [R1+0x1698] ;  /* 0x0016980001567983 */ /* 0x002ea80000300a00 */
[----:B------:R-:W2:Y:S03]  /*18f20*/  LDL.LU.64 R84, [R1+0x1690] ;  /* 0x0016900001547983 */ /* 0x000ea60000300a00 */
[----:B------:R-:W-:Y:S01]  /*18f30*/  HMMA.1688.F32.TF32 R220, R220, R242, R56 ;  /* 0x000000f2dcdc723c */ /* 0x000fe20000081038 */
[----:B------:R-:W-:Y:S04]  /*18f40*/  STL.64 [R1+0x770], R80 ;  /* 0x0007705001007387 */ /* 0x000fe80000100a00 */
[----:B------:R1:W-:Y:S04]  /*18f50*/  STL.64 [R1+0x778], R82 ;  /* 0x0007785201007387 */ /* 0x0003e80000100a00 */
[----:B-1----:R-:W2:Y:S04]  /*18f60*/  LDL.LU.64 R82, [R1+0x1688] ;  /* 0x0016880001527983 */ /* 0x002ea80000300a00 */
[----:B------:R-:W2:Y:S04]  /*18f70*/  LDL.LU.64 R80, [R1+0x1680] ;  /* 0x0016800001507983 */ /* 0x000ea80000300a00 */
[----:B------:R-:W-:Y:S04]  /*18f80*/  STL.64 [R1+0x760], R76 ;  /* 0x0007604c01007387 */ /* 0x000fe80000100a00 */
[----:B------:R1:W-:Y:S01]  /*18f90*/  STL.64 [R1+0x768], R78 ;  /* 0x0007684e01007387 */ /* 0x0003e20000100a00 */
[C---:B------:R-:W-:Y:S03]  /*18fa0*/  HMMA.1688.F32.TF32 R44, R224.reuse, R30, R44 ;  /* 0x0000001ee02c723c */ /* 0x040fe6000008102c */
        /* <DEDUP_REMOVED lines=24> */
[----:B------:R-:W-:Y:S04]  /*19130*/  STL.64 [R1+0x5d8], R222 ;  /* 0x0005d8de01007387 */ /* 0x000fe80000100a00 */
[----:B-1----:R-:W2:Y:S04]  /*19140*/  LDL.LU R220, [R1+0x50] ;  /* 0x0000500001dc7983 */ /* 0x002ea80000300800 */
[----:B------:R-:W2:Y:S01]  /*19150*/  LDL.LU R221, [R1+0x54] ;  /* 0x0000540001dd7983 */ /* 0x000ea20000300800 */
[C---:B---3--:R-:W-:Y:S08]  /*19160*/  HMMA.1688.F32.TF32 R52, R224.reuse, R6, R52 ;  /* 0x00000006e034723c */ /* 0x048ff00000081034 */
[C---:B----4-:R-:W-:Y:S11]  /*19170*/  HMMA.1688.F32.TF32 R48, R224.reuse, R10, R48 ;  /* 0x0000000ae030723c */ /* 0x050ff60000081030 */
[----:B------:R-:W-:Y:S04]  /*19180*/  @!UPT UIADD3 URZ, URZ, URZ, URZ ;  /* 0x0000003f3f3ff290 */ /* 0x000fe8000fffe03f */
[----:B------:R-:W-:Y:S04]  /*19190*/  STL.64 [R1+0x5c0], R52 ;  /* 0x0005c03401007387 */ /* 0x000fe80000100a00 */
[----:B------:R1:W-:Y:S04]  /*191a0*/  STL.64 [R1+0x5c8], R54 ;  /* 0x0005c83601007387 */ /* 0x0003e80000100a00 */
[----:B-1----:R-:W3:Y:S04]  /*191b0*/  LDL.LU.64 R54, [R1+0x1618] ;  /* 0x0016180001367983 */ /* 0x002ee80000300a00 */
[----:B------:R-:W3:Y:S04]  /*191c0*/  LDL.LU.64 R52, [R1+0x1610] ;  /* 0x0016100001347983 */ /* 0x000ee80000300a00 */
[----:B------:R-:W-:Y:S04]  /*191d0*/  STL.64 [R1+0x3f0], R48 ;  /* 0x0003f03001007387 */ /* 0x000fe80000100a00 */
[----:B------:R1:W-:Y:S04]  /*191e0*/  STL.64 [R1+0x3f8], R50 ;  /* 0x0003f83201007387 */ /* 0x0003e80000100a00 */
[----:B-1----:R-:W4:Y:S04]  /*191f0*/  LDL.LU.64 R50, [R1+0x1608] ;  /* 0x0016080001327983 */ /* 0x002f280000300a00 */
[----:B------:R-:W4:Y:S04]  /*19200*/  LDL.LU.64 R48, [R1+0x1600] ;  /* 0x0016000001307983 */ /* 0x000f280000300a00 */
        /* <DEDUP_REMOVED lines=14> */
[----:B-1----:R-:W4:Y:S04]  /*192f0*/  LDL.LU.64 R34, [R1+0x15c8] ;  /* 0x0015c80001227983 */ /* 0x002f280000300a00 */
[----:B------:R-:W4:Y:S01]  /*19300*/  LDL.LU.64 R32, [R1+0x15c0] ;  /* 0x0015c00001207983 */ /* 0x000f220000300a00 */
[----:B------:R-:W-:Y:S01]  /*19310*/  MOV R222, R252 ;  /* 0x000000fc00de7202 */ /* 0x000fe20000000f00 */
[----:B------:R-:W-:Y:S01]  /*19320*/  IMAD.MOV.U32 R223, RZ, RZ, R0 ;  /* 0x000000ffffdf7224 */ /* 0x000fe200078e0000 */
[-C--:B------:R-:W-:Y:S08]  /*19330*/  HMMA.1688.F32.TF32 R244, R224, R242.reuse, R244 ;  /* 0x000000f2e0f4723c */ /* 0x080ff000000810f4 */
[----:B--2---:R-:W-:Y:S01]  /*19340*/  HMMA.1688.F32.TF32 R236, R232, R242, R236 ;  /* 0x000000f2e8ec723c */ /* 0x004fe200000810ec */
[----:B------:R-:W-:Y:S04]  /*19350*/  LDS R232, [R2+0x4580] ;  /* 0x0045800002e87984 */ /* 0x000fe80000000800 */
[----:B------:R-:W-:Y:S04]  /*19360*/  LDS R234, [R2+0x6580] ;  /* 0x0065800002ea7984 */ /* 0x000fe80000000800 */
[----:B------:R-:W-:Y:S04]  /*19370*/  LDS R233, [R3+0x4580] ;  /* 0x0045800003e97984 */ /* 0x000fe80000000800 */
[----:B------:R-:W1:Y:S01]  /*19380*/  LDS R235, [R3+0x6580] ;  /* 0x0065800003eb7984 */ /* 0x000e620000000800 */
[----:B------:R-:W-:Y:S08]  /*19390*/  HMMA.1688.F32.TF32 R220, R224, R14, R220 ;  /* 0x0000000ee0dc723c */ /* 0x000ff000000810dc */
[C---:B------:R-:W-:Y:S11]  /*193a0*/  HMMA.1688.F32.TF32 R224, R228.reuse, R6, R248 ;  /* 0x00000006e4e0723c */ /* 0x040ff600000810f8 */
[----:B------:R-:W-:Y:S04]  /*193b0*/  @!UPT UIADD3 URZ, URZ, URZ, URZ ;  /* 0x0000003f3f3ff290 */ /* 0x000fe8000fffe03f */
[----:B------:R-:W-:Y:S04]  /*193c0*/  STL.64 [R1+0x580], R220 ;  /* 0x000580dc01007387 */ /* 0x000fe80000100a00 */
[----:B------:R4:W-:Y:S04]  /*193d0*/  STL.64 [R1+0x588], R222 ;  /* 0x000588de01007387 */ /* 0x0009e80000100a00 */
[----:B------:R-:W-:Y:S04]  /*193e0*/  STL.64 [R1+0x2f0], R244 ;  /* 0x0002f0f401007387 */ /* 0x000fe80000100a00 */
[----:B------:R-:W-:Y:S04]  /*193f0*/  STL.64 [R1+0x2f8], R246 ;  /* 0x0002f8f601007387 */ /* 0x000fe80000100a00 */
[----:B------:R-:W-:Y:S04]  /*19400*/  STL.64 [R1+0x2e0], R224 ;  /* 0x0002e0e001007387 */ /* 0x000fe80000100a00 */
[----:B------:R-:W-:Y:S01]  /*19410*/  STL.64 [R1+0x2e8], R226 ;  /* 0x0002e8e201007387 */ /* 0x000fe20000100a00 */
[C---:B---3--:R-:W-:Y:S08]  /*19420*/  HMMA.1688.F32.TF32 R36, R228.reuse, R30, R36 ;  /* 0x0000001ee424723c */ /* 0x048ff00000081024 */
[C---:B----4-:R-:W-:Y:S08]  /*19430*/  HMMA.1688.F32.TF32 R220, R228.reuse, R10, R32 ;  /* 0x0000000ae4dc723c */ /* 0x050ff00000081020 */
[C---:B------:R-:W-:Y:S08]  /*19440*/  HMMA.1688.F32.TF32 R32, R228.reuse, R26, R40 ;  /* 0x0000001ae420723c */ /* 0x040ff00000081028 */
[C---:B------:R-:W-:Y:S01]  /*19450*/  HMMA.1688.F32.TF32 R40, R228.reuse, R22, R44 ;  /* 0x00000016e428723c */ /* 0x040fe2000008102c */
[----:B------:R-:W-:Y:S04]  /*19460*/  LDS R44, [R2+0x4680] ;  /* 0x00468000022c7984 */ /* 0x000fe80000000800 */
[----:B------:R-:W-:Y:S04]  /*19470*/  LDS R46, [R2+0x6680] ;  /* 0x00668000022e7984 */ /* 0x000fe80000000800 */
[----:B------:R-:W-:Y:S04]  /*19480*/  STL.64 [R1+0x2d0], R220 ;  /* 0x0002d0dc01007387 */ /* 0x000fe80000100a00 */
[----:B------:R-:W-:Y:S04]  /*19490*/  STL.64 [R1+0x2d8], R222 ;  /* 0x0002d8de01007387 */ /* 0x000fe80000100a00 */
[----:B------:R-:W-:Y:S04]  /*194a0*/  STL.64 [R1+0x2c0], R36 ;  /* 0x0002c02401007387 */ /* 0x000fe80000100a00 */
[----:B------:R2:W-:Y:S04]  /*194b0*/  STL.64 [R1+0x2c8], R38 ;  /* 0x0002c82601007387 */ /* 0x0005e80000100a00 */
[----:B------:R-:W-:Y:S04]  /*194c0*/  STL.64 [R1+0x2b0], R32 ;  /* 0x0002b02001007387 */ /* 0x000fe80000100a00 */
[----:B------:R3:W-:Y:S01]  /*194d0*/  STL.64 [R1+0x2b8], R34 ;  /* 0x0002b82201007387 */ /* 0x0007e20000100a00 */
[C---:B--2---:R-:W-:Y:S03]  /*194e0*/  HMMA.1688.F32.TF32 R36, R228.reuse, R18, R48 ;  /* 0x00000012e424723c */ /* 0x044fe60000081030 */
[----:B------:R-:W-:Y:S04]  /*194f0*/  STL.64 [R1+0x2a0], R40 ;  /* 0x0002a02801007387 */ /* 0x000fe80000100a00 */
[----:B------:R2:W-:Y:S01]  /*19500*/  STL.64 [R1+0x2a8], R42 ;  /* 0x0002a82a01007387 */ /* 0x0005e20000100a00 */
[C---:B---3--:R-:W-:Y:S03]  /*19510*/  HMMA.1688.F32.TF32 R32, R228.reuse, R14, R52 ;  /* 0x0000000ee420723c */ /* 0x048fe60000081034 */
[----:B------:R-:W-:Y:S04]  /*19520*/  LDS R45, [R3+0x4680] ;  /* 0x00468000032d7984 */ /* 0x000fe80000000800 */
[----:B------:R-:W-:Y:S01]  /*19530*/  LDS R47, [R3+0x6680] ;  /* 0x00668000032f7984 */ /* 0x000fe20000000800 */
[----:B--2---:R-:W-:Y:S07]  /*19540*/  HMMA.1688.F32.TF32 R40, R228, R242, R56 ;  /* 0x000000f2e428723c */ /* 0x004fee0000081038 */
[----:B------:R-:W-:Y:S04]  /*19550*/  STL.64 [R1+0x290], R36 ;  /* 0x0002902401007387 */ /* 0x000fe80000100a00 */
[----:B------:R1:W-:Y:S04]  /*19560*/  STL.64 [R1+0x298], R38 ;  /* 0x0002982601007387 */ /* 0x0003e80000100a00 */
[----:B------:R-:W-:Y:S04]  /*19570*/  STL.64 [R1+0x280], R32 ;  /* 0x0002802001007387 */ /* 0x000fe80000100a00 */
[----:B------:R2:W-:Y:S01]  /*19580*/  STL.64 [R1+0x288], R34 ;  /* 0x0002882201007387 */ /* 0x0005e20000100a00 */
[C---:B-1----:R-:W-:Y:S03]  /*19590*/  HMMA.1688.F32.TF32 R36, R232.reuse, R6, R60 ;  /* 0x00000006e824723c */ /* 0x042fe6000008103c */
[----:B------:R-:W-:Y:S04]  /*195a0*/  STL.64 [R1+0x270], R40 ;  /* 0x0002702801007387 */ /* 0x000fe80000100a00 */
[----:B------:R1:W-:Y:S01]  /*195b0*/  STL.64 [R1+0x278], R42 ;  /* 0x0002782a01007387 */ /* 0x0003e20000100a00 */
[----:B--2---:R-:W-:Y:S01]  /*195c0*/  HMMA.1688.F32.TF32 R32, R232, R10, R64 ;  /* 0x0000000ae820723c */ /* 0x004fe20000081040 */
[----:B------:R-:W-:Y:S01]  /*195d0*/  IMAD.MOV.U32 R224, RZ, RZ, R25 ;  /* 0x000000ffffe07224 */ /* 0x000fe200078e0019 */
[----:B------:R-:W-:Y:S01]  /*195e0*/  MOV R226, R24 ;  /* 0x0000001800e27202 */ /* 0x000fe20000000f00 */
[----:B------:R-:W-:Y:S01]  /*195f0*/  IMAD.MOV.U32 R225, RZ, RZ, R28 ;  /* 0x000000ffffe17224 */ /* 0x000fe200078e001c */
[----:B------:R-:W2:Y:S01]  /*19600*/  S2R R4, SR_TID.X ;  /* 0x0000000000047919 */ /* 0x000ea20000002100 */
[----:B------:R-:W-:-:S03]  /*19610*/  IMAD.MOV.U32 R227, RZ, RZ, R29 ;  /* 0x000000ffffe37224 */ /* 0x000fc600078e001d */
[----:B------:R-:W-:Y:S01]  /*19620*/  LDS R60, [R2+0x8080] ;  /* 0x00808000023c7984 */ /* 0x000fe20000000800 */
[C---:B-1----:R-:W-:Y:S03]  /*19630*/  HMMA.1688.F32.TF32 R40, R232.reuse, R30, R68 ;  /* 0x0000001ee828723c */ /* 0x042fe60000081044 */
[----:B------:R-:W-:Y:S04]  /*19640*/  LDS R62, [R2+0xa080] ;  /* 0x00a08000023e7984 */ /* 0x000fe80000000800 */
[----:B------:R-:W-:Y:S04]  /*19650*/  STL.64 [R1+0x260], R36 ;  /* 0x0002602401007387 */ /* 0x000fe80000100a00 */
[----:B------:R1:W-:Y:S04]  /*19660*/  STL.64 [R1+0x268], R38 ;  /* 0x0002682601007387 */ /* 0x0003e80000100a00 */
[----:B------:R-:W-:Y:S04]  /*19670*/  STL.64 [R1+0x250], R32 ;  /* 0x0002502001007387 */ /* 0x000fe80000100a00 */
[----:B------:R3:W-:Y:S01]  /*19680*/  STL.64 [R1+0x258], R34 ;  /* 0x0002582201007387 */ /* 0x0007e20000100a00 */
[C---:B-1----:R-:W-:Y:S03]  /*19690*/  HMMA.1688.F32.TF32 R36, R232.reuse, R26, R72 ;  /* 0x0000001ae824723c */ /* 0x042fe60000081048 */
[----:B------:R-:W-:Y:S04]  /*196a0*/  STL.64 [R1+0x240], R40 ;  /* 0x0002402801007387 */ /* 0x000fe80000100a00 */
[----:B------:R1:W-:Y:S01]  /*196b0*/  STL.64 [R1+0x248], R42 ;  /* 0x0002482a01007387 */ /* 0x0003e20000100a00 */
[C---:B---3--:R-:W-:Y:S03]  /*196c0*/  HMMA.1688.F32.TF32 R32, R232.reuse, R22, R76 ;  /* 0x00000016e820723c */ /* 0x048fe6000008104c */
[----:B------:R-:W-:Y:S04]  /*196d0*/  LDS R61, [R3+0x8080] ;  /* 0x00808000033d7984 */ /* 0x000fe80000000800 */
[----:B------:R-:W-:Y:S01]  /*196e0*/  LDS R63, [R3+0xa080] ;  /* 0x00a08000033f7984 */ /* 0x000fe20000000800 */
[C---:B-1----:R-:W-:Y:S07]  /*196f0*/  HMMA.1688.F32.TF32 R40, R232.reuse, R18, R80 ;  /* 0x00000012e828723c */ /* 0x042fee0000081050 */
[----:B------:R-:W-:Y:S04]  /*19700*/  STL.64 [R1+0x230], R36 ;  /* 0x0002302401007387 */ /* 0x000fe80000100a00 */
[----:B------:R1:W-:Y:S04]  /*19710*/  STL.64 [R1+0x238], R38 ;  /* 0x0002382601007387 */ /* 0x0003e80000100a00 */
[----:B------:R-:W-:Y:S04]  /*19720*/  STL.64 [R1+0x220], R32 ;  /* 0x0002202001007387 */ /* 0x000fe80000100a00 */
[----:B------:R3:W-:Y:S04]  /*19730*/  STL.64 [R1+0x228], R34 ;  /* 0x0002282201007387 */ /* 0x0007e80000100a00 */
[----:B------:R-:W-:Y:S04]  /*19740*/  STL.64 [R1+0x210], R40 ;  /* 0x0002102801007387 */ /* 0x000fe80000100a00 */
[----:B------:R-:W-:Y:S04]  /*19750*/  STL.64 [R1+0x218], R42 ;  /* 0x0002182a01007387 */ /* 0x000fe80000100a00 */
[----:B------:R-:W-:Y:S04]  /*19760*/  LDS R40, [R2+0x4600] ;  /* 0x0046000002287984 */ /* 0x000fe80000000800 */
[----:B------:R-:W-:Y:S04]  /*19770*/  LDS R42, [R2+0x6600] ;  /* 0x00660000022a7984 */ /* 0x000fe80000000800 */
[----:B------:R-:W-:Y:S04]  /*19780*/  LDS R41, [R3+0x4600] ;  /* 0x0046000003297984 */ /* 0x000fe80000000800 */
[----:B------:R-:W4:Y:S01]  /*19790*/  LDS R43, [R3+0x6600] ;  /* 0x00660000032b7984 */ /* 0x000f220000000800 */
[C---:B-1----:R-:W-:Y:S08]  /*197a0*/  HMMA.1688.F32.TF32 R36, R232.reuse, R14, R84 ;  /* 0x0000000ee824723c */ /* 0x042ff00000081054 */
[----:B---3--:R-:W-:Y:S08]  /*197b0*/  HMMA.1688.F32.TF32 R32, R232, R242, R88 ;  /* 0x000000f2e820723c */ /* 0x008ff00000081058 */
[C---:B----4-:R-:W-:Y:S08]  /*197c0*/  HMMA.1688.F32.TF32 R56, R40.reuse, R6, R216 ;  /* 0x000000062838723c */ /* 0x050ff000000810d8 */
[C---:B------:R-:W-:Y:S08]  /*197d0*/  HMMA.1688.F32.TF32 R48, R40.reuse, R10, R92 ;  /* 0x0000000a2830723c */ /* 0x040ff0000008105c */
[C---:B------:R-:W-:Y:S01]  /*197e0*/  HMMA.1688.F32.TF32 R52, R40.reuse, R30, R96 ;  /* 0x0000001e2834723c */ /* 0x040fe20000081060 */
        /* <DEDUP_REMOVED lines=14> */
[C---:B-1----:R-:W-:Y:S03]  /*198d0*/  HMMA.1688.F32.TF32 R52, R40.reuse, R18, R108 ;  /* 0x000000122834723c */ /* 0x042fe6000008106c */
[----:B------:R-:W-:Y:S04]  /*198e0*/  LDS R37, [R3+0x4700] ;  /* 0x0047000003257984 */ /* 0x000fe80000000800 */
        /* <DEDUP_REMOVED lines=8> */
[----:B---3--:R-:W-:Y:S03]  /*19970*/  HMMA.1688.F32.TF32 R48, R40, R242, R116 ;  /* 0x000000f22830723c */ /* 0x008fe60000081074 */
[----:B------:R-:W-:Y:S04]  /*19980*/  LDS R32, [R2+0x4780] ;  /* 0x0047800002207984 */ /* 0x000fe80000000800 */
[----:B------:R-:W-:Y:S01]  /*19990*/  LDS R34, [R2+0x6780] ;  /* 0x0067800002227984 */ /* 0x000fe20000000800 */
[C---:B-1----:R-:W-:Y:S03]  /*199a0*/  HMMA.1688.F32.TF32 R52, R44.reuse, R6, R120 ;  /* 0x000000062c34723c */ /* 0x042fe60000081078 */
[----:B------:R-:W-:Y:S04]  /*199b0*/  LDS R33, [R3+0x4780] ;  /* 0x0047800003217984 */ /* 0x000fe80000000800 */
[----:B------:R-:W1:Y:S01]  /*199c0*/  LDS R35, [R3+0x6780] ;  /* 0x0067800003237984 */ /* 0x000e620000000800 */
[C---:B------:R-:W-:Y:S03]  /*199d0*/  HMMA.1688.F32.TF32 R40, R44.reuse, R10, R124 ;  /* 0x0000000a2c28723c */ /* 0x040fe6000008107c */
[----:B------:R-:W-:Y:S04]  /*199e0*/  STL.64 [R1+0x6b0], R56 ;  /* 0x0006b03801007387 */ /* 0x000fe80000100a00 */
[----:B------:R-:W-:Y:S04]  /*199f0*/  STL.64 [R1+0x6b8], R58 ;  /* 0x0006b83a01007387 */ /* 0x000fe80000100a00 */
[----:B------:R-:W-:Y:S04]  /*19a00*/  STL.64 [R1+0x570], R48 ;  /* 0x0005703001007387 */ /* 0x000fe80000100a00 */
[----:B------:R3:W-:Y:S04]  /*19a10*/  STL.64 [R1+0x578], R50 ;  /* 0x0005783201007387 */ /* 0x0007e80000100a00 */
[----:B------:R-:W-:Y:S04]  /*19a20*/  STL.64 [R1+0x560], R52 ;  /* 0x0005603401007387 */ /* 0x000fe80000100a00 */
[----:B------:R4:W-:Y:S01]  /*19a30*/  STL.64 [R1+0x568], R54 ;  /* 0x0005683601007387 */ /* 0x0009e20000100a00 */
[C---:B---3--:R-:W-:Y:S03]  /*19a40*/  HMMA.1688.F32.TF32 R48, R44.reuse, R30, R128 ;  /* 0x0000001e2c30723c */ /* 0x048fe60000081080 */
[----:B------:R-:W-:Y:S04]  /*19a50*/  STL.64 [R1+0x550], R40 ;  /* 0x0005502801007387 */ /* 0x000fe80000100a00 */
[----:B------:R3:W-:Y:S01]  /*19a60*/  STL.64 [R1+0x558], R42 ;  /* 0x0005582a01007387 */ /* 0x0007e20000100a00 */
[C---:B----4-:R-:W-:Y:S03]  /*19a70*/  HMMA.1688.F32.TF32 R52, R44.reuse, R26, R132 ;  /* 0x0000001a2c34723c */ /* 0x050fe60000081084 */
[----:B------:R-:W-:Y:S04]  /*19a80*/  LDS R92, [R2+0x8100] ;  /* 0x00810000025c7984 */ /* 0x000fe80000000800 */
[----:B------:R-:W-:Y:S01]  /*19a90*/  LDS R94, [R2+0xa100] ;  /* 0x00a10000025e7984 */ /* 0x000fe20000000800 */
[C---:B---3--:R-:W-:Y:S03]  /*19aa0*/  HMMA.1688.F32.TF32 R40, R44.reuse, R22, R136 ;  /* 0x000000162c28723c */ /* 0x048fe60000081088 */
[----:B------:R-:W-:Y:S04]  /*19ab0*/  LDS R93, [R3+0x8100] ;  /* 0x00810000035d7984 */ /* 0x000fe80000000800 */
[----:B------:R-:W-:Y:S04]  /*19ac0*/  LDS R95, [R3+0xa100] ;  /* 0x00a10000035f7984 */ /* 0x000fe80000000800 */
        /* <DEDUP_REMOVED lines=10> */
[----:B---3--:R-:W-:Y:S08]  /*19b70*/  HMMA.1688.F32.TF32 R40, R44, R242, R148 ;  /* 0x000000f22c28723c */ /* 0x008ff00000081094 */
[----:B-1----:R-:W-:Y:S01]  /*19b80*/  HMMA.1688.F32.TF32 R248, R32, R18, R204 ;  /* 0x0000001220f8723c */ /* 0x002fe200000810cc */
[----:B------:R-:W-:Y:S04]  /*19b90*/  STL.64 [R1+0x510], R48 ;  /* 0x0005103001007387 */ /* 0x000fe80000100a00 */
[----:B------:R1:W-:Y:S04]  /*19ba0*/  STL.64 [R1+0x518], R50 ;  /* 0x0005183201007387 */ /* 0x0003e80000100a00 */
[----:B------:R-:W-:Y:S01]  /*19bb0*/  STL.64 [R1+0x500], R52 ;  /* 0x0005003401007387 */ /* 0x000fe20000100a00 */
[----:B------:R-:W-:Y:S03]  /*19bc0*/  HMMA.1688.F32.TF32 R44, R36, R10, R156 ;  /* 0x0000000a242c723c */ /* 0x000fe6000008109c */
[----:B------:R-:W-:Y:S05]  /*19bd0*/  STL.64 [R1+0x508], R54 ;  /* 0x0005083601007387 */ /* 0x000fea0000100a00 */
[----:B------:R-:W-:Y:S01]  /*19be0*/  HMMA.1688.F32.TF32 R244, R32, R14, R208 ;  /* 0x0000000e20f4723c */ /* 0x000fe200000810d0 */
[----:B------:R-:W-:Y:S04]  /*19bf0*/  STL.64 [R1+0x1a0], R40 ;  /* 0x0001a02801007387 */ /* 0x000fe80000100a00 */
[----:B------:R3:W-:Y:S03]  /*19c00*/  STL.64 [R1+0x1a8], R42 ;  /* 0x0001a82a01007387 */ /* 0x0007e60000100a00 */
[C---:B-1----:R-:W-:Y:S01]  /*19c10*/  HMMA.1688.F32.TF32 R48, R36.reuse, R6, R152 ;  /* 0x000000062430723c */ /* 0x042fe20000081098 */
[----:B------:R-:W-:Y:S01]  /*19c20*/  IMAD.MOV.U32 R59, RZ, RZ, R21 ;  /* 0x000000ffff3b7224 */ /* 0x000fe200078e0015 */
[----:B------:R-:W-:Y:S04]  /*19c30*/  LDS R125, [R3+0x8180] ;  /* 0x00818000037d7984 */ /* 0x000fe80000000800 */
[----:B------:R-:W-:Y:S02]  /*19c40*/  LDS R127, [R3+0xa180] ;  /* 0x00a18000037f7984 */ /* 0x000fe40000000800 */
[C---:B---3--:R-:W-:Y:S02]  /*19c50*/  HMMA.1688.F32.TF32 R40, R36.reuse, R30, R160 ;  /* 0x0000001e2428723c */ /* 0x048fe400000810a0 */
[----:B------:R-:W-:Y:S04]  /*19c60*/  LDS R148, [R2+0x8200] ;  /* 0x0082000002947984 */ /* 0x000fe80000000800 */
[----:B------:R-:W-:Y:S04]  /*19c70*/  LDS R150, [R2+0xa200] ;  /* 0x00a2000002967984 */ /* 0x000fe80000000800 */
        /* <DEDUP_REMOVED lines=9> */
[C---:B---3--:R-:W-:Y:S08]  /*19d10*/  HMMA.1688.F32.TF32 R44, R36.reuse, R22, R168 ;  /* 0x00000016242c723c */ /* 0x048ff000000810a8 */
[C---:B-1----:R-:W-:Y:S07]  /*19d20*/  HMMA.1688.F32.TF32 R40, R36.reuse, R18, R172 ;  /* 0x000000122428723c */ /* 0x042fee00000810ac */
[----:B------:R-:W-:Y:S04]  /*19d30*/  STL.64 [R1+0x130], R48 ;  /* 0x0001303001007387 */ /* 0x000fe80000100a00 */
[----:B------:R1:W-:Y:S04]  /*19d40*/  STL.64 [R1+0x138], R50 ;  /* 0x0001383201007387 */ /* 0x0003e80000100a00 */
[----:B------:R-:W-:Y:S04]  /*19d50*/  STL.64 [R1+0x120], R44 ;  /* 0x0001202c01007387 */ /* 0x000fe80000100a00 */
[----:B------:R3:W-:Y:S01]  /*19d60*/  STL.64 [R1+0x128], R46 ;  /* 0x0001282e01007387 */ /* 0x0007e20000100a00 */
[C---:B-1----:R-:W-:Y:S03]  /*19d70*/  HMMA.1688.F32.TF32 R48, R36.reuse, R14, R176 ;  /* 0x0000000e2430723c */ /* 0x042fe600000810b0 */
[----:B------:R-:W-:Y:S04]  /*19d80*/  STL.64 [R1+0x100], R40 ;  /* 0x0001002801007387 */ /* 0x000fe80000100a00 */
[----:B------:R1:W-:Y:S01]  /*19d90*/  STL.64 [R1+0x108], R42 ;  /* 0x0001082a01007387 */ /* 0x0003e20000100a00 */
[----:B---3--:R-:W-:Y:S01]  /*19da0*/  HMMA.1688.F32.TF32 R44, R36, R242, R180 ;  /* 0x000000f2242c723c */ /* 0x008fe200000810b4 */
[----:B------:R-:W-:Y:S01]  /*19db0*/  MOV R52, R9 ;  /* 0x0000000900347202 */ /* 0x000fe20000000f00 */
[----:B------:R-:W-:Y:S01]  /*19dc0*/  IMAD.MOV.U32 R53, RZ, RZ, R12 ;  /* 0x000000ffff357224 */ /* 0x000fe200078e000c */
[----:B------:R-:W-:Y:S01]  /*19dd0*/  MOV R55, R20 ;  /* 0x0000001400377202 */ /* 0x000fe20000000f00 */
[----:B------:R-:W-:Y:S01]  /*19de0*/  IMAD.MOV.U32 R54, RZ, RZ, R16 ;  /* 0x000000ffff367224 */ /* 0x000fe200078e0010 */
[----:B------:R-:W-:Y:S03]  /*19df0*/  LDS R180, [R2+0x8280] ;  /* 0x0082800002b47984 */ /* 0x000fe60000000800 */
[C---:B-1----:R-:W-:Y:S01]  /*19e00*/  HMMA.1688.F32.TF32 R40, R32.reuse, R6, R184 ;  /* 0x000000062028723c */ /* 0x042fe200000810b8 */
[----:B------:R-:W-:Y:S04]  /*19e10*/  LDS R182, [R2+0xa280] ;  /* 0x00a2800002b67984 */ /* 0x000fe80000000800 */
[----:B------:R-:W-:Y:S03]  /*19e20*/  LDS R181, [R3+0x8280] ;  /* 0x0082800003b57984 */ /* 0x000fe60000000800 */
[C---:B------:R-:W-:Y:S01]  /*19e30*/  HMMA.1688.F32.TF32 R36, R32.reuse, R10, R188 ;  /* 0x0000000a2024723c */ /* 0x040fe200000810bc */
[----:B------:R-:W-:Y:S04]  /*19e40*/  STL.64 [R1+0xd0], R48 ;  /* 0x0000d03001007387 */ /* 0x000fe80000100a00 */
[----:B------:R-:W-:Y:S04]  /*19e50*/  STL.64 [R1+0xd8], R50 ;  /* 0x0000d83201007387 */ /* 0x000fe80000100a00 */
[----:B------:R-:W-:Y:S04]  /*19e60*/  STL.64 [R1+0xb0], R44 ;  /* 0x0000b02c01007387 */ /* 0x000fe80000100a00 */
[----:B------:R1:W-:Y:S04]  /*19e70*/  STL.64 [R1+0xb8], R46 ;  /* 0x0000b82e01007387 */ /* 0x0003e80000100a00 */
[----:B------:R-:W-:Y:S04]  /*19e80*/  STL.64 [R1+0x70], R40 ;  /* 0x0000702801007387 */ /* 0x000fe80000100a00 */
[----:B------:R3:W-:Y:S01]  /*19e90*/  STL.64 [R1+0x78], R42 ;  /* 0x0000782a01007387 */ /* 0x0007e20000100a00 */
[----:B-1----:R-:W-:Y:S02]  /*19ea0*/  HMMA.1688.F32.TF32 R44, R32, R30, R192 ;  /* 0x0000001e202c723c */ /* 0x002fe400000810c0 */
[----:B------:R-:W-:Y:S01]  /*19eb0*/  IMAD.MOV.U32 R252, RZ, RZ, R38 ;  /* 0x000000fffffc7224 */ /* 0x000fe200078e0026 */
[----:B------:R1:W-:Y:S01]  /*19ec0*/  STL.64 [R1+0x30], R36 ;  /* 0x0000302401007387 */ /* 0x0003e20000100a00 */
[----:B------:R-:W-:-:S04]  /*19ed0*/  MOV R0, R39 ;  /* 0x0000002700007202 */ /* 0x000fc80000000f00 */
[C---:B------:R-:W-:Y:S01]  /*19ee0*/  HMMA.1688.F32.TF32 R240, R32.reuse, R242, R212 ;  /* 0x000000f220f0723c */ /* 0x040fe200000810d4 */
[----:B------:R-:W-:Y:S01]  /*19ef0*/  IMAD.MOV.U32 R48, RZ, RZ, R13 ;  /* 0x000000ffff307224 */ /* 0x000fe200078e000d */
[----:B------:R-:W-:Y:S01]  /*19f00*/  MOV R49, R17 ;  /* 0x0000001100317202 */ /* 0x000fe20000000f00 */
[----:B------:R-:W-:Y:S01]  /*19f10*/  IMAD.MOV.U32 R50, RZ, RZ, R5 ;  /* 0x000000ffff327224 */ /* 0x000fe200078e0005 */
[----:B------:R-:W-:Y:S04]  /*19f20*/  LDS R30, [R2+0xa000] ;  /* 0x00a00000021e7984 */ /* 0x000fe80000000800 */
[C---:B---3--:R-:W-:Y:S01]  /*19f30*/  HMMA.1688.F32.TF32 R40, R32.reuse, R26, R196 ;  /* 0x0000001a2028723c */ /* 0x048fe200000810c4 */
[----:B------:R-:W-:Y:S01]  /*19f40*/  IMAD.MOV.U32 R51, RZ, RZ, R8 ;  /* 0x000000ffff337224 */ /* 0x000fe200078e0008 */
[----:B------:R-:W-:Y:S04]  /*19f50*/  LDS R31, [R3+0xa000] ;  /* 0x00a00000031f7984 */ /* 0x000fe80000000800 */
[----:B------:R-:W-:Y:S02]  /*19f60*/  LDS R183, [R3+0xa280] ;  /* 0x00a2800003b77984 */ /* 0x000fe40000000800 */
[----:B-1----:R-:W-:Y:S02]  /*19f70*/  HMMA.1688.F32.TF32 R36, R32, R22, R200 ;  /* 0x000000162024723c */ /* 0x002fe400000810c8 */
[----:B------:R-:W-:Y:S04]  /*19f80*/  STL.64 [R1+0x20], R44 ;  /* 0x0000202c01007387 */ /* 0x000fe80000100a00 */
[----:B------:R-:W-:Y:S09]  /*19f90*/  STL.64 [R1+0x28], R46 ;  /* 0x0000282e01007387 */ /* 0x000ff20000100a00 */
[----:B------:R2:W-:Y:S04]  /*19fa0*/  STL.64 [R1+0x10], R40 ;  /* 0x0000102801007387 */ /* 0x0005e80000100a00 */
[----:B------:R-:W-:Y:S04]  /*19fb0*/  STL.64 [R1+0x18], R42 ;  /* 0x0000182a01007387 */ /* 0x000fe80000100a00 */
[----:B------:R-:W-:Y:S04]  /*19fc0*/  STL.64 [R1+0x13b0], R250 ;  /* 0x0013b0fa01007387 */ /* 0x000fe80000100a00 */
[----:B------:R-:W-:Y:S04]  /*19fd0*/  STL.64 [R1], R36 ;  /* 0x0000002401007387 */ /* 0x000fe80000100a00 */
[----:B------:R-:W-:Y:S04]  /*19fe0*/  STL.64 [R1+0x8], R38 ;  /* 0x0000082601007387 */ /* 0x000fe80000100a00 */
[----:B------:R-:W-:Y:S04]  /*19ff0*/  STL.64 [R1+0x13a8], R248 ;  /* 0x0013a8f801007387 */ /* 0x000fe80000100a00 */
[----:B------:R-:W-:Y:S04]  /*1a000*/  STL.64 [R1+0x13c0], R246 ;  /* 0x0013c0f601007387 */ /* 0x000fe80000100a00 */
[----:B------:R-:W-:Y:S04]  /*1a010*/  STL.64 [R1+0x13b8], R244 ;  /* 0x0013b8f401007387 */ /* 0x000fe80000100a00 */
[----:B------:R-:W-:Y:S04]  /*1a020*/  STL.64 [R1+0x13d0], R242 ;  /* 0x0013d0f201007387 */ /* 0x000fe80000100a00 */
[----:B------:R-:W-:Y:S04]  /*1a030*/  STL.64 [R1+0x13c8], R240 ;  /* 0x0013c8f001007387 */ /* 0x000fe80000100a00 */
[----:B------:R-:W3:Y:S04]  /*1a040*/  LDL.LU R25, [R1+0x15bc] ;  /* 0x0015bc0001197983 */ /* 0x000ee80000300800 */
[----:B------:R-:W4:Y:S04]  /*1a050*/  LDL.LU R28, [R1+0x15b8] ;  /* 0x0015b800011c7983 */ /* 0x000f280000300800 */
[----:B------:R-:W2:Y:S04]  /*1a060*/  LDL.LU R24, [R1+0x15b4] ;  /* 0x0015b40001187983 */ /* 0x000ea80000300800 */
        /* <DEDUP_REMOVED lines=9> */
[----:B----4-:R-:W-:-:S02]  /*1a100*/  IMAD.MOV.U32 R57, RZ, RZ, R28 ;  /* 0x000000ffff397224 */ /* 0x010fc400078e001c */
[----:B--2---:R-:W-:Y:S02]  /*1a110*/  IMAD.MOV.U32 R56, RZ, RZ, R24 ;  /* 0x000000ffff387224 */ /* 0x004fe400078e0018 */
[----:B------:R-:W2:Y:S04]  /*1a120*/  LDL.LU R24, [R1+0x158c] ;  /* 0x00158c0001187983 */ /* 0x000ea80000300800 */
[----:B------:R-:W4:Y:S01]  /*1a130*/  LDL.LU R28, [R1+0x1588] ;  /* 0x00158800011c7983 */ /* 0x000f220000300800 */
[----:B---3--:R-:W-:-:S03]  /*1a140*/  MOV R58, R25 ;  /* 0x00000019003a7202 */ /* 0x008fc60000000f00 */
[----:B------:R-:W3:Y:S01]  /*1a150*/  LDL.LU R25, [R1+0x1584] ;  /* 0x0015840001197983 */ /* 0x000ee20000300800 */
[----:B------:R-:W-:Y:S01]  /*1a160*/  MOV R229, R13 ;  /* 0x0000000d00e57202 */ /* 0x000fe20000000f00 */
[----:B------:R-:W-:Y:S02]  /*1a170*/  IMAD.MOV.U32 R228, RZ, RZ, R17 ;  /* 0x000000ffffe47224 */ /* 0x000fe400078e0011 */
[----:B------:R-:W3:Y:S04]  /*1a180*/  LDL.LU R21, [R1+0x1580] ;  /* 0x0015800001157983 */ /* 0x000ee80000300800 */
[----:B------:R-:W3:Y:S04]  /*1a190*/  LDL.LU R17, [R1+0x157c] ;  /* 0x00157c0001117983 */ /* 0x000ee80000300800 */
[----:B------:R-:W3:Y:S04]  /*1a1a0*/  LDL.LU R13, [R1+0x1578] ;  /* 0x00157800010d7983 */ /* 0x000ee80000300800 */
[----:B------:R-:W3:Y:S01]  /*1a1b0*/  LDL.LU R230, [R1+0x838] ;  /* 0x0008380001e67983 */ /* 0x000ee20000300800 */
[C---:B------:R-:W-:Y:S01]  /*1a1c0*/  LOP3.LUT R40, R4.reuse, 0x7, RZ, 0xc0, !PT ;  /* 0x0000000704287812 */ /* 0x040fe200078ec0ff */
[----:B------:R-:W-:-:S04]  /*1a1d0*/  IMAD.SHL.U32 R41, R4, 0x2, RZ ;  /* 0x0000000204297824 */ /* 0x000fc800078e00ff */
[----:B------:R-:W-:Y:S02]  /*1a1e0*/  IMAD R40, R40, 0x90, RZ ;  /* 0x0000009028287824 */ /* 0x000fe400078e02ff */
[----:B------:R-:W-:-:S03]  /*1a1f0*/  IMAD.U32 R4, RZ, RZ, UR4 ;  /* 0x00000004ff047e24 */ /* 0x000fc6000f8e00ff */
[----:B------:R-:W-:-:S04]  /*1a200*/  LOP3.LUT R40, R40, 0x30, R41, 0x78, !PT ;  /* 0x0000003028287812 */ /* 0x000fc800078e7829 */
[----:B------:R-:W-:-:S04]  /*1a210*/  LOP3.LUT R40, R40, 0x40, RZ, 0x3c, !PT ;  /* 0x0000004028287812 */ /* 0x000fc800078e3cff */
[----:B------:R-:W-:Y:S01]  /*1a220*/  LEA R4, R4, R40, 0xd ;  /* 0x0000002804047211 */ /* 0x000fe200078e68ff */
[----:B------:R-:W-:Y:S02]  /*1a230*/  IMAD.MOV.U32 R231, RZ, RZ, R29 ;  /* 0x000000ffffe77224 */ /* 0x000fe400078e001d */
[----:B------:R-:W-:Y:S04]  /*1a240*/  LDS R29, [R3+0x8000] ;  /* 0x00800000031d7984 */ /* 0x000fe80000000800 */
[----:B------:R-:W-:Y:S04]  /*1a250*/  LDSM.16.M88.4 R220, [R4+0x20000] ;  /* 0x0200000004dc783b */ /* 0x000fe80000000200 */
[----:B------:R-:W-:Y:S04]  /*1a260*/  LDSM.16.M88.4 R216, [R4+0x20400] ;  /* 0x0204000004d8783b */ /* 0x000fe80000000200 */
[----:B------:R-:W-:Y:S04]  /*1a270*/  LDSM.16.M88.4 R212, [R4+0x20800] ;  /* 0x0208000004d4783b */ /* 0x000fe80000000200 */
[----:B------:R-:W-:Y:S04]  /*1a280*/  LDSM.16.M88.4 R208, [R4+0x20c00] ;  /* 0x020c000004d0783b */ /* 0x000fe80000000200 */
[----:B------:R-:W-:Y:S04]  /*1a290*/  LDSM.16.M88.4 R204, [R4+0x21000] ;  /* 0x0210000004cc783b */ /* 0x000fe80000000200 */
[----:B------:R-:W-:Y:S04]  /*1a2a0*/  LDSM.16.M88.4 R200, [R4+0x21400] ;  /* 0x0214000004c8783b */ /* 0x000fe80000000200 */
[----:B------:R-:W-:Y:S01]  /*1a2b0*/  LDSM.16.M88.4 R196, [R4+0x21800] ;  /* 0x0218000004c4783b */ /* 0x000fe20000000200 */
[----:B------:R-:W-:Y:S01]  /*1a2c0*/  MOV R68, R20 ;  /* 0x0000001400447202 */ /* 0x000fe20000000f00 */
[----:B------:R-:W-:Y:S01]  /*1a2d0*/  IMAD.MOV.U32 R70, RZ, RZ, R16 ;  /* 0x000000ffff467224 */ /* 0x000fe200078e0010 */
[----:B------:R-:W-:Y:S01]  /*1a2e0*/  MOV R66, R8 ;  /* 0x0000000800427202 */ /* 0x000fe20000000f00 */
[----:B------:R-:W-:Y:S01]  /*1a2f0*/  IMAD.MOV.U32 R64, RZ, RZ, R12 ;  /* 0x000000ffff407224 */ /* 0x000fe200078e000c */
[----:B------:R-:W-:Y:S01]  /*1a300*/  LDSM.16.M88.4 R192, [R4+0x21c00] ;  /* 0x021c000004c0783b */ /* 0x000fe20000000200 */
[----:B------:R-:W-:-:S02]  /*1a310*/  IMAD.MOV.U32 R65, RZ, RZ, R9 ;  /* 0x000000ffff417224 */ /* 0x000fc400078e0009 */
[----:B------:R-:W-:Y:S02]  /*1a320*/  IMAD.MOV.U32 R67, RZ, RZ, R5 ;  /* 0x000000ffff437224 */ /* 0x000fe400078e0005 */
[----:B----4-:R-:W-:Y:S02]  /*1a330*/  IMAD.MOV.U32 R72, RZ, RZ, R28 ;  /* 0x000000ffff487224 */ /* 0x010fe400078e001c */
[----:B------:R-:W1:Y:S01]  /*1a340*/  LDS R28, [R2+0x8000] ;  /* 0x00800000021c7984 */ /* 0x000e620000000800 */
[----:B--2---:R-:W-:Y:S01]  /*1a350*/  IMAD.MOV.U32 R74, RZ, RZ, R24 ;  /* 0x000000ffff4a7224 */ /* 0x004fe200078e0018 */
[----:B---3--:R-:W-:Y:S01]  /*1a360*/  MOV R73, R25 ;  /* 0x0000001900497202 */ /* 0x008fe20000000f00 */
[----:B------:R-:W-:Y:S02]  /*1a370*/  IMAD.MOV.U32 R75, RZ, RZ, R21 ;  /* 0x000000ffff4b7224 */ /* 0x000fe400078e0015 */
[----:B------:R-:W-:Y:S01]  /*1a380*/  IMAD.MOV.U32 R69, RZ, RZ, R17 ;  /* 0x000000ffff457224 */ /* 0x000fe200078e0011 */
[----:B------:R-:W-:-:S04]  /*1a390*/  MOV R71, R13 ;  /* 0x0000000d00477202 */ /* 0x000fc80000000f00 */
[C---:B-1----:R-:W-:Y:S08]  /*1a3a0*/  HMMA.1688.F32.TF32 R188, R28.reuse, R220, R72 ;  /* 0x000000dc1cbc723c */ /* 0x042ff00000081048 */
[C---:B------:R-:W-:Y:S08]  /*1a3b0*/  HMMA.1688.F32.TF32 R4, R28.reuse, R216, R68 ;  /* 0x000000d81c04723c */ /* 0x040ff00000081044 */
[C---:B------:R-:W-:Y:S08]  /*1a3c0*/  HMMA.1688.F32.TF32 R8, R28.reuse, R212, R64 ;  /* 0x000000d41c08723c */ /* 0x040ff00000081040 */
[C---:B------:R-:W-:Y:S08]  /*1a3d0*/  HMMA.1688.F32.TF32 R12, R28.reuse, R208, R228 ;  /* 0x000000d01c0c723c */ /* 0x040ff000000810e4 */
[C---:B------:R-:W-:Y:S08]  /*1a3e0*/  HMMA.1688.F32.TF32 R16, R28.reuse, R204, R56 ;  /* 0x000000cc1c10723c */ /* 0x040ff00000081038 */
        /* <DEDUP_REMOVED lines=9> */
[----:B------:R2:W-:Y:S04]  /*1a480*/  STL.64 [R1+0x1408], R12 ;  /* 0x0014080c01007387 */ /* 0x0005e80000100a00 */
[----:B------:R-:W-:Y:S04]  /*1a490*/  STL.64 [R1+0x1420], R18 ;  /* 0x0014201201007387 */ /* 0x000fe80000100a00 */
[----:B------:R-:W-:Y:S04]  /*1a4a0*/  STL.64 [R1+0x1418], R16 ;  /* 0x0014181001007387 */ /* 0x000fe80000100a00 */
[----:B------:R-:W-:Y:S04]  /*1a4b0*/  STL.64 [R1+0x1430], R22 ;  /* 0x0014301601007387 */ /* 0x000fe80000100a00 */
[----:B------:R3:W-:Y:S04]  /*1a4c0*/  STL.64 [R1+0x1428], R20 ;  /* 0x0014281401007387 */ /* 0x0007e80000100a00 */
[----:B------:R-:W-:Y:S04]  /*1a4d0*/  STL.64 [R1+0x1440], R26 ;  /* 0x0014401a01007387 */ /* 0x000fe80000100a00 */
[----:B------:R4:W-:Y:S04]  /*1a4e0*/  STL.64 [R1+0x1438], R24 ;  /* 0x0014381801007387 */ /* 0x0009e80000100a00 */
        /* <DEDUP_REMOVED lines=40> */
[----:B------:R-:W-:Y:S03]  /*1a770*/  HMMA.1688.F32.TF32 R28, R28, R192, R224 ;  /* 0x000000c01c1c723c */ /* 0x000fe600000810e0 */
[----:B------:R-:W4:Y:S04]  /*1a780*/  LDL.LU R224, [R1+0x490] ;  /* 0x0004900001e07983 */ /* 0x000f280000300800 */
[----:B------:R-:W4:Y:S04]  /*1a790*/  LDL.LU R225, [R1+0x494] ;  /* 0x0004940001e17983 */ /* 0x000f280000300800 */
[----:B------:R-:W4:Y:S04]  /*1a7a0*/  LDL.LU R226, [R1+0x498] ;  /* 0x0004980001e27983 */ /* 0x000f280000300800 */
[----:B------:R-:W4:Y:S08]  /*1a7b0*/  LDL.LU R227, [R1+0x49c] ;  /* 0x00049c0001e37983 */ /* 0x000f300000300800 */
[----:B------:R-:W-:Y:S04]  /*1a7c0*/  STL.64 [R1+0x1450], R30 ;  /* 0x0014501e01007387 */ /* 0x000fe80000100a00 */
[----:B------:R1:W-:Y:S01]  /*1a7d0*/  STL.64 [R1+0x1448], R28 ;  /* 0x0014481c01007387 */ /* 0x0003e20000100a00 */
[C---:B--2---:R-:W-:Y:S08]  /*1a7e0*/  HMMA.1688.F32.TF32 R52, R60.reuse, R200, R52 ;  /* 0x000000c83c34723c */ /* 0x044ff00000081034 */
[C---:B---3--:R-:W-:Y:S08]  /*1a7f0*/  HMMA.1688.F32.TF32 R36, R60.reuse, R216, R80 ;  /* 0x000000d83c24723c */ /* 0x048ff00000081050 */
[C---:B----4-:R-:W-:Y:S08]  /*1a800*/  HMMA.1688.F32.TF32 R32, R60.reuse, R220, R84 ;  /* 0x000000dc3c20723c */ /* 0x050ff00000081054 */
[C---:B------:R-:W-:Y:S08]  /*1a810*/  HMMA.1688.F32.TF32 R40, R60.reuse, R212, R76 ;  /* 0x000000d43c28723c */ /* 0x040ff0000008104c */
[C---:B------:R-:W-:Y:S07]  /*1a820*/  HMMA.1688.F32.TF32 R44, R60.reuse, R208, R72 ;  /* 0x000000d03c2c723c */ /* 0x040fee0000081048 */
[----:B------:R-:W-:Y:S01]  /*1a830*/  STL.64 [R1+0x1460], R34 ;  /* 0x0014602201007387 */ /* 0x000fe20000100a00 */
[C---:B------:R-:W-:Y:S03]  /*1a840*/  HMMA.1688.F32.TF32 R48, R60.reuse, R204, R48 ;  /* 0x000000cc3c30723c */ /* 0x040fe60000081030 */
[----:B------:R-:W-:Y:S05]  /*1a850*/  STL.64 [R1+0x1458], R32 ;  /* 0x0014582001007387 */ /* 0x000fea0000100a00 */
[C---:B------:R-:W-:Y:S01]  /*1a860*/  HMMA.1688.F32.TF32 R56, R60.reuse, R196, R56 ;  /* 0x000000c43c38723c */ /* 0x040fe20000081038 */
[----:B------:R-:W-:Y:S07]  /*1a870*/  STL.64 [R1+0x1470], R38 ;  /* 0x0014702601007387 */ /* 0x000fee0000100a00 */
[----:B------:R-:W-:Y:S08]  /*1a880*/  HMMA.1688.F32.TF32 R60, R60, R192, R68 ;  /* 0x000000c03c3c723c */ /* 0x000ff00000081044 */
[C---:B------:R-:W-:Y:S08]  /*1a890*/  HMMA.1688.F32.TF32 R68, R92.reuse, R216, R228 ;  /* 0x000000d85c44723c */ /* 0x040ff000000810e4 */
[C---:B------:R-:W-:Y:S01]  /*1a8a0*/  HMMA.1688.F32.TF32 R64, R92.reuse, R220, R64 ;  /* 0x000000dc5c40723c */ /* 0x040fe20000081040 */
        /* <DEDUP_REMOVED lines=13> */
[----:B------:R-:W-:Y:S03]  /*1a980*/  HMMA.1688.F32.TF32 R72, R92, R212, R224 ;  /* 0x000000d45c48723c */ /* 0x000fe600000810e0 */
[----:B------:R-:W-:Y:S04]  /*1a990*/  STL.64 [R1+0x14e0], R66 ;  /* 0x0014e04201007387 */ /* 0x000fe80000100a00 */
[----:B------:R-:W-:Y:S04]  /*1a9a0*/  STL.64 [R1+0x14d8], R64 ;  /* 0x0014d84001007387 */ /* 0x000fe80000100a00 */
[----:B------:R-:W-:Y:S04]  /*1a9b0*/  STL.64 [R1+0x14f0], R70 ;  /* 0x0014f04601007387 */ /* 0x000fe80000100a00 */
[----:B------:R-:W-:Y:S04]  /*1a9c0*/  STL.64 [R1+0x14e8], R68 ;  /* 0x0014e84401007387 */ /* 0x000fe80000100a00 */
        /* <DEDUP_REMOVED lines=52> */
[----:B------:R-:W-:Y:S04]  /*1ad10*/  STL.64 [R1+0x1500], R74 ;  /* 0x0015004a01007387 */ /* 0x000fe80000100a00 */
[----:B------:R-:W-:Y:S01]  /*1ad20*/  STL.64 [R1+0x14f8], R72 ;  /* 0x0014f84801007387 */ /* 0x000fe20000100a00 */
[----:B--2---:R-:W-:Y:S08]  /*1ad30*/  HMMA.1688.F32.TF32 R100, R124, R216, R100 ;  /* 0x000000d87c64723c */ /* 0x004ff00000081064 */
[C---:B---3--:R-:W-:Y:S08]  /*1ad40*/  HMMA.1688.F32.TF32 R80, R92.reuse, R204, R80 ;  /* 0x000000cc5c50723c */ /* 0x048ff00000081050 */
[C---:B----4-:R-:W-:Y:S08]  /*1ad50*/  HMMA.1688.F32.TF32 R76, R92.reuse, R208, R76 ;  /* 0x000000d05c4c723c */ /* 0x050ff0000008104c */
[C---:B------:R-:W-:Y:S08]  /*1ad60*/  HMMA.1688.F32.TF32 R84, R92.reuse, R200, R84 ;  /* 0x000000c85c54723c */ /* 0x040ff00000081054 */
[C---:B------:R-:W-:Y:S07]  /*1ad70*/  HMMA.1688.F32.TF32 R88, R92.reuse, R196, R88 ;  /* 0x000000c45c58723c */ /* 0x040fee0000081058 */
[----:B------:R-:W-:Y:S01]  /*1ad80*/  STL.64 [R1+0x1510], R78 ;  /* 0x0015104e01007387 */ /* 0x000fe20000100a00 */
[----:B------:R-:W-:Y:S03]  /*1ad90*/  HMMA.1688.F32.TF32 R92, R92, R192, R116 ;  /* 0x000000c05c5c723c */ /* 0x000fe60000081074 */
[----:B------:R-:W-:Y:S05]  /*1ada0*/  STL.64 [R1+0x1508], R76 ;  /* 0x0015084c01007387 */ /* 0x000fea0000100a00 */
[C---:B------:R-:W-:Y:S01]  /*1adb0*/  HMMA.1688.F32.TF32 R96, R124.reuse, R220, R96 ;  /* 0x000000dc7c60723c */ /* 0x040fe20000081060 */
[----:B------:R-:W-:Y:S07]  /*1adc0*/  STL.64 [R1+0x1520], R82 ;  /* 0x0015205201007387 */ /* 0x000fee0000100a00 */
[C---:B------:R-:W-:Y:S01]  /*1add0*/  HMMA.1688.F32.TF32 R104, R124.reuse, R212, R104 ;  /* 0x000000d47c68723c */ /* 0x040fe20000081068 */
[----:B------:R-:W-:Y:S04]  /*1ade0*/  STL.64 [R1+0x1518], R80 ;  /* 0x0015185001007387 */ /* 0x000fe80000100a00 */
[----:B------:R-:W-:Y:S03]  /*1adf0*/  STL.64 [R1+0x1530], R86 ;  /* 0x0015305601007387 */ /* 0x000fe60000100a00 */
[C---:B------:R-:W-:Y:S01]  /*1ae00*/  HMMA.1688.F32.TF32 R108, R124.reuse, R208, R108 ;  /* 0x000000d07c6c723c */ /* 0x040fe2000008106c */
[----:B------:R-:W-:Y:S04]  /*1ae10*/  STL.64 [R1+0x1528], R84 ;  /* 0x0015285401007387 */ /* 0x000fe80000100a00 */
[----:B------:R-:W-:Y:S04]  /*1ae20*/  STL.64 [R1+0x1540], R90 ;  /* 0x0015405a01007387 */ /* 0x000fe80000100a00 */
[----:B------:R-:W-:Y:S04]  /*1ae30*/  STL.64 [R1+0x1538], R88 ;  /* 0x0015385801007387 */ /* 0x000fe80000100a00 */
[----:B------:R2:W-:Y:S04]  /*1ae40*/  STL [R1+0x13a4], R93 ;  /* 0x0013a45d01007387 */ /* 0x0005e80000100800 */
[----:B------:R-:W-:Y:S04]  /*1ae50*/  STL [R1+0x13a0], R94 ;  /* 0x0013a05e01007387 */ /* 0x000fe80000100800 */
[----:B------:R-:W-:Y:S04]  /*1ae60*/  STL [R1+0x139c], R95 ;  /* 0x00139c5f01007387 */ /* 0x000fe80000100800 */
[----:B------:R-:W-:Y:S04]  /*1ae70*/  STL [R1+0x1398], R99 ;  /* 0x0013986301007387 */ /* 0x000fe80000100800 */
        /* <DEDUP_REMOVED lines=71> */
[C---:B----4-:R-:W-:Y:S08]  /*1b2f0*/  HMMA.1688.F32.TF32 R176, R180.reuse, R196, R176 ;  /* 0x000000c4b4b0723c */ /* 0x050ff000000810b0 */
[C---:B--2---:R-:W-:Y:S08]  /*1b300*/  HMMA.1688.F32.TF32 R172, R180.reuse, R200, R172 ;  /* 0x000000c8b4ac723c */ /* 0x044ff000000810ac */
[----:B---3--:R-:W-:Y:S08]  /*1b310*/  HMMA.1688.F32.TF32 R168, R180, R204, R168 ;  /* 0x000000ccb4a8723c */ /* 0x008ff000000810a8 */
[C---:B-1----:R-:W-:Y:S08]  /*1b320*/  HMMA.1688.F32.TF32 R8, R148.reuse, R220, R244 ;  /* 0x000000dc9408723c */ /* 0x042ff000000810f4 */
[C---:B------:R-:W-:Y:S11]  /*1b330*/  HMMA.1688.F32.TF32 R4, R148.reuse, R216, R248 ;  /* 0x000000d89404723c */ /* 0x040ff600000810f8 */
[----:B------:R-:W-:Y:S04]  /*1b340*/  @!UPT UIADD3 URZ, URZ, URZ, URZ ;  /* 0x0000003f3f3ff290 */ /* 0x000fe8000fffe03f */
[----:B------:R1:W-:Y:S04]  /*1b350*/  STL.64 [R1+0x50], R8 ;  /* 0x0000500801007387 */ /* 0x0003e80000100a00 */
[----:B------:R2:W-:Y:S04]  /*1b360*/  STL.64 [R1+0x58], R10 ;  /* 0x0000580a01007387 */ /* 0x0005e80000100a00 */
        /* <DEDUP_REMOVED lines=22> */
[----:B------:R-:W4:Y:S01]  /*1b4d0*/  LDL.LU R26, [R1+0x388] ;  /* 0x00038800011a7983 */ /* 0x000f220000300800 */
[C---:B------:R-:W-:Y:S03]  /*1b4e0*/  HMMA.1688.F32.TF32 R128, R148.reuse, R212, R128 ;  /* 0x000000d49480723c */ /* 0x040fe60000081080 */
[----:B------:R-:W4:Y:S04]  /*1b4f0*/  LDL.LU R27, [R1+0x38c] ;  /* 0x00038c00011b7983 */ /* 0x000f280000300800 */
[----:B------:R-:W4:Y:S01]  /*1b500*/  LDL.LU R28, [R1+0x390] ;  /* 0x00039000011c7983 */ /* 0x000f220000300800 */
[C---:B------:R-:W-:Y:S03]  /*1b510*/  HMMA.1688.F32.TF32 R132, R148.reuse, R208, R132 ;  /* 0x000000d09484723c */ /* 0x040fe60000081084 */
[----:B------:R-:W4:Y:S04]  /*1b520*/  LDL.LU R29, [R1+0x394] ;  /* 0x00039400011d7983 */ /* 0x000f280000300800 */
[----:B------:R-:W4:Y:S01]  /*1b530*/  LDL.LU R30, [R1+0x398] ;  /* 0x00039800011e7983 */ /* 0x000f220000300800 */
[C---:B------:R-:W-:Y:S03]  /*1b540*/  HMMA.1688.F32.TF32 R136, R148.reuse, R204, R136 ;  /* 0x000000cc9488723c */ /* 0x040fe60000081088 */
[----:B------:R-:W4:Y:S05]  /*1b550*/  LDL.LU R31, [R1+0x39c] ;  /* 0x00039c00011f7983 */ /* 0x000f2a0000300800 */
[C---:B------:R-:W-:Y:S08]  /*1b560*/  HMMA.1688.F32.TF32 R140, R148.reuse, R200, R140 ;  /* 0x000000c8948c723c */ /* 0x040ff0000008108c */
[C---:B------:R-:W-:Y:S08]  /*1b570*/  HMMA.1688.F32.TF32 R144, R148.reuse, R196, R144 ;  /* 0x000000c49490723c */ /* 0x040ff00000081090 */
[----:B------:R-:W-:Y:S01]  /*1b580*/  HMMA.1688.F32.TF32 R148, R148, R192, R184 ;  /* 0x000000c09494723c */ /* 0x000fe200000810b8 */
        /* <DEDUP_REMOVED lines=16> */
[----:B------:R-:W-:-:S03]  /*1b690*/  IMAD.MOV.U32 R93, RZ, RZ, R4 ;  /* 0x000000ffff5d7224 */ /* 0x000fc600078e0004 */
[----:B-1----:R-:W4:Y:S01]  /*1b6a0*/  LDL.LU R8, [R1+0x310] ;  /* 0x0003100001087983 */ /* 0x002f220000300800 */
[----:B------:R-:W-:-:S03]  /*1b6b0*/  MOV R94, R5 ;  /* 0x00000005005e7202 */ /* 0x000fc60000000f00 */
[----:B------:R-:W4:Y:S01]  /*1b6c0*/  LDL.LU R9, [R1+0x314] ;  /* 0x0003140001097983 */ /* 0x000f220000300800 */
[----:B------:R-:W-:-:S03]  /*1b6d0*/  IMAD.MOV.U32 R95, RZ, RZ, R6 ;  /* 0x000000ffff5f7224 */ /* 0x000fc600078e0006 */
[----:B--2---:R-:W2:Y:S01]  /*1b6e0*/  LDL.LU R10, [R1+0x318] ;  /* 0x00031800010a7983 */ /* 0x004ea20000300800 */
[----:B------:R-:W-:-:S03]  /*1b6f0*/  IMAD.MOV.U32 R99, RZ, RZ, R7 ;  /* 0x000000ffff637224 */ /* 0x000fc600078e0007 */
        /* <DEDUP_REMOVED lines=9> */
[C---:B------:R-:W-:Y:S08]  /*1b790*/  HMMA.1688.F32.TF32 R152, R180.reuse, R220, R152 ;  /* 0x000000dcb498723c */ /* 0x040ff00000081098 */
[C---:B------:R-:W-:Y:S08]  /*1b7a0*/  HMMA.1688.F32.TF32 R156, R180.reuse, R216, R156 ;  /* 0x000000d8b49c723c */ /* 0x040ff0000008109c */
[C---:B------:R-:W-:Y:S08]  /*1b7b0*/  HMMA.1688.F32.TF32 R160, R180.reuse, R212, R160 ;  /* 0x000000d4b4a0723c */ /* 0x040ff000000810a0 */
[C---:B------:R-:W-:Y:S08]  /*1b7c0*/  HMMA.1688.F32.TF32 R164, R180.reuse, R208, R164 ;  /* 0x000000d0b4a4723c */ /* 0x040ff000000810a4 */
[----:B------:R-:W-:Y:S01]  /*1b7d0*/  HMMA.1688.F32.TF32 R180, R180, R192, R232 ;  /* 0x000000c0b4b4723c */ /* 0x000fe200000810e8 */
[----:B------:R-:W2:Y:S04]  /*1b7e0*/  LDL.LU R232, [R1+0x1d0] ;  /* 0x0001d00001e87983 */ /* 0x000ea80000300800 */
[----:B------:R-:W2:Y:S04]  /*1b7f0*/  LDL.LU R233, [R1+0x1d4] ;  /* 0x0001d40001e97983 */ /* 0x000ea80000300800 */
[----:B------:R-:W2:Y:S04]  /*1b800*/  LDL.LU R234, [R1+0x1d8] ;  /* 0x0001d80001ea7983 */ /* 0x000ea80000300800 */
[----:B------:R-:W2:Y:S01]  /*1b810*/  LDL.LU R235, [R1+0x1dc] ;  /* 0x0001dc0001eb7983 */ /* 0x000ea20000300800 */
[C---:B------:R-:W-:Y:S08]  /*1b820*/  HMMA.1688.F32.TF32 R112, R124.reuse, R204, R112 ;  /* 0x000000cc7c70723c */ /* 0x040ff00000081070 */
[C---:B------:R-:W-:Y:S01]  /*1b830*/  HMMA.1688.F32.TF32 R120, R124.reuse, R196, R228 ;  /* 0x000000c47c78723c */ /* 0x040fe200000810e4 */
[----:B------:R-:W-:Y:S04]  /*1b840*/  LDS R228, [R2+0x8380] ;  /* 0x0083800002e47984 */ /* 0x000fe80000000800 */
[----:B------:R-:W-:Y:S03]  /*1b850*/  LDS R230, [R2+0xa380] ;  /* 0x00a3800002e67984 */ /* 0x000fe60000000800 */
[-C--:B------:R-:W-:Y:S01]  /*1b860*/  HMMA.1688.F32.TF32 R124, R124, R192.reuse, R224 ;  /* 0x000000c07c7c723c */ /* 0x080fe200000810e0 */
[----:B------:R-:W-:Y:S04]  /*1b870*/  LDS R224, [R2+0x8300] ;  /* 0x0083000002e07984 */ /* 0x000fe80000000800 */
[----:B------:R-:W-:Y:S04]  /*1b880*/  LDS R226, [R2+0xa300] ;  /* 0x00a3000002e27984 */ /* 0x000fe80000000800 */
[----:B------:R-:W-:Y:S04]  /*1b890*/  LDS R225, [R3+0x8300] ;  /* 0x0083000003e17984 */ /* 0x000fe80000000800 */
[----:B------:R-:W3:Y:S04]  /*1b8a0*/  LDS R227, [R3+0xa300] ;  /* 0x00a3000003e37984 */ /* 0x000ee80000000800 */
[----:B------:R-:W-:Y:S04]  /*1b8b0*/  LDS R229, [R3+0x8380] ;  /* 0x0083800003e57984 */ /* 0x000fe80000000800 */
[----:B------:R-:W2:Y:S04]  /*1b8c0*/  LDS R231, [R3+0xa380] ;  /* 0x00a3800003e77984 */ /* 0x000ea80000000800 */
[----:B------:R-:W-:Y:S04]  /*1b8d0*/  STL [R1+0x1388], R180 ;  /* 0x001388b401007387 */ /* 0x000fe80000100800 */
[----:B------:R-:W-:Y:S04]  /*1b8e0*/  STL [R1+0x1384], R181 ;  /* 0x001384b501007387 */ /* 0x000fe80000100800 */
[----:B------:R-:W-:Y:S04]  /*1b8f0*/  STL [R1+0x1380], R182 ;  /* 0x001380b601007387 */ /* 0x000fe80000100800 */
[----:B------:R-:W-:Y:S01]  /*1b900*/  STL [R1+0x137c], R183 ;  /* 0x00137cb701007387 */ /* 0x000fe20000100800 */
[C---:B---3--:R-:W-:Y:S08]  /*1b910*/  HMMA.1688.F32.TF32 R12, R224.reuse, R192, R12 ;  /* 0x000000c0e00c723c */ /* 0x048ff0000008100c */
[C---:B----4-:R-:W-:Y:S08]  /*1b920*/  HMMA.1688.F32.TF32 R20, R224.reuse, R200, R20 ;  /* 0x000000c8e014723c */ /* 0x050ff00000081014 */
[C---:B------:R-:W-:Y:S08]  /*1b930*/  HMMA.1688.F32.TF32 R24, R224.reuse, R204, R24 ;  /* 0x000000cce018723c */ /* 0x040ff00000081018 */
[C---:B------:R-:W-:Y:S08]  /*1b940*/  HMMA.1688.F32.TF32 R28, R224.reuse, R208, R28 ;  /* 0x000000d0e01c723c */ /* 0x040ff0000008101c */
[C---:B------:R-:W-:Y:S08]  /*1b950*/  HMMA.1688.F32.TF32 R184, R224.reuse, R220, R184 ;  /* 0x000000dce0b8723c */ /* 0x040ff000000810b8 */
[C---:B------:R-:W-:Y:S08]  /*1b960*/  HMMA.1688.F32.TF32 R36, R224.reuse, R216, R36 ;  /* 0x000000d8e024723c */ /* 0x040ff00000081024 */
[C---:B------:R-:W-:Y:S07]  /*1b970*/  HMMA.1688.F32.TF32 R32, R224.reuse, R212, R32 ;  /* 0x000000d4e020723c */ /* 0x040fee0000081020 */
[----:B------:R1:W-:Y:S04]  /*1b980*/  STL [R1+0x1394], R184 ;  /* 0x001394b801007387 */ /* 0x0003e80000100800 */
[----:B------:R3:W-:Y:S01]  /*1b990*/  STL [R1+0x1390], R185 ;  /* 0x001390b901007387 */ /* 0x0007e20000100800 */
[----:B------:R-:W-:Y:S03]  /*1b9a0*/  HMMA.1688.F32.TF32 R16, R224, R196, R16 ;  /* 0x000000c4e010723c */ /* 0x000fe60000081010 */
[----:B------:R4:W-:Y:S05]  /*1b9b0*/  STL [R1+0x138c], R186 ;  /* 0x00138cba01007387 */ /* 0x0009ea0000100800 */
[C---:B--2---:R-:W-:Y:S01]  /*1b9c0*/  HMMA.1688.F32.TF32 R8, R228.reuse, R220, R8 ;  /* 0x000000dce408723c */ /* 0x044fe20000081008 */
[----:B------:R2:W-:Y:S04]  /*1b9d0*/  STL [R1+0x1378], R187 ;  /* 0x001378bb01007387 */ /* 0x0005e80000100800 */
[----:B------:R-:W-:Y:S03]  /*1b9e0*/  STL.64 [R1+0x60], R36 ;  /* 0x0000602401007387 */ /* 0x000fe60000100a00 */
[----:B------:R-:W-:Y:S01]  /*1b9f0*/  HMMA.1688.F32.TF32 R4, R228, R216, R4 ;  /* 0x000000d8e404723c */ /* 0x000fe20000081004 */
[----:B------:R-:W-:Y:S04]  /*1ba00*/  STL.64 [R1+0x68], R38 ;  /* 0x0000682601007387 */ /* 0x000fe80000100a00 */
[----:B------:R-:W-:Y:S04]  /*1ba10*/  STL.64 [R1+0x80], R32 ;  /* 0x0000802001007387 */ /* 0x000fe80000100a00 */
[----:B------:R-:W-:Y:S04]  /*1ba20*/  STL.64 [R1+0x88], R34 ;  /* 0x0000882201007387 */ /* 0x000fe80000100a00 */
[----:B------:R-:W-:Y:S01]  /*1ba30*/  STL.64 [R1+0x90], R28 ;  /* 0x0000901c01007387 */ /* 0x000fe20000100a00 */
[----:B-1----:R-:W-:-:S03]  /*1ba40*/  MOV R184, R12 ;  /* 0x0000000c00b87202 */ /* 0x002fc60000000f00 */
[----:B------:R-:W-:Y:S01]  /*1ba50*/  STL.64 [R1+0x98], R30 ;  /* 0x0000981e01007387 */ /* 0x000fe20000100a00 */
[----:B---3--:R-:W-:Y:S01]  /*1ba60*/  IMAD.MOV.U32 R185, RZ, RZ, R13 ;  /* 0x000000ffffb97224 */ /* 0x008fe200078e000d */
[----:B------:R-:W-:Y:S02]  /*1ba70*/  MOV R180, R15 ;  /* 0x0000000f00b47202 */ /* 0x000fe40000000f00 */
[----:B------:R-:W-:Y:S01]  /*1ba80*/  STL.64 [R1+0xa0], R24 ;  /* 0x0000a01801007387 */ /* 0x000fe20000100a00 */
[----:B----4-:R-:W-:-:S03]  /*1ba90*/  IMAD.MOV.U32 R186, RZ, RZ, R14 ;  /* 0x000000ffffba7224 */ /* 0x010fc600078e000e */
[----:B------:R-:W-:Y:S01]  /*1baa0*/  STL.64 [R1+0xa8], R26 ;  /* 0x0000a81a01007387 */ /* 0x000fe20000100a00 */
[C---:B------:R-:W-:Y:S03]  /*1bab0*/  HMMA.1688.F32.TF32 R12, R228.reuse, R212, R188 ;  /* 0x000000d4e40c723c */ /* 0x040fe600000810bc */
[----:B------:R-:W-:Y:S01]  /*1bac0*/  STL.64 [R1+0xc0], R20 ;  /* 0x0000c01401007387 */ /* 0x000fe20000100a00 */
[----:B------:R-:W-:Y:S01]  /*1bad0*/  IMAD.MOV.U32 R181, RZ, RZ, R8 ;  /* 0x000000ffffb57224 */ /* 0x000fe200078e0008 */
[----:B------:R-:W-:Y:S02]  /*1bae0*/  MOV R183, R10 ;  /* 0x0000000a00b77202 */ /* 0x000fe40000000f00 */
[----:B------:R-:W-:Y:S01]  /*1baf0*/  STL.64 [R1+0xc8], R22 ;  /* 0x0000c81601007387 */ /* 0x000fe20000100a00 */
[----:B------:R-:W-:Y:S02]  /*1bb00*/  IMAD.MOV.U32 R182, RZ, RZ, R9 ;  /* 0x000000ffffb67224 */ /* 0x000fe400078e0009 */
[----:B--2---:R-:W-:Y:S01]  /*1bb10*/  IMAD.MOV.U32 R187, RZ, RZ, R11 ;  /* 0x000000ffffbb7224 */ /* 0x004fe200078e000b */
[----:B------:R-:W-:Y:S01]  /*1bb20*/  STL.64 [R1+0xf0], R16 ;  /* 0x0000f01001007387 */ /* 0x000fe20000100a00 */
[C---:B------:R-:W-:Y:S03]  /*1bb30*/  HMMA.1688.F32.TF32 R8, R228.reuse, R208, R240 ;  /* 0x000000d0e408723c */ /* 0x040fe600000810f0 */
[----:B------:R-:W-:Y:S04]  /*1bb40*/  STL.64 [R1+0xf8], R18 ;  /* 0x0000f81201007387 */ /* 0x000fe80000100a00 */
[----:B------:R-:W-:Y:S04]  /*1bb50*/  STL.64 [R1+0x140], R4 ;  /* 0x0001400401007387 */ /* 0x000fe80000100a00 */
[----:B------:R1:W-:Y:S04]  /*1bb60*/  STL.64 [R1+0x148], R6 ;  /* 0x0001480601007387 */ /* 0x0003e80000100a00 */
[----:B------:R-:W-:Y:S04]  /*1bb70*/  LDS R224, [R2+0x8400] ;  /* 0x0084000002e07984 */ /* 0x000fe80000000800 */
[----:B------:R-:W-:Y:S01]  /*1bb80*/  LDS R226, [R2+0xa400] ;  /* 0x00a4000002e27984 */ /* 0x000fe20000000800 */
[C---:B-1----:R-:W-:Y:S03]  /*1bb90*/  HMMA.1688.F32.TF32 R4, R228.reuse, R204, R244 ;  /* 0x000000cce404723c */ /* 0x042fe600000810f4 */
[----:B------:R-:W-:Y:S04]  /*1bba0*/  STL.64 [R1+0x160], R12 ;  /* 0x0001600c01007387 */ /* 0x000fe80000100a00 */
[----:B------:R1:W-:Y:S04]  /*1bbb0*/  STL.64 [R1+0x168], R14 ;  /* 0x0001680e01007387 */ /* 0x0003e80000100a00 */
[----:B------:R-:W-:Y:S04]  /*1bbc0*/  STL.64 [R1+0x190], R8 ;  /* 0x0001900801007387 */ /* 0x000fe80000100a00 */
[----:B------:R2:W-:Y:S01]  /*1bbd0*/  STL.64 [R1+0x198], R10 ;  /* 0x0001980a01007387 */ /* 0x0005e20000100a00 */
[C---:B-1----:R-:W-:Y:S03]  /*1bbe0*/  HMMA.1688.F32.TF32 R12, R228.reuse, R200, R248 ;  /* 0x000000c8e40c723c */ /* 0x042fe600000810f8 */
[----:B------:R-:W-:Y:S04]  /*1bbf0*/  LDS R225, [R3+0x8400] ;  /* 0x0084000003e17984 */ /* 0x000fe80000000800 */
[----:B------:R-:W1:Y:S01]  /*1bc00*/  LDS R227, [R3+0xa400] ;  /* 0x00a4000003e37984 */ /* 0x000e620000000800 */
[C---:B--2---:R-:W-:Y:S03]  /*1bc10*/  HMMA.1688.F32.TF32 R8, R228.reuse, R196, R232 ;  /* 0x000000c4e408723c */ /* 0x044fe600000810e8 */
[----:B------:R-:W-:Y:S04]  /*1bc20*/  STL.64 [R1+0x1b0], R4 ;  /* 0x0001b00401007387 */ /* 0x000fe80000100a00 */
[----:B------:R2:W-:Y:S04]  /*1bc30*/  STL.64 [R1+0x1b8], R6 ;  /* 0x0001b80601007387 */ /* 0x0005e80000100a00 */
[----:B------:R-:W-:Y:S04]  /*1bc40*/  LDS R232, [R2+0x8500] ;  /* 0x0085000002e87984 */ /* 0x000fe80000000800 */
[----:B------:R-:W-:Y:S01]  /*1bc50*/  LDS R234, [R2+0xa500] ;  /* 0x00a5000002ea7984 */ /* 0x000fe20000000800 */
[----:B--2---:R-:W-:Y:S03]  /*1bc60*/  HMMA.1688.F32.TF32 R4, R228, R192, R236 ;  /* 0x000000c0e404723c */ /* 0x004fe600000810ec */
[----:B------:R-:W-:Y:S04]  /*1bc70*/  STL.64 [R1+0x1c0], R12 ;  /* 0x0001c00c01007387 */ /* 0x000fe80000100a00 */
[----:B------:R-:W-:Y:S04]  /*1bc80*/  STL.64 [R1+0x1c8], R14 ;  /* 0x0001c80e01007387 */ /* 0x000fe80000100a00 */
[----:B------:R-:W2:Y:S04]  /*1bc90*/  LDL.LU R248, [R1+0x210] ;  /* 0x0002100001f87983 */ /* 0x000ea80000300800 */
[----:B------:R-:W-:Y:S04]  /*1bca0*/  STL.64 [R1+0x1e0], R8 ;  /* 0x0001e00801007387 */ /* 0x000fe80000100a00 */
[----:B------:R-:W-:Y:S04]  /*1bcb0*/  STL.64 [R1+0x1e8], R10 ;  /* 0x0001e80a01007387 */ /* 0x000fe80000100a00 */
[----:B------:R-:W-:Y:S04]  /*1bcc0*/  LDS R228, [R2+0x8480] ;  /* 0x0084800002e47984 */ /* 0x000fe80000000800 */
[----:B------:R3:W-:Y:S04]  /*1bcd0*/  STL.64 [R1+0x1d0], R4 ;  /* 0x0001d00401007387 */ /* 0x0007e80000100a00 */
        /* <DEDUP_REMOVED lines=16> */
[----:B---3--:R-:W3:Y:S04]  /*1bde0*/  LDL.LU R4, [R1+0x250] ;  /* 0x0002500001047983 */ /* 0x008ee80000300800 */
[----:B------:R-:W3:Y:S04]  /*1bdf0*/  LDL.LU R5, [R1+0x254] ;  /* 0x0002540001057983 */ /* 0x000ee80000300800 */
[----:B----4-:R-:W3:Y:S04]  /*1be00*/  LDL.LU R6, [R1+0x258] ;  /* 0x0002580001067983 */ /* 0x010ee80000300800 */
        /* <DEDUP_REMOVED lines=61> */
[----:B------:R-:W1:Y:S04]  /*1c1e0*/  LDL.LU R80, [R1+0x730] ;  /* 0x0007300001507983 */ /* 0x000e680000300800 */
[----:B------:R-:W1:Y:S04]  /*1c1f0*/  LDL.LU R81, [R1+0x734] ;  /* 0x0007340001517983 */ /* 0x000e680000300800 */
[----:B------:R-:W1:Y:S04]  /*1c200*/  LDL.LU R82, [R1+0x738] ;  /* 0x0007380001527983 */ /* 0x000e680000300800 */
[----:B------:R-:W1:Y:S04]  /*1c210*/  LDL.LU R83, [R1+0x73c] ;  /* 0x00073c0001537983 */ /* 0x000e680000300800 */
        /* <DEDUP_REMOVED lines=34> */
[----:B------:R-:W1:Y:S04]  /*1c440*/  LDS R231, [R3+0xa480] ;  /* 0x00a4800003e77984 */ /* 0x000e680000000800 */
[----:B------:R-:W-:Y:S04]  /*1c450*/  LDS R233, [R3+0x8500] ;  /* 0x0085000003e97984 */ /* 0x000fe80000000800 */
[----:B------:R-:W1:Y:S04]  /*1c460*/  LDS R235, [R3+0xa500] ;  /* 0x00a5000003eb7984 */ /* 0x000e680000000800 */
[----:B------:R-:W-:Y:S04]  /*1c470*/  LDS R236, [R2+0x8580] ;  /* 0x0085800002ec7984 */ /* 0x000fe80000000800 */
[----:B------:R-:W-:Y:S04]  /*1c480*/  LDS R238, [R2+0xa580] ;  /* 0x00a5800002ee7984 */ /* 0x000fe80000000800 */
[----:B------:R-:W-:Y:S04]  /*1c490*/  LDS R237, [R3+0x8580] ;  /* 0x0085800003ed7984 */ /* 0x000fe80000000800 */
[----:B------:R-:W1:Y:S02]  /*1c4a0*/  LDS R239, [R3+0xa580] ;  /* 0x00a5800003ef7984 */ /* 0x000e640000000800 */
[C---:B-1----:R-:W-:Y:S08]  /*1c4b0*/  HMMA.1688.F32.TF32 R80, R224.reuse, R200, R80 ;  /* 0x000000c8e050723c */ /* 0x042ff00000081050 */
[C---:B--2---:R-:W-:Y:S08]  /*1c4c0*/  HMMA.1688.F32.TF32 R84, R224.reuse, R204, R84 ;  /* 0x000000cce054723c */ /* 0x044ff00000081054 */
[C---:B---3--:R-:W-:Y:S08]  /*1c4d0*/  HMMA.1688.F32.TF32 R88, R224.reuse, R208, R88 ;  /* 0x000000d0e058723c */ /* 0x048ff00000081058 */
[C---:B----4-:R-:W-:Y:S08]  /*1c4e0*/  HMMA.1688.F32.TF32 R104, R224.reuse, R216, R104 ;  /* 0x000000d8e068723c */ /* 0x050ff00000081068 */
[C---:B------:R-:W-:Y:S08]  /*1c4f0*/  HMMA.1688.F32.TF32 R108, R224.reuse, R220, R108 ;  /* 0x000000dce06c723c */ /* 0x040ff0000008106c */
[C---:B------:R-:W-:Y:S11]  /*1c500*/  HMMA.1688.F32.TF32 R100, R224.reuse, R212, R100 ;  /* 0x000000d4e064723c */ /* 0x040ff60000081064 */
[----:B------:R-:W-:Y:S04]  /*1c510*/  @!UPT UIADD3 URZ, URZ, URZ, URZ ;  /* 0x0000003f3f3ff290 */ /* 0x000fe8000fffe03f */
[----:B------:R-:W-:Y:S04]  /*1c520*/  STL.64 [R1+0x4f0], R108 ;  /* 0x0004f06c01007387 */ /* 0x000fe80000100a00 */
[----:B------:R1:W-:Y:S01]  /*1c530*/  STL.64 [R1+0x4f8], R110 ;  /* 0x0004f86e01007387 */ /* 0x0003e20000100a00 */
[C---:B------:R-:W-:Y:S03]  /*1c540*/  HMMA.1688.F32.TF32 R76, R224.reuse, R196, R76 ;  /* 0x000000c4e04c723c */ /* 0x040fe6000008104c */
[----:B-1----:R-:W2:Y:S04]  /*1c550*/  LDL.LU.64 R110, [R1+0x1570] ;  /* 0x00157000016e7983 */ /* 0x002ea80000300a00 */
[----:B------:R-:W2:Y:S01]  /*1c560*/  LDL.LU.64 R108, [R1+0x1568] ;  /* 0x00156800016c7983 */ /* 0x000ea20000300a00 */
[----:B------:R-:W-:Y:S03]  /*1c570*/  HMMA.1688.F32.TF32 R224, R224, R192, R72 ;  /* 0x000000c0e0e0723c */ /* 0x000fe60000081048 */
        /* <DEDUP_REMOVED lines=40> */
[----:B-1----:R-:W3:Y:S07]  /*1c800*/  LDL.LU.64 R70, [R1+0x14f0] ;  /* 0x0014f00001467983 */ /* 0x002eee0000300a00 */
[C---:B------:R-:W-:Y:S01]  /*1c810*/  HMMA.1688.F32.TF32 R44, R228.reuse, R196, R44 ;  /* 0x000000c4e42c723c */ /* 0x040fe2000008102c */
[----:B------:R-:W3:Y:S04]  /*1c820*/  LDL.LU.64 R68, [R1+0x14e8] ;  /* 0x0014e80001447983 */ /* 0x000ee80000300a00 */
        /* <DEDUP_REMOVED lines=29> */
[C---:B--2---:R-:W-:Y:S08]  /*1ca00*/  HMMA.1688.F32.TF32 R228, R232.reuse, R220, R224 ;  /* 0x000000dce8e4723c */ /* 0x044ff000000810e0 */
[C---:B------:R-:W-:Y:S08]  /*1ca10*/  HMMA.1688.F32.TF32 R224, R232.reuse, R216, R36 ;  /* 0x000000d8e8e0723c */ /* 0x040ff00000081024 */
[C---:B------:R-:W-:Y:S08]  /*1ca20*/  HMMA.1688.F32.TF32 R36, R232.reuse, R212, R32 ;  /* 0x000000d4e824723c */ /* 0x040ff00000081020 */
[C---:B------:R-:W-:Y:S08]  /*1ca30*/  HMMA.1688.F32.TF32 R32, R232.reuse, R208, R28 ;  /* 0x000000d0e820723c */ /* 0x040ff0000008101c */
[C---:B------:R-:W-:Y:S08]  /*1ca40*/  HMMA.1688.F32.TF32 R28, R232.reuse, R204, R24 ;  /* 0x000000cce81c723c */ /* 0x040ff00000081018 */
[C---:B------:R-:W-:Y:S08]  /*1ca50*/  HMMA.1688.F32.TF32 R24, R232.reuse, R200, R20 ;  /* 0x000000c8e818723c */ /* 0x040ff00000081014 */
[C---:B------:R-:W-:Y:S08]  /*1ca60*/  HMMA.1688.F32.TF32 R20, R232.reuse, R196, R16 ;  /* 0x000000c4e814723c */ /* 0x040ff00000081010 */
[----:B------:R-:W-:Y:S01]  /*1ca70*/  HMMA.1688.F32.TF32 R16, R232, R192, R12 ;  /* 0x000000c0e810723c */ /* 0x000fe2000008100c */
[----:B------:R-:W-:Y:S07]  /*1ca80*/  STL.64 [R1+0x300], R228 ;  /* 0x000300e401007387 */ /* 0x000fee0000100a00 */
[C---:B------:R-:W-:Y:S01]  /*1ca90*/  HMMA.1688.F32.TF32 R12, R236.reuse, R220, R8 ;  /* 0x000000dcec0c723c */ /* 0x040fe20000081008 */
[----:B------:R-:W-:Y:S07]  /*1caa0*/  STL.64 [R1+0x308], R230 ;  /* 0x000308e601007387 */ /* 0x000fee0000100a00 */
[C---:B------:R-:W-:Y:S01]  /*1cab0*/  HMMA.1688.F32.TF32 R8, R236.reuse, R216, R4 ;  /* 0x000000d8ec08723c */ /* 0x040fe20000081004 */
[----:B------:R-:W-:Y:S07]  /*1cac0*/  STL.64 [R1+0x2f0], R224 ;  /* 0x0002f0e001007387 */ /* 0x000fee0000100a00 */
[C---:B------:R-:W-:Y:S01]  /*1cad0*/  HMMA.1688.F32.TF32 R4, R236.reuse, R212, R188 ;  /* 0x000000d4ec04723c */ /* 0x040fe200000810bc */
        /* <DEDUP_REMOVED lines=20> */
[C---:B--2---:R-:W-:Y:S08]  /*1cc20*/  HMMA.1688.F32.TF32 R8, R236.reuse, R204, R244 ;  /* 0x000000ccec08723c */ /* 0x044ff000000810f4 */
[C---:B-1----:R-:W-:Y:S07]  /*1cc30*/  HMMA.1688.F32.TF32 R4, R236.reuse, R200, R248 ;  /* 0x000000c8ec04723c */ /* 0x042fee00000810f8 */
[----:B------:R-:W-:Y:S04]  /*1cc40*/  STL.64 [R1+0x230], R12 ;  /* 0x0002300c01007387 */ /* 0x000fe80000100a00 */
[----:B------:R-:W-:Y:S04]  /*1cc50*/  STL.64 [R1+0x238], R14 ;  /* 0x0002380e01007387 */ /* 0x000fe80000100a00 */
[----:B------:R-:W2:Y:S04]  /*1cc60*/  LDL.LU R244, [R1+0x530] ;  /* 0x0005300001f47983 */ /* 0x000ea80000300800 */
[----:B------:R1:W-:Y:S04]  /*1cc70*/  STL.64 [R1+0x220], R8 ;  /* 0x0002200801007387 */ /* 0x0003e80000100a00 */
[----:B------:R1:W-:Y:S04]  /*1cc80*/  STL.64 [R1+0x228], R10 ;  /* 0x0002280a01007387 */ /* 0x0003e80000100a00 */
        /* <DEDUP_REMOVED lines=13> */
[----:B-1----:R-:W2:Y:S04]  /*1cd60*/  LDL.LU R8, [R1+0x570] ;  /* 0x0005700001087983 */ /* 0x002ea80000300800 */
        /* <DEDUP_REMOVED lines=47> */
[C---:B--2---:R-:W-:Y:S08]  /*1d060*/  HMMA.1688.F32.TF32 R232, R236.reuse, R196, R228 ;  /* 0x000000c4ece8723c */ /* 0x044ff000000810e4 */
[----:B------:R-:W-:Y:S01]  /*1d070*/  HMMA.1688.F32.TF32 R228, R236, R192, R224 ;  /* 0x000000c0ece4723c */ /* 0x000fe200000810e0 */
[----:B------:R-:W-:Y:S04]  /*1d080*/  LDS R224, [R2+0x8600] ;  /* 0x0086000002e07984 */ /* 0x000fe80000000800 */
[----:B------:R-:W-:Y:S04]  /*1d090*/  LDS R226, [R2+0xa600] ;  /* 0x00a6000002e27984 */ /* 0x000fe80000000800 */
[----:B------:R-:W-:Y:S04]  /*1d0a0*/  LDS R225, [R3+0x8600] ;  /* 0x0086000003e17984 */ /* 0x000fe80000000800 */
[----:B------:R-:W3:Y:S04]  /*1d0b0*/  LDS R227, [R3+0xa600] ;  /* 0x00a6000003e37984 */ /* 0x000ee80000000800 */
[----:B------:R-:W-:Y:S04]  /*1d0c0*/  STL.64 [R1+0x200], R232 ;  /* 0x000200e801007387 */ /* 0x000fe80000100a00 */
[----:B------:R-:W-:Y:S04]  /*1d0d0*/  STL.64 [R1+0x208], R234 ;  /* 0x000208ea01007387 */ /* 0x000fe80000100a00 */
[----:B------:R-:W-:Y:S04]  /*1d0e0*/  STL.64 [R1+0x1f0], R228 ;  /* 0x0001f0e401007387 */ /* 0x000fe80000100a00 */
[----:B------:R-:W-:Y:S04]  /*1d0f0*/  STL.64 [R1+0x1f8], R230 ;  /* 0x0001f8e601007387 */ /* 0x000fe80000100a00 */
[----:B------:R-:W-:Y:S04]  /*1d100*/  LDS R228, [R2+0x8680] ;  /* 0x0086800002e47984 */ /* 0x000fe80000000800 */
[----:B------:R-:W-:Y:S04]  /*1d110*/  LDS R230, [R2+0xa680] ;  /* 0x00a6800002e67984 */ /* 0x000fe80000000800 */
[----:B------:R-:W-:Y:S04]  /*1d120*/  LDS R229, [R3+0x8680] ;  /* 0x0086800003e57984 */ /* 0x000fe80000000800 */
[----:B------:R-:W1:Y:S04]  /*1d130*/  LDS R231, [R3+0xa680] ;  /* 0x00a6800003e77984 */ /* 0x000e680000000800 */
[----:B------:R-:W-:Y:S01]  /*1d140*/  LDS R232, [R2+0x8700] ;  /* 0x0087000002e87984 */ /* 0x000fe20000000800 */
[C---:B---3--:R-:W-:Y:S03]  /*1d150*/  HMMA.1688.F32.TF32 R28, R224.reuse, R212, R28 ;  /* 0x000000d4e01c723c */ /* 0x048fe6000008101c */
[----:B------:R-:W-:Y:S04]  /*1d160*/  LDS R234, [R2+0xa700] ;  /* 0x00a7000002ea7984 */ /* 0x000fe80000000800 */
[----:B------:R-:W-:Y:S01]  /*1d170*/  LDS R233, [R3+0x8700] ;  /* 0x0087000003e97984 */ /* 0x000fe20000000800 */
[C---:B----4-:R-:W-:Y:S03]  /*1d180*/  HMMA.1688.F32.TF32 R32, R224.reuse, R216, R32 ;  /* 0x000000d8e020723c */ /* 0x050fe60000081020 */
[----:B------:R-:W2:Y:S04]  /*1d190*/  LDS R235, [R3+0xa700] ;  /* 0x00a7000003eb7984 */ /* 0x000ea80000000800 */
[----:B------:R-:W-:Y:S04]  /*1d1a0*/  LDS R236, [R2+0x8780] ;  /* 0x0087800002ec7984 */ /* 0x000fe80000000800 */
[----:B------:R-:W-:Y:S01]  /*1d1b0*/  LDS R238, [R2+0xa780] ;  /* 0x00a7800002ee7984 */ /* 0x000fe20000000800 */
[C---:B------:R-:W-:Y:S03]  /*1d1c0*/  HMMA.1688.F32.TF32 R36, R224.reuse, R220, R36 ;  /* 0x000000dce024723c */ /* 0x040fe60000081024 */
[----:B------:R-:W-:Y:S04]  /*1d1d0*/  LDS R237, [R3+0x8780] ;  /* 0x0087800003ed7984 */ /* 0x000fe80000000800 */
[----:B------:R-:W3:Y:S01]  /*1d1e0*/  LDS R239, [R3+0xa780] ;  /* 0x00a7800003ef7984 */ /* 0x000ee20000000800 */
[C---:B------:R-:W-:Y:S11]  /*1d1f0*/  HMMA.1688.F32.TF32 R24, R224.reuse, R208, R24 ;  /* 0x000000d0e018723c */ /* 0x040ff60000081018 */
[----:B------:R-:W-:Y:S04]  /*1d200*/  @!UPT UIADD3 URZ, URZ, URZ, URZ ;  /* 0x0000003f3f3ff290 */ /* 0x000fe8000fffe03f */
[----:B------:R-:W-:Y:S04]  /*1d210*/  STL.64 [R1+0x480], R36 ;  /* 0x0004802401007387 */ /* 0x000fe80000100a00 */
[----:B------:R4:W-:Y:S04]  /*1d220*/  STL.64 [R1+0x488], R38 ;  /* 0x0004882601007387 */ /* 0x0009e80000100a00 */
[----:B----4-:R-:W3:Y:S04]  /*1d230*/  LDL.LU.64 R38, [R1+0x1470] ;  /* 0x0014700001267983 */ /* 0x010ee80000300a00 */
[----:B------:R-:W3:Y:S04]  /*1d240*/  LDL.LU.64 R36, [R1+0x1468] ;  /* 0x0014680001247983 */ /* 0x000ee80000300a00 */
        /* <DEDUP_REMOVED lines=9> */
[----:B------:R1:W-:Y:S02]  /*1d2e0*/  STL.64 [R1+0x458], R26 ;  /* 0x0004581a01007387 */ /* 0x0003e40000100a00 */
[C---:B-1----:R-:W-:Y:S08]  /*1d2f0*/  HMMA.1688.F32.TF32 R24, R224.reuse, R204, R20 ;  /* 0x000000cce018723c */ /* 0x042ff00000081014 */
[C---:B------:R-:W-:Y:S08]  /*1d300*/  HMMA.1688.F32.TF32 R20, R224.reuse, R200, R16 ;  /* 0x000000c8e014723c */ /* 0x040ff00000081010 */
[C---:B------:R-:W-:Y:S08]  /*1d310*/  HMMA.1688.F32.TF32 R16, R224.reuse, R196, R12 ;  /* 0x000000c4e010723c */ /* 0x040ff0000008100c */
[----:B------:R-:W-:Y:S08]  /*1d320*/  HMMA.1688.F32.TF32 R12, R224, R192, R8 ;  /* 0x000000c0e00c723c */ /* 0x000ff00000081008 */
[C---:B------:R-:W-:Y:S08]  /*1d330*/  HMMA.1688.F32.TF32 R8, R228.reuse, R220, R4 ;  /* 0x000000dce408723c */ /* 0x040ff00000081004 */
        /* <DEDUP_REMOVED lines=17> */
[----:B------:R-:W-:Y:S04]  /*1d450*/  STL.64 [R1+0x368], R14 ;  /* 0x0003680e01007387 */ /* 0x000fe80000100a00 */
[----:B------:R-:W3:Y:S04]  /*1d460*/  LDL.LU R188, [R1+0xd0] ;  /* 0x0000d00001bc7983 */ /* 0x000ee80000300800 */
[----:B------:R-:W-:Y:S04]  /*1d470*/  STL.64 [R1+0x350], R8 ;  /* 0x0003500801007387 */ /* 0x000fe80000100a00 */
[----:B------:R-:W-:Y:S04]  /*1d480*/  STL.64 [R1+0x358], R10 ;  /* 0x0003580a01007387 */ /* 0x000fe80000100a00 */
[----:B------:R1:W-:Y:S04]  /*1d490*/  STL.64 [R1+0x340], R4 ;  /* 0x0003400401007387 */ /* 0x0003e80000100a00 */
[----:B------:R1:W-:Y:S04]  /*1d4a0*/  STL.64 [R1+0x348], R6 ;  /* 0x0003480601007387 */ /* 0x0003e80000100a00 */
[----:B------:R-:W3:Y:S04]  /*1d4b0*/  LDL.LU R189, [R1+0xd4] ;  /* 0x0000d40001bd7983 */ /* 0x000ee80000300800 */
[----:B------:R-:W3:Y:S04]  /*1d4c0*/  LDL.LU R190, [R1+0xd8] ;  /* 0x0000d80001be7983 */ /* 0x000ee80000300800 */
[----:B------:R-:W3:Y:S04]  /*1d4d0*/  LDL.LU R191, [R1+0xdc] ;  /* 0x0000dc0001bf7983 */ /* 0x000ee80000300800 */
        /* <DEDUP_REMOVED lines=40> */
[C---:B--2---:R-:W-:Y:S11]  /*1d760*/  HMMA.1688.F32.TF32 R244, R228.reuse, R200, R244 ;  /* 0x000000c8e4f4723c */ /* 0x044ff600000810f4 */
[----:B------:R-:W-:Y:S11]  /*1d770*/  @!UPT UIADD3 URZ, URZ, URZ, URZ ;  /* 0x0000003f3f3ff290 */ /* 0x000ff6000fffe03f */
[----:B------:R-:W-:Y:S01]  /*1d780*/  @!UPT UIADD3 URZ, URZ, URZ, URZ ;  /* 0x0000003f3f3ff290 */ /* 0x000fe2000fffe03f */
[----:B------:R1:W-:Y:S04]  /*1d790*/  STL.64 [R1+0x330], R244 ;  /* 0x000330f401007387 */ /* 0x0003e80000100a00 */
[----:B------:R2:W-:Y:S04]  /*1d7a0*/  STL.64 [R1+0x338], R246 ;  /* 0x000338f601007387 */ /* 0x0005e80000100a00 */
[----:B-1----:R-:W4:Y:S04]  /*1d7b0*/  LDL.LU R244, [R1+0x70] ;  /* 0x0000700001f47983 */ /* 0x002f280000300800 */
[----:B------:R-:W4:Y:S04]  /*1d7c0*/  LDL.LU R245, [R1+0x74] ;  /* 0x0000740001f57983 */ /* 0x000f280000300800 */
[----:B--2---:R-:W4:Y:S04]  /*1d7d0*/  LDL.LU R246, [R1+0x78] ;  /* 0x0000780001f67983 */ /* 0x004f280000300800 */
[----:B------:R-:W4:Y:S01]  /*1d7e0*/  LDL.LU R247, [R1+0x7c] ;  /* 0x00007c0001f77983 */ /* 0x000f220000300800 */
[C---:B---3--:R-:W-:Y:S11]  /*1d7f0*/  HMMA.1688.F32.TF32 R248, R228.reuse, R196, R248 ;  /* 0x000000c4e4f8723c */ /* 0x048ff600000810f8 */
[----:B------:R-:W-:Y:S11]  /*1d800*/  @!UPT UIADD3 URZ, URZ, URZ, URZ ;  /* 0x0000003f3f3ff290 */ /* 0x000ff6000fffe03f */
[----:B------:R-:W-:Y:S01]  /*1d810*/  @!UPT UIADD3 URZ, URZ, URZ, URZ ;  /* 0x0000003f3f3ff290 */ /* 0x000fe2000fffe03f */
[----:B------:R1:W-:Y:S04]  /*1d820*/  STL.64 [R1+0x320], R248 ;  /* 0x000320f801007387 */ /* 0x0003e80000100a00 */
[----:B------:R2:W-:Y:S04]  /*1d830*/  STL.64 [R1+0x328], R250 ;  /* 0x000328fa01007387 */ /* 0x0005e80000100a00 */
[----:B-1----:R-:W3:Y:S04]  /*1d840*/  LDL.LU R248, [R1+0x30] ;  /* 0x0000300001f87983 */ /* 0x002ee80000300800 */
[----:B------:R-:W3:Y:S01]  /*1d850*/  LDL.LU R249, [R1+0x34] ;  /* 0x0000340001f97983 */ /* 0x000ee20000300800 */
[----:B------:R-:W-:Y:S08]  /*1d860*/  HMMA.1688.F32.TF32 R224, R228, R192, R224 ;  /* 0x000000c0e4e0723c */ /* 0x000ff000000810e0 */
[C---:B------:R-:W-:Y:S08]  /*1d870*/  HMMA.1688.F32.TF32 R24, R232.reuse, R220, R24 ;  /* 0x000000dce818723c */ /* 0x040ff00000081018 */
[----:B------:R-:W-:Y:S01]  /*1d880*/  HMMA.1688.F32.TF32 R20, R232, R216, R20 ;  /* 0x000000d8e814723c */ /* 0x000fe20000081014 */
[----:B--2---:R-:W-:-:S07]  /*1d890*/  IMAD.MOV.U32 R250, RZ, RZ, R252 ;  /* 0x000000fffffa7224 */ /* 0x004fce00078e00fc */
[----:B------:R-:W-:Y:S01]  /*1d8a0*/  HMMA.1688.F32.TF32 R16, R232, R212, R16 ;  /* 0x000000d4e810723c */ /* 0x000fe20000081010 */
[----:B------:R1:W-:Y:S01]  /*1d8b0*/  STL.64 [R1+0x290], R224 ;  /* 0x000290e001007387 */ /* 0x0003e20000100a00 */
[----:B------:R-:W-:-:S03]  /*1d8c0*/  MOV R251, R0 ;  /* 0x0000000000fb7202 */ /* 0x000fc60000000f00 */
[----:B------:R-:W2:Y:S03]  /*1d8d0*/  LDL.LU R228, [R1+0x10] ;  /* 0x0000100001e47983 */ /* 0x000ea60000300800 */
[----:B------:R-:W-:Y:S01]  /*1d8e0*/  HMMA.1688.F32.TF32 R12, R232, R208, R12 ;  /* 0x000000d0e80c723c */ /* 0x000fe2000008100c */
[----:B------:R-:W2:Y:S01]  /*1d8f0*/  LDL.LU R229, [R1+0x14] ;  /* 0x0000140001e57983 */ /* 0x000ea20000300800 */
[----:B------:R-:W-:-:S03]  /*1d900*/  IMAD.MOV.U32 R252, RZ, RZ, R227 ;  /* 0x000000fffffc7224 */ /* 0x000fc600078e00e3 */
[----:B------:R-:W2:Y:S01]  /*1d910*/  LDL.LU R230, [R1+0x18] ;  /* 0x0000180001e67983 */ /* 0x000ea20000300800 */
[----:B------:R-:W-:Y:S02]  /*1d920*/  IMAD.MOV.U32 R0, RZ, RZ, R226 ;  /* 0x000000ffff007224 */ /* 0x000fe400078e00e2 */
[C---:B------:R-:W-:Y:S01]  /*1d930*/  HMMA.1688.F32.TF32 R8, R232.reuse, R204, R8 ;  /* 0x000000cce808723c */ /* 0x040fe20000081008 */
[----:B------:R-:W2:Y:S04]  /*1d940*/  LDL.LU R231, [R1+0x1c] ;  /* 0x00001c0001e77983 */ /* 0x000ea80000300800 */
[----:B-1----:R-:W2:Y:S04]  /*1d950*/  LDL.LU R224, [R1] ;  /* 0x0000000001e07983 */ /* 0x002ea80000300800 */
[----:B------:R-:W2:Y:S01]  /*1d960*/  LDL.LU R225, [R1+0x4] ;  /* 0x0000040001e17983 */ /* 0x000ea20000300800 */
[C---:B------:R-:W-:Y:S03]  /*1d970*/  HMMA.1688.F32.TF32 R4, R232.reuse, R200, R4 ;  /* 0x000000c8e804723c */ /* 0x040fe60000081004 */
[----:B------:R-:W2:Y:S04]  /*1d980*/  LDL.LU R226, [R1+0x8] ;  /* 0x0000080001e27983 */ /* 0x000ea80000300800 */
[----:B------:R-:W2:Y:S01]  /*1d990*/  LDL.LU R227, [R1+0xc] ;  /* 0x00000c0001e37983 */ /* 0x000ea20000300800 */
[C---:B------:R-:W-:Y:S03]  /*1d9a0*/  HMMA.1688.F32.TF32 R188, R232.reuse, R196, R188 ;  /* 0x000000c4e8bc723c */ /* 0x040fe600000810bc */
[----:B------:R-:W-:Y:S04]  /*1d9b0*/  STL [R1+0x135c], R252 ;  /* 0x00135cfc01007387 */ /* 0x000fe80000100800 */
[----:B------:R-:W-:Y:S04]  /*1d9c0*/  STL [R1+0x1358], R0 ;  /* 0x0013580001007387 */ /* 0x000fe80000100800 */
[----:B------:R-:W-:Y:S04]  /*1d9d0*/  STL.64 [R1+0x280], R24 ;  /* 0x0002801801007387 */ /* 0x000fe80000100a00 */
[----:B------:R1:W-:Y:S01]  /*1d9e0*/  STL.64 [R1+0x288], R26 ;  /* 0x0002881a01007387 */ /* 0x0003e20000100a00 */
[----:B------:R-:W-:Y:S03]  /*1d9f0*/  HMMA.1688.F32.TF32 R232, R232, R192, R240 ;  /* 0x000000c0e8e8723c */ /* 0x000fe600000810f0 */
        /* <DEDUP_REMOVED lines=30> */
[----:B-1----:R-:W2:Y:S01]  /*1dbe0*/  LDL.LU R232, [R1+0x20] ;  /* 0x0000200001e87983 */ /* 0x002ea20000300800 */
[C---:B----4-:R-:W-:Y:S03]  /*1dbf0*/  HMMA.1688.F32.TF32 R244, R236.reuse, R220, R244 ;  /* 0x000000dcecf4723c */ /* 0x050fe600000810f4 */
[----:B------:R-:W4:Y:S04]  /*1dc00*/  LDL.LU R233, [R1+0x24] ;  /* 0x0000240001e97983 */ /* 0x000f280000300800 */
[----:B------:R-:W4:Y:S04]  /*1dc10*/  LDL.LU R234, [R1+0x28] ;  /* 0x0000280001ea7983 */ /* 0x000f280000300800 */
[----:B------:R-:W4:Y:S11]  /*1dc20*/  LDL.LU R235, [R1+0x2c] ;  /* 0x00002c0001eb7983 */ /* 0x000f360000300800 */
[----:B------:R-:W-:Y:S01]  /*1dc30*/  @!UPT UIADD3 URZ, URZ, URZ, URZ ;  /* 0x0000003f3f3ff290 */ /* 0x000fe2000fffe03f */
[----:B------:R1:W-:Y:S01]  /*1dc40*/  STL.64 [R1+0xd0], R244 ;  /* 0x0000d0f401007387 */ /* 0x0003e20000100a00 */
[----:B------:R-:W-:Y:S01]  /*1dc50*/  MOV R252, R246 ;  /* 0x000000f600fc7202 */ /* 0x000fe20000000f00 */
[----:B------:R-:W-:Y:S02]  /*1dc60*/  IMAD.MOV.U32 R0, RZ, RZ, R247 ;  /* 0x000000ffff007224 */ /* 0x000fe400078e00f7 */
[----:B------:R-:W4:Y:S04]  /*1dc70*/  LDL.LU.64 R246, [R1+0x13c0] ;  /* 0x0013c00001f67983 */ /* 0x000f280000300a00 */
[----:B-1----:R-:W4:Y:S01]  /*1dc80*/  LDL.LU.64 R244, [R1+0x13b8] ;  /* 0x0013b80001f47983 */ /* 0x002f220000300a00 */
[C---:B---3--:R-:W-:Y:S03]  /*1dc90*/  HMMA.1688.F32.TF32 R248, R236.reuse, R216, R248 ;  /* 0x000000d8ecf8723c */ /* 0x048fe600000810f8 */
[----:B------:R-:W-:Y:S04]  /*1dca0*/  STL [R1+0x1364], R0 ;  /* 0x0013640001007387 */ /* 0x000fe80000100800 */
[----:B------:R-:W-:Y:S11]  /*1dcb0*/  STL [R1+0x1360], R252 ;  /* 0x001360fc01007387 */ /* 0x000ff60000100800 */
[----:B------:R-:W-:Y:S06]  /*1dcc0*/  @!UPT UIADD3 URZ, URZ, URZ, URZ ;  /* 0x0000003f3f3ff290 */ /* 0x000fec000fffe03f */
[----:B------:R-:W-:Y:S01]  /*1dcd0*/  IMAD.MOV.U32 R217, RZ, RZ, R250 ;  /* 0x000000ffffd97224 */ /* 0x000fe200078e00fa */
[----:B------:R-:W-:Y:S01]  /*1dce0*/  MOV R220, R249 ;  /* 0x000000f900dc7202 */ /* 0x000fe20000000f00 */
[----:B------:R-:W-:Y:S02]  /*1dcf0*/  IMAD.MOV.U32 R216, RZ, RZ, R251 ;  /* 0x000000ffffd87224 */ /* 0x000fe400078e00fb */
[----:B------:R-:W-:Y:S01]  /*1dd00*/  IMAD.MOV.U32 R221, RZ, RZ, R248 ;  /* 0x000000ffffdd7224 */ /* 0x000fe200078e00f8 */
[----:B------:R-:W3:Y:S04]  /*1dd10*/  LDL.LU.64 R250, [R1+0x13b0] ;  /* 0x0013b00001fa7983 */ /* 0x000ee80000300a00 */
[----:B------:R-:W3:Y:S01]  /*1dd20*/  LDL.LU.64 R248, [R1+0x13a8] ;  /* 0x0013a80001f87983 */ /* 0x000ee20000300a00 */
[C---:B--2---:R-:W-:Y:S11]  /*1dd30*/  HMMA.1688.F32.TF32 R228, R236.reuse, R208, R228 ;  /* 0x000000d0ece4723c */ /* 0x044ff600000810e4 */
[----:B------:R-:W-:Y:S11]  /*1dd40*/  @!UPT UIADD3 URZ, URZ, URZ, URZ ;  /* 0x0000003f3f3ff290 */ /* 0x000ff6000fffe03f */
[----:B------:R-:W-:Y:S02]  /*1dd50*/  @!UPT UIADD3 URZ, URZ, URZ, URZ ;  /* 0x0000003f3f3ff290 */ /* 0x000fe4000fffe03f */
[----:B------:R-:W-:Y:S02]  /*1dd60*/  IMAD.MOV.U32 R209, RZ, RZ, R230 ;  /* 0x000000ffffd17224 */ /* 0x000fe400078e00e6 */
[----:B------:R-:W-:Y:S01]  /*1dd70*/  IMAD.MOV.U32 R208, RZ, RZ, R231 ;  /* 0x000000ffffd07224 */ /* 0x000fe200078e00e7 */
[----:B------:R-:W-:Y:S04]  /*1dd80*/  LDS R230, [R2+0xe000] ;  /* 0x00e0000002e67984 */ /* 0x000fe80000000800 */
[----:B------:R-:W-:Y:S04]  /*1dd90*/  LDS R231, [R3+0xe000] ;  /* 0x00e0000003e77984 */ /* 0x000fe80000000800 */
[----:B------:R1:W-:Y:S04]  /*1dda0*/  STL [R1+0x1374], R216 ;  /* 0x001374d801007387 */ /* 0x0003e80000100800 */
[----:B------:R2:W-:Y:S04]  /*1ddb0*/  STL [R1+0x1370], R217 ;  /* 0x001370d901007387 */ /* 0x0005e80000100800 */
[----:B------:R-:W-:Y:S04]  /*1ddc0*/  STL [R1+0x136c], R220 ;  /* 0x00136cdc01007387 */ /* 0x000fe80000100800 */
[----:B------:R1:W-:Y:S01]  /*1ddd0*/  STL [R1+0x1368], R221 ;  /* 0x001368dd01007387 */ /* 0x0003e20000100800 */
[C---:B------:R-:W-:Y:S11]  /*1dde0*/  HMMA.1688.F32.TF32 R224, R236.reuse, R204, R224 ;  /* 0x000000ccece0723c */ /* 0x040ff600000810e0 */
[----:B------:R-:W-:Y:S11]  /*1ddf0*/  @!UPT UIADD3 URZ, URZ, URZ, URZ ;  /* 0x0000003f3f3ff290 */ /* 0x000ff6000fffe03f */
[----:B------:R-:W-:Y:S02]  /*1de00*/  @!UPT UIADD3 URZ, URZ, URZ, URZ ;  /* 0x0000003f3f3ff290 */ /* 0x000fe4000fffe03f */
[----:B-1----:R-:W-:Y:S01]  /*1de10*/  MOV R216, R224 ;  /* 0x000000e000d87202 */ /* 0x002fe20000000f00 */
[----:B--2---:R-:W-:Y:S01]  /*1de20*/  IMAD.MOV.U32 R217, RZ, RZ, R225 ;  /* 0x000000ffffd97224 */ /* 0x004fe200078e00e1 */
[----:B------:R-:W-:Y:S01]  /*1de30*/  MOV R221, R227 ;  /* 0x000000e300dd7202 */ /* 0x000fe20000000f00 */
[----:B------:R-:W-:Y:S01]  /*1de40*/  IMAD.MOV.U32 R220, RZ, RZ, R226 ;  /* 0x000000ffffdc7224 */ /* 0x000fe200078e00e2 */
[C---:B------:R-:W-:Y:S08]  /*1de50*/  HMMA.1688.F32.TF32 R240, R236.reuse, R192, R240 ;  /* 0x000000c0ecf0723c */ /* 0x040ff000000810f0 */
[C---:B----4-:R-:W-:Y:S07]  /*1de60*/  HMMA.1688.F32.TF32 R232, R236.reuse, R212, R232 ;  /* 0x000000d4ece8723c */ /* 0x050fee00000810e8 */
[----:B------:R-:W-:Y:S01]  /*1de70*/  IMAD.MOV.U32 R213, RZ, RZ, R228 ;  /* 0x000000ffffd57224 */ /* 0x000fe200078e00e4 */
[----:B------:R-:W-:Y:S01]  /*1de80*/  MOV R212, R229 ;  /* 0x000000e500d47202 */ /* 0x000fe20000000f00 */
[----:B------:R-:W-:Y:S04]  /*1de90*/  LDS R228, [R2+0xc000] ;  /* 0x00c0000002e47984 */ /* 0x000fe80000000800 */
[----:B------:R-:W1:Y:S01]  /*1dea0*/  LDS R229, [R3+0xc000] ;  /* 0x00c0000003e57984 */ /* 0x000e620000000800 */
[----:B------:R-:W-:Y:S09]  /*1deb0*/  HMMA.1688.F32.TF32 R244, R236, R196, R244 ;  /* 0x000000c4ecf4723c */ /* 0x000ff200000810f4 */
[----:B------:R-:W-:Y:S01]  /*1dec0*/  STL.64 [R1+0x70], R232 ;  /* 0x000070e801007387 */ /* 0x000fe20000100a00 */
[----:B------:R-:W-:Y:S01]  /*1ded0*/  MOV R0, R234 ;  /* 0x000000ea00007202 */ /* 0x000fe20000000f00 */
[----:B------:R-:W-:-:S02]  /*1dee0*/  IMAD.MOV.U32 R252, RZ, RZ, R235 ;  /* 0x000000fffffc7224 */ /* 0x000fc400078e00eb */
[----:B------:R-:W-:Y:S04]  /*1def0*/  LDS R232, [R2+0xc080] ;  /* 0x00c0800002e87984 */ /* 0x000fe80000000800 */
[----:B------:R-:W-:Y:S04]  /*1df00*/  LDS R234, [R2+0xe080] ;  /* 0x00e0800002ea7984 */ /* 0x000fe80000000800 */
[----:B------:R-:W-:Y:S04]  /*1df10*/  LDS R233, [R3+0xc080] ;  /* 0x00c0800003e97984 */ /* 0x000fe80000000800 */
[----:B------:R-:W2:Y:S04]  /*1df20*/  LDS R235, [R3+0xe080] ;  /* 0x00e0800003eb7984 */ /* 0x000ea80000000800 */
[----:B------:R-:W-:Y:S04]  /*1df30*/  STL.64 [R1+0x1208], R246 ;  /* 0x001208f601007387 */ /* 0x000fe80000100a00 */
[----:B------:R-:W-:Y:S04]  /*1df40*/  STL.64 [R1+0x1200], R244 ;  /* 0x001200f401007387 */ /* 0x000fe80000100a00 */
[----:B------:R-:W-:Y:S01]  /*1df50*/  STL.64 [R1+0x1218], R242 ;  /* 0x001218f201007387 */ /* 0x000fe20000100a00 */
[C---:B-1----:R-:W-:Y:S03]  /*1df60*/  HMMA.1688.F32.TF32 R4, R228.reuse, R218, R4 ;  /* 0x000000dae404723c */ /* 0x042fe60000081004 */
[----:B------:R1:W-:Y:S05]  /*1df70*/  STL.64 [R1+0x1210], R240 ;  /* 0x001210f001007387 */ /* 0x0003ea0000100a00 */
[C---:B-1----:R-:W-:Y:S08]  /*1df80*/  HMMA.1688.F32.TF32 R240, R228.reuse, R222, R188 ;  /* 0x000000dee4f0723c */ /* 0x042ff000000810bc */
[C---:B------:R-:W-:Y:S08]  /*1df90*/  HMMA.1688.F32.TF32 R188, R228.reuse, R214, R8 ;  /* 0x000000d6e4bc723c */ /* 0x040ff00000081008 */
[C---:B------:R-:W-:Y:S07]  /*1dfa0*/  HMMA.1688.F32.TF32 R8, R228.reuse, R210, R12 ;  /* 0x000000d2e408723c */ /* 0x040fee000008100c */
[----:B------:R-:W-:Y:S04]  /*1dfb0*/  STL.64 [R1+0x5b0], R240 ;  /* 0x0005b0f001007387 */ /* 0x000fe80000100a00 */
[----:B------:R-:W-:Y:S04]  /*1dfc0*/  STL.64 [R1+0x5b8], R242 ;  /* 0x0005b8f201007387 */ /* 0x000fe80000100a00 */
[----:B------:R-:W-:Y:S04]  /*1dfd0*/  STL.64 [R1+0x5a0], R4 ;  /* 0x0005a00401007387 */ /* 0x000fe80000100a00 */
[----:B------:R1:W-:Y:S02]  /*1dfe0*/  STL.64 [R1+0x5a8], R6 ;  /* 0x0005a80601007387 */ /* 0x0003e40000100a00 */
[C---:B-1----:R-:W-:Y:S02]  /*1dff0*/  HMMA.1688.F32.TF32 R4, R228.reuse, R206, R16 ;  /* 0x000000cee404723c */ /* 0x042fe40000081010 */
[----:B------:R-:W-:Y:S04]  /*1e000*/  STL.64 [R1+0x590], R188 ;  /* 0x000590bc01007387 */ /* 0x000fe80000100a00 */
[----:B------:R-:W-:Y:S02]  /*1e010*/  STL.64 [R1+0x598], R190 ;  /* 0x000598be01007387 */ /* 0x000fe40000100a00 */
[C---:B------:R-:W-:Y:S02]  /*1e020*/  HMMA.1688.F32.TF32 R12, R228.reuse, R202, R20 ;  /* 0x000000cae40c723c */ /* 0x040fe40000081014 */
[----:B------:R-:W-:Y:S04]  /*1e030*/  STL.64 [R1+0x580], R8 ;  /* 0x0005800801007387 */ /* 0x000fe80000100a00 */
[----:B------:R1:W-:Y:S09]  /*1e040*/  STL.64 [R1+0x588], R10 ;  /* 0x0005880a01007387 */ /* 0x0003f20000100a00 */
[----:B------:R-:W-:Y:S01]  /*1e050*/  STL.64 [R1+0x570], R4 ;  /* 0x0005700401007387 */ /* 0x000fe20000100a00 */
[C---:B-1----:R-:W-:Y:S03]  /*1e060*/  HMMA.1688.F32.TF32 R8, R228.reuse, R198, R24 ;  /* 0x000000c6e408723c */ /* 0x042fe60000081018 */
[----:B------:R1:W-:Y:S05]  /*1e070*/  STL.64 [R1+0x578], R6 ;  /* 0x0005780601007387 */ /* 0x0003ea0000100a00 */
[----:B-1----:R-:W-:Y:S01]  /*1e080*/  HMMA.1688.F32.TF32 R4, R228, R194, R28 ;  /* 0x000000c2e404723c */ /* 0x002fe2000008101c */
[----:B------:R-:W-:Y:S04]  /*1e090*/  STL.64 [R1+0x560], R12 ;  /* 0x0005600c01007387 */ /* 0x000fe80000100a00 */
[----:B------:R2:W-:Y:S10]  /*1e0a0*/  STL.64 [R1+0x568], R14 ;  /* 0x0005680e01007387 */ /* 0x0005f40000100a00 */
[----:B------:R-:W-:Y:S04]  /*1e0b0*/  STL.64 [R1+0x550], R8 ;  /* 0x0005500801007387 */ /* 0x000fe80000100a00 */
[----:B------:R1:W-:Y:S01]  /*1e0c0*/  STL.64 [R1+0x558], R10 ;  /* 0x0005580a01007387 */ /* 0x0003e20000100a00 */
[C---:B--2---:R-:W-:Y:S03]  /*1e0d0*/  HMMA.1688.F32.TF32 R12, R232.reuse, R222, R32 ;  /* 0x000000dee80c723c */ /* 0x044fe60000081020 */
[----:B------:R-:W-:Y:S05]  /*1e0e0*/  STL.64 [R1+0x540], R4 ;  /* 0x0005400401007387 */ /* 0x000fea0000100a00 */
[C---:B-1----:R-:W-:Y:S01]  /*1e0f0*/  HMMA.1688.F32.TF32 R8, R232.reuse, R218, R36 ;  /* 0x000000dae808723c */ /* 0x042fe20000081024 */
[----:B------:R1:W-:Y:S07]  /*1e100*/  STL.64 [R1+0x548], R6 ;  /* 0x0005480601007387 */ /* 0x0003ee0000100a00 */
[----:B-1----:R-:W-:Y:S08]  /*1e110*/  HMMA.1688.F32.TF32 R4, R232, R214, R40 ;  /* 0x000000d6e804723c */ /* 0x002ff00000081028 */
[----:B---3--:R-:W-:Y:S01]  /*1e120*/  HMMA.1688.F32.TF32 R224, R236, R200, R248 ;  /* 0x000000c8ece0723c */ /* 0x008fe200000810f8 */
[----:B------:R-:W-:Y:S04]  /*1e130*/  LDS R236, [R2+0xc100] ;  /* 0x00c1000002ec7984 */ /* 0x000fe80000000800 */
[----:B------:R-:W-:Y:S04]  /*1e140*/  LDS R238, [R2+0xe100] ;  /* 0x00e1000002ee7984 */ /* 0x000fe80000000800 */
[----:B------:R-:W-:Y:S04]  /*1e150*/  LDS R237, [R3+0xc100] ;  /* 0x00c1000003ed7984 */ /* 0x000fe80000000800 */
[----:B------:R-:W1:Y:S04]  /*1e160*/  LDS R239, [R3+0xe100] ;  /* 0x00e1000003ef7984 */ /* 0x000e680000000800 */
[----:B------:R-:W-:Y:S04]  /*1e170*/  STL.64 [R1+0x530], R12 ;  /* 0x0005300c01007387 */ /* 0x000fe80000100a00 */
[----:B------:R2:W-:Y:S04]  /*1e180*/  STL.64 [R1+0x538], R14 ;  /* 0x0005380e01007387 */ /* 0x0005e80000100a00 */
[----:B------:R-:W-:Y:S04]  /*1e190*/  STL.64 [R1+0x520], R8 ;  /* 0x0005200801007387 */ /* 0x000fe80000100a00 */
[----:B------:R3:W-:Y:S01]  /*1e1a0*/  STL.64 [R1+0x528], R10 ;  /* 0x0005280a01007387 */ /* 0x0007e20000100a00 */
[C---:B--2---:R-:W-:Y:S03]  /*1e1b0*/  HMMA.1688.F32.TF32 R12, R232.reuse, R210, R44 ;  /* 0x000000d2e80c723c */ /* 0x044fe6000008102c */
[----:B------:R-:W-:Y:S04]  /*1e1c0*/  STL.64 [R1+0x510], R4 ;  /* 0x0005100401007387 */ /* 0x000fe80000100a00 */
[----:B------:R2:W-:Y:S01]  /*1e1d0*/  STL.64 [R1+0x518], R6 ;  /* 0x0005180601007387 */ /* 0x0005e20000100a00 */
[C---:B---3--:R-:W-:Y:S08]  /*1e1e0*/  HMMA.1688.F32.TF32 R8, R232.reuse, R206, R48 ;  /* 0x000000cee808723c */ /* 0x048ff00000081030 */
[C---:B--2---:R-:W-:Y:S07]  /*1e1f0*/  HMMA.1688.F32.TF32 R4, R232.reuse, R202, R52 ;  /* 0x000000cae804723c */ /* 0x044fee0000081034 */
[----:B------:R-:W-:Y:S04]  /*1e200*/  STL.64 [R1+0x500], R12 ;  /* 0x0005000c01007387 */ /* 0x000fe80000100a00 */
[----:B------:R2:W-:Y:S04]  /*1e210*/  STL.64 [R1+0x508], R14 ;  /* 0x0005080e01007387 */ /* 0x0005e80000100a00 */
[----:B------:R-:W-:Y:S04]  /*1e220*/  STL.64 [R1+0x770], R8 ;  /* 0x0007700801007387 */ /* 0x000fe80000100a00 */
[----:B------:R3:W-:Y:S01]  /*1e230*/  STL.64 [R1+0x778], R10 ;  /* 0x0007780a01007387 */ /* 0x0007e20000100a00 */
[C---:B--2---:R-:W-:Y:S03]  /*1e240*/  HMMA.1688.F32.TF32 R12, R232.reuse, R198, R56 ;  /* 0x000000c6e80c723c */ /* 0x044fe60000081038 */
[----:B------:R-:W-:Y:S04]  /*1e250*/  STL.64 [R1+0x760], R4 ;  /* 0x0007600401007387 */ /* 0x000fe80000100a00 */
[----:B------:R1:W-:Y:S01]  /*1e260*/  STL.64 [R1+0x768], R6 ;  /* 0x0007680601007387 */ /* 0x0003e20000100a00 */
[----:B---3--:R-:W-:Y:S08]  /*1e270*/  HMMA.1688.F32.TF32 R8, R232, R194, R60 ;  /* 0x000000c2e808723c */ /* 0x008ff0000008103c */
        /* <DEDUP_REMOVED lines=18> */
[----:B-1----:R-:W-:Y:S01]  /*1e3a0*/  HMMA.1688.F32.TF32 R4, R236, R198, R88 ;  /* 0x000000c6ec04723c */ /* 0x002fe20000081058 */
[----:B------:R-:W-:Y:S01]  /*1e3b0*/  IMAD.MOV.U32 R248, RZ, RZ, R93 ;  /* 0x000000fffff87224 */ /* 0x000fe200078e005d */
[----:B------:R-:W-:Y:S01]  /*1e3c0*/  MOV R249, R94 ;  /* 0x0000005e00f97202 */ /* 0x000fe20000000f00 */
[----:B------:R-:W-:-:S02]  /*1e3d0*/  IMAD.MOV.U32 R250, RZ, RZ, R95 ;  /* 0x000000fffffa7224 */ /* 0x000fc400078e005f */
[----:B------:R-:W-:Y:S02]  /*1e3e0*/  IMAD.MOV.U32 R251, RZ, RZ, R99 ;  /* 0x000000fffffb7224 */ /* 0x000fe400078e0063 */
[----:B------:R-:W-:Y:S04]  /*1e3f0*/  STL.64 [R1+0x5e0], R12 ;  /* 0x0005e00c01007387 */ /* 0x000fe80000100a00 */
[----:B------:R-:W-:Y:S04]  /*1e400*/  STL.64 [R1+0x5e8], R14 ;  /* 0x0005e80e01007387 */ /* 0x000fe80000100a00 */
[----:B------:R-:W-:Y:S04]  /*1e410*/  STL.64 [R1+0x5d0], R8 ;  /* 0x0005d00801007387 */ /* 0x000fe80000100a00 */
[----:B------:R-:W-:Y:S04]  /*1e420*/  STL.64 [R1+0x5d8], R10 ;  /* 0x0005d80a01007387 */ /* 0x000fe80000100a00 */
[----:B------:R-:W2:Y:S04]  /*1e430*/  LDL.LU R93, [R1+0x13a4] ;  /* 0x0013a400015d7983 */ /* 0x000ea80000300800 */
[----:B------:R-:W-:Y:S04]  /*1e440*/  STL.64 [R1+0x5c0], R4 ;  /* 0x0005c00401007387 */ /* 0x000fe80000100a00 */
[----:B------:R-:W-:Y:S04]  /*1e450*/  STL.64 [R1+0x5c8], R6 ;  /* 0x0005c80601007387 */ /* 0x000fe80000100a00 */
[----:B------:R-:W2:Y:S04]  /*1e460*/  LDL.LU R94, [R1+0x13a0] ;  /* 0x0013a000015e7983 */ /* 0x000ea80000300800 */
[----:B------:R-:W2:Y:S04]  /*1e470*/  LDL.LU R95, [R1+0x139c] ;  /* 0x00139c00015f7983 */ /* 0x000ea80000300800 */
[----:B------:R-:W3:Y:S04]  /*1e480*/  LDL.LU R99, [R1+0x1398] ;  /* 0x0013980001637983 */ /* 0x000ee80000300800 */
[----:B------:R-:W4:Y:S04]  /*1e490*/  LDL.LU R244, [R1+0x50] ;  /* 0x0000500001f47983 */ /* 0x000f280000300800 */
[----:B------:R-:W4:Y:S04]  /*1e4a0*/  LDL.LU R245, [R1+0x54] ;  /* 0x0000540001f57983 */ /* 0x000f280000300800 */
[----:B------:R-:W4:Y:S04]  /*1e4b0*/  LDL.LU R246, [R1+0x58] ;  /* 0x0000580001f67983 */ /* 0x000f280000300800 */
[----:B------:R-:W4:Y:S01]  /*1e4c0*/  LDL.LU R247, [R1+0x5c] ;  /* 0x00005c0001f77983 */ /* 0x000f220000300800 */
[----:B------:R-:W-:Y:S01]  /*1e4d0*/  IMAD.MOV.U32 R205, RZ, RZ, R224 ;  /* 0x000000ffffcd7224 */ /* 0x000fe200078e00e0 */
[----:B------:R-:W-:Y:S01]  /*1e4e0*/  MOV R201, R226 ;  /* 0x000000e200c97202 */ /* 0x000fe20000000f00 */
[----:B------:R-:W-:Y:S01]  /*1e4f0*/  IMAD.MOV.U32 R204, RZ, RZ, R225 ;  /* 0x000000ffffcc7224 */ /* 0x000fe200078e00e1 */
[----:B------:R-:W-:Y:S01]  /*1e500*/  LDS R224, [R2+0xc180] ;  /* 0x00c1800002e07984 */ /* 0x000fe20000000800 */
[----:B------:R-:W-:-:S03]  /*1e510*/  IMAD.MOV.U32 R200, RZ, RZ, R227 ;  /* 0x000000ffffc87224 */ /* 0x000fc600078e00e3 */
        /* <DEDUP_REMOVED lines=10> */
[----:B------:R-:W2:Y:S01]  /*1e5c0*/  LDS R15, [R3+0xe280] ;  /* 0x00e28000030f7984 */ /* 0x000ea20000000800 */
[----:B------:R-:W-:Y:S01]  /*1e5d0*/  MOV R240, R184 ;  /* 0x000000b800f07202 */ /* 0x000fe20000000f00 */
[----:B------:R-:W-:Y:S01]  /*1e5e0*/  IMAD.MOV.U32 R241, RZ, RZ, R185 ;  /* 0x000000fffff17224 */ /* 0x000fe200078e00b9 */
[----:B------:R-:W-:Y:S01]  /*1e5f0*/  MOV R243, R180 ;  /* 0x000000b400f37202 */ /* 0x000fe20000000f00 */
[----:B------:R-:W-:Y:S01]  /*1e600*/  IMAD.MOV.U32 R242, RZ, RZ, R186 ;  /* 0x000000fffff27224 */ /* 0x000fe200078e00ba */
[----:B------:R-:W-:Y:S01]  /*1e610*/  LDS R4, [R2+0xc300] ;  /* 0x00c3000002047984 */ /* 0x000fe20000000800 */
[C---:B-1----:R-:W-:Y:S03]  /*1e620*/  HMMA.1688.F32.TF32 R100, R224.reuse, R218, R100 ;  /* 0x000000dae064723c */ /* 0x042fe60000081064 */
[----:B------:R-:W-:Y:S04]  /*1e630*/  LDS R6, [R2+0xe300] ;  /* 0x00e3000002067984 */ /* 0x000fe80000000800 */
[----:B------:R-:W-:Y:S01]  /*1e640*/  LDS R5, [R3+0xc300] ;  /* 0x00c3000003057984 */ /* 0x000fe20000000800 */
[C---:B------:R-:W-:Y:S03]  /*1e650*/  HMMA.1688.F32.TF32 R104, R224.reuse, R214, R104 ;  /* 0x000000d6e068723c */ /* 0x040fe60000081068 */
[----:B------:R-:W1:Y:S04]  /*1e660*/  LDS R7, [R3+0xe300] ;  /* 0x00e3000003077984 */ /* 0x000e680000000800 */
[----:B------:R-:W-:Y:S01]  /*1e670*/  LDS R88, [R2+0xc580] ;  /* 0x00c5800002587984 */ /* 0x000fe20000000800 */
[C---:B------:R-:W-:Y:S03]  /*1e680*/  HMMA.1688.F32.TF32 R108, R224.reuse, R210, R108 ;  /* 0x000000d2e06c723c */ /* 0x040fe6000008106c */
[----:B------:R-:W-:Y:S04]  /*1e690*/  LDS R90, [R2+0xe580] ;  /* 0x00e58000025a7984 */ /* 0x000fe80000000800 */
[----:B------:R-:W-:Y:S01]  /*1e6a0*/  LDS R89, [R3+0xc580] ;  /* 0x00c5800003597984 */ /* 0x000fe20000000800 */
[C---:B------:R-:W-:Y:S03]  /*1e6b0*/  HMMA.1688.F32.TF32 R112, R224.reuse, R206, R112 ;  /* 0x000000cee070723c */ /* 0x040fe60000081070 */
[----:B------:R-:W-:Y:S05]  /*1e6c0*/  LDS R91, [R3+0xe580] ;  /* 0x00e58000035b7984 */ /* 0x000fea0000000800 */
[C---:B------:R-:W-:Y:S08]  /*1e6d0*/  HMMA.1688.F32.TF32 R116, R224.reuse, R202, R116 ;  /* 0x000000cae074723c */ /* 0x040ff00000081074 */
[C---:B------:R-:W-:Y:S08]  /*1e6e0*/  HMMA.1688.F32.TF32 R120, R224.reuse, R198, R120 ;  /* 0x000000c6e078723c */ /* 0x040ff00000081078 */
[----:B------:R-:W-:Y:S08]  /*1e6f0*/  HMMA.1688.F32.TF32 R124, R224, R194, R124 ;  /* 0x000000c2e07c723c */ /* 0x000ff0000008107c */
[C---:B------:R-:W-:Y:S08]  /*1e700*/  HMMA.1688.F32.TF32 R20, R8.reuse, R218, R248 ;  /* 0x000000da0814723c */ /* 0x040ff000000810f8 */
[----:B------:R-:W-:Y:S08]  /*1e710*/  HMMA.1688.F32.TF32 R24, R8, R214, R128 ;  /* 0x000000d60818723c */ /* 0x000ff00000081080 */
[----:B--2---:R-:W-:Y:S01]  /*1e720*/  HMMA.1688.F32.TF32 R92, R236, R194, R92 ;  /* 0x000000c2ec5c723c */ /* 0x004fe2000008105c */
[----:B------:R-:W-:Y:S04]  /*1e730*/  LDS R236, [R2+0xc380] ;  /* 0x00c3800002ec7984 */ /* 0x000fe80000000800 */
[----:B------:R-:W-:Y:S03]  /*1e740*/  LDS R238, [R2+0xe380] ;  /* 0x00e3800002ee7984 */ /* 0x000fe60000000800 */
[-C--:B---3--:R-:W-:Y:S01]  /*1e750*/  HMMA.1688.F32.TF32 R96, R224, R222.reuse, R96 ;  /* 0x000000dee060723c */ /* 0x088fe20000081060 */
[----:B------:R-:W-:Y:S04]  /*1e760*/  LDS R237, [R3+0xc380] ;  /* 0x00c3800003ed7984 */ /* 0x000fe80000000800 */
[----:B------:R-:W2:Y:S03]  /*1e770*/  LDS R239, [R3+0xe380] ;  /* 0x00e3800003ef7984 */ /* 0x000ea60000000800 */
[C---:B----4-:R-:W-:Y:S07]  /*1e780*/  HMMA.1688.F32.TF32 R16, R8.reuse, R222, R244 ;  /* 0x000000de0810723c */ /* 0x050fee00000810f4 */
        /* <DEDUP_REMOVED lines=22> */
[C---:B---3--:R-:W-:Y:S08]  /*1e8f0*/  HMMA.1688.F32.TF32 R16, R8.reuse, R210, R132 ;  /* 0x000000d20810723c */ /* 0x048ff00000081084 */
[C---:B----4-:R-:W-:Y:S01]  /*1e900*/  HMMA.1688.F32.TF32 R20, R8.reuse, R206, R136 ;  /* 0x000000ce0814723c */ /* 0x050fe20000081088 */
[----:B------:R-:W-:Y:S04]  /*1e910*/  STL.64 [R1+0x870], R24 ;  /* 0x0008701801007387 */ /* 0x000fe80000100a00 */
[----:B------:R3:W-:Y:S10]  /*1e920*/  STL.64 [R1+0x878], R26 ;  /* 0x0008781a01007387 */ /* 0x0007f40000100a00 */
[----:B------:R-:W-:Y:S01]  /*1e930*/  STL.64 [R1+0x860], R16 ;  /* 0x0008601001007387 */ /* 0x000fe20000100a00 */
[C---:B---3--:R-:W-:Y:S03]  /*1e940*/  HMMA.1688.F32.TF32 R24, R8.reuse, R202, R140 ;  /* 0x000000ca0818723c */ /* 0x048fe6000008108c */
[----:B------:R3:W-:Y:S04]  /*1e950*/  STL.64 [R1+0x868], R18 ;  /* 0x0008681201007387 */ /* 0x0007e80000100a00 */
[----:B------:R-:W-:Y:S04]  /*1e960*/  STL.64 [R1+0x850], R20 ;  /* 0x0008501401007387 */ /* 0x000fe80000100a00 */
[----:B------:R4:W-:Y:S01]  /*1e970*/  STL.64 [R1+0x858], R22 ;  /* 0x0008581601007387 */ /* 0x0009e20000100a00 */
[C---:B---3--:R-:W-:Y:S08]  /*1e980*/  HMMA.1688.F32.TF32 R16, R8.reuse, R198, R144 ;  /* 0x000000c60810723c */ /* 0x048ff00000081090 */
[----:B----4-:R-:W-:Y:S08]  /*1e990*/  HMMA.1688.F32.TF32 R20, R8, R194, R148 ;  /* 0x000000c20814723c */ /* 0x010ff00000081094 */
[C---:B------:R-:W-:Y:S01]  /*1e9a0*/  HMMA.1688.F32.TF32 R8, R12.reuse, R222, R152 ;  /* 0x000000de0c08723c */ /* 0x040fe20000081098 */
        /* <DEDUP_REMOVED lines=9> */
[C---:B----4-:R-:W-:Y:S08]  /*1ea40*/  HMMA.1688.F32.TF32 R20, R12.reuse, R214, R160 ;  /* 0x000000d60c14723c */ /* 0x050ff000000810a0 */
[C---:B---3--:R-:W-:Y:S07]  /*1ea50*/  HMMA.1688.F32.TF32 R8, R12.reuse, R210, R164 ;  /* 0x000000d20c08723c */ /* 0x048fee00000810a4 */
        /* <DEDUP_REMOVED lines=8> */
[----:B---3--:R-:W-:Y:S07]  /*1eae0*/  HMMA.1688.F32.TF32 R8, R12, R198, R176 ;  /* 0x000000c60c08723c */ /* 0x008fee00000810b0 */
[----:B------:R3:W-:Y:S04]  /*1eaf0*/  STL.64 [R1+0x6f0], R16 ;  /* 0x0006f01001007387 */ /* 0x0007e80000100a00 */
[----:B------:R4:W-:Y:S04]  /*1eb00*/  STL.64 [R1+0x6f8], R18 ;  /* 0x0006f81201007387 */ /* 0x0009e80000100a00 */
[----:B---3--:R-:W3:Y:S04]  /*1eb10*/  LDL.LU R16, [R1+0xf0] ;  /* 0x0000f00001107983 */ /* 0x008ee80000300800 */
[----:B------:R1:W-:Y:S04]  /*1eb20*/  STL.64 [R1+0x6e0], R20 ;  /* 0x0006e01401007387 */ /* 0x0003e80000100a00 */
[----:B------:R1:W-:Y:S04]  /*1eb30*/  STL.64 [R1+0x6e8], R22 ;  /* 0x0006e81601007387 */ /* 0x0003e80000100a00 */
[----:B------:R-:W-:Y:S04]  /*1eb40*/  STL.64 [R1+0x40], R8 ;  /* 0x0000400801007387 */ /* 0x000fe80000100a00 */
[----:B------:R-:W-:Y:S04]  /*1eb50*/  STL.64 [R1+0x48], R10 ;  /* 0x0000480a01007387 */ /* 0x000fe80000100a00 */
[----:B------:R-:W3:Y:S04]  /*1eb60*/  LDL.LU R17, [R1+0xf4] ;  /* 0x0000f40001117983 */ /* 0x000ee80000300800 */
[----:B----4-:R-:W3:Y:S04]  /*1eb70*/  LDL.LU R18, [R1+0xf8] ;  /* 0x0000f80001127983 */ /* 0x010ee80000300800 */
        /* <DEDUP_REMOVED lines=17> */
[----:B-1----:R-:W4:Y:S04]  /*1ec90*/  LDL.LU R20, [R1+0xc0] ;  /* 0x0000c00001147983 */ /* 0x002f280000300800 */
[----:B------:R-:W4:Y:S04]  /*1eca0*/  LDL.LU R21, [R1+0xc4] ;  /* 0x0000c40001157983 */ /* 0x000f280000300800 */
[----:B------:R-:W4:Y:S04]  /*1ecb0*/  LDL.LU R22, [R1+0xc8] ;  /* 0x0000c80001167983 */ /* 0x000f280000300800 */
[----:B------:R-:W4:Y:S01]  /*1ecc0*/  LDL.LU R23, [R1+0xcc] ;  /* 0x0000cc0001177983 */ /* 0x000f220000300800 */
[----:B------:R-:W-:-:S03]  /*1ecd0*/  IMAD.MOV.U32 R244, RZ, RZ, R181 ;  /* 0x000000fffff47224 */ /* 0x000fc600078e00b5 */
[----:B------:R-:W4:Y:S01]  /*1ece0*/  LDL.LU R184, [R1+0x1394] ;  /* 0x0013940001b87983 */ /* 0x000f220000300800 */
[----:B------:R-:W-:-:S03]  /*1ecf0*/  IMAD.MOV.U32 R245, RZ, RZ, R182 ;  /* 0x000000fffff57224 */ /* 0x000fc600078e00b6 */
[----:B------:R-:W4:Y:S01]  /*1ed00*/  LDL.LU R185, [R1+0x1390] ;  /* 0x0013900001b97983 */ /* 0x000f220000300800 */
[----:B------:R-:W-:-:S03]  /*1ed10*/  MOV R246, R183 ;  /* 0x000000b700f67202 */ /* 0x000fc60000000f00 */
[----:B------:R-:W4:Y:S04]  /*1ed20*/  LDL.LU R186, [R1+0x138c] ;  /* 0x00138c0001ba7983 */ /* 0x000f280000300800 */
        /* <DEDUP_REMOVED lines=10> */
[----:B------:R-:W-:Y:S08]  /*1edd0*/  HMMA.1688.F32.TF32 R164, R4, R194, R240 ;  /* 0x000000c204a4723c */ /* 0x000ff000000810f0 */
[----:B--2---:R-:W-:Y:S08]  /*1ede0*/  HMMA.1688.F32.TF32 R160, R236, R222, R244 ;  /* 0x000000deeca0723c */ /* 0x004ff000000810f4 */
[C---:B---3--:R-:W-:Y:S08]  /*1edf0*/  HMMA.1688.F32.TF32 R168, R4.reuse, R198, R16 ;  /* 0x000000c604a8723c */ /* 0x048ff00000081010 */
[C---:B----4-:R-:W-:Y:S08]  /*1ee00*/  HMMA.1688.F32.TF32 R188, R4.reuse, R214, R188 ;  /* 0x000000d604bc723c */ /* 0x050ff000000810bc */
[C---:B------:R-:W-:Y:S08]  /*1ee10*/  HMMA.1688.F32.TF32 R224, R4.reuse, R218, R32 ;  /* 0x000000da04e0723c */ /* 0x040ff00000081020 */
[C---:B------:R-:W-:Y:S08]  /*1ee20*/  HMMA.1688.F32.TF32 R176, R4.reuse, R206, R24 ;  /* 0x000000ce04b0723c */ /* 0x040ff00000081018 */
[----:B------:R-:W-:Y:S08]  /*1ee30*/  HMMA.1688.F32.TF32 R172, R4, R202, R20 ;  /* 0x000000ca04ac723c */ /* 0x000ff00000081014 */
[----:B------:R-:W-:Y:S08]  /*1ee40*/  HMMA.1688.F32.TF32 R180, R12, R194, R180 ;  /* 0x000000c20cb4723c */ /* 0x000ff000000810b4 */
[C---:B------:R-:W-:Y:S08]  /*1ee50*/  HMMA.1688.F32.TF32 R228, R4.reuse, R222, R184 ;  /* 0x000000de04e4723c */ /* 0x040ff000000810b8 */
[----:B------:R-:W-:Y:S01]  /*1ee60*/  HMMA.1688.F32.TF32 R184, R4, R210, R28 ;  /* 0x000000d204b8723c */ /* 0x000fe2000008101c */
[----:B------:R-:W-:Y:S04]  /*1ee70*/  LDS R4, [R2+0xc400] ;  /* 0x00c4000002047984 */ /* 0x000fe80000000800 */
[----:B------:R-:W-:Y:S04]  /*1ee80*/  LDS R6, [R2+0xe400] ;  /* 0x00e4000002067984 */ /* 0x000fe80000000800 */
        /* <DEDUP_REMOVED lines=78> */
[----:B------:R-:W4:Y:S04]  /*1f370*/  LDL.LU R249, [R1+0x404] ;  /* 0x0004040001f97983 */ /* 0x000f280000300800 */
[----:B------:R-:W4:Y:S04]  /*1f380*/  LDL.LU R250, [R1+0x408] ;  /* 0x0004080001fa7983 */ /* 0x000f280000300800 */
[----:B------:R-:W4:Y:S04]  /*1f390*/  LDL.LU R251, [R1+0x40c] ;  /* 0x00040c0001fb7983 */ /* 0x000f280000300800 */
[----:B------:R-:W-:Y:S04]  /*1f3a0*/  LDS R5, [R3+0xc400] ;  /* 0x00c4000003057984 */ /* 0x000fe80000000800 */
[----:B------:R-:W1:Y:S01]  /*1f3b0*/  LDS R7, [R3+0xe400] ;  /* 0x00e4000003077984 */ /* 0x000e620000000800 */
[C---:B--2---:R-:W-:Y:S08]  /*1f3c0*/  HMMA.1688.F32.TF32 R136, R236.reuse, R198, R44 ;  /* 0x000000c6ec88723c */ /* 0x044ff0000008102c */
[C---:B---3--:R-:W-:Y:S08]  /*1f3d0*/  HMMA.1688.F32.TF32 R140, R236.reuse, R202, R48 ;  /* 0x000000caec8c723c */ /* 0x048ff00000081030 */
[C---:B----4-:R-:W-:Y:S01]  /*1f3e0*/  HMMA.1688.F32.TF32 R148, R236.reuse, R210, R56 ;  /* 0x000000d2ec94723c */ /* 0x050fe20000081038 */
[----:B------:R-:W-:Y:S04]  /*1f3f0*/  LDS R56, [R2+0xc500] ;  /* 0x00c5000002387984 */ /* 0x000fe80000000800 */
[----:B------:R-:W-:Y:S04]  /*1f400*/  LDS R58, [R2+0xe500] ;  /* 0x00e50000023a7984 */ /* 0x000fe80000000800 */
[----:B------:R-:W-:Y:S04]  /*1f410*/  LDS R57, [R3+0xc500] ;  /* 0x00c5000003397984 */ /* 0x000fe80000000800 */
[----:B------:R-:W-:Y:S01]  /*1f420*/  LDS R59, [R3+0xe500] ;  /* 0x00e50000033b7984 */ /* 0x000fe20000000800 */
[C---:B------:R-:W-:Y:S08]  /*1f430*/  HMMA.1688.F32.TF32 R152, R236.reuse, R214, R60 ;  /* 0x000000d6ec98723c */ /* 0x040ff0000008103c */
[C---:B------:R-:W-:Y:S08]  /*1f440*/  HMMA.1688.F32.TF32 R144, R236.reuse, R206, R52 ;  /* 0x000000ceec90723c */ /* 0x040ff00000081034 */
[----:B------:R-:W-:Y:S01]  /*1f450*/  HMMA.1688.F32.TF32 R236, R236, R194, R32 ;  /* 0x000000c2ecec723c */ /* 0x000fe20000081020 */
[----:B------:R-:W-:Y:S04]  /*1f460*/  LDS R32, [R2+0xc480] ;  /* 0x00c4800002207984 */ /* 0x000fe80000000800 */
[----:B------:R-:W-:Y:S04]  /*1f470*/  LDS R34, [R2+0xe480] ;  /* 0x00e4800002227984 */ /* 0x000fe80000000800 */
[----:B------:R-:W-:Y:S04]  /*1f480*/  LDS R33, [R3+0xc480] ;  /* 0x00c4800003217984 */ /* 0x000fe80000000800 */
[----:B------:R-:W2:Y:S01]  /*1f490*/  LDS R35, [R3+0xe480] ;  /* 0x00e4800003237984 */ /* 0x000ea20000000800 */
[C---:B-1----:R-:W-:Y:S08]  /*1f4a0*/  HMMA.1688.F32.TF32 R8, R4.reuse, R218, R36 ;  /* 0x000000da0408723c */ /* 0x042ff00000081024 */
[C---:B------:R-:W-:Y:S08]  /*1f4b0*/  HMMA.1688.F32.TF32 R12, R4.reuse, R222, R40 ;  /* 0x000000de040c723c */ /* 0x040ff00000081028 */
[C---:B------:R-:W-:Y:S11]  /*1f4c0*/  HMMA.1688.F32.TF32 R28, R4.reuse, R214, R28 ;  /* 0x000000d6041c723c */ /* 0x040ff6000008101c */
[----:B------:R-:W-:Y:S04]  /*1f4d0*/  @!UPT UIADD3 URZ, URZ, URZ, URZ ;  /* 0x0000003f3f3ff290 */ /* 0x000fe8000fffe03f */
[----:B------:R-:W-:Y:S04]  /*1f4e0*/  STL.64 [R1+0x820], R12 ;  /* 0x0008200c01007387 */ /* 0x000fe80000100a00 */
[----:B------:R1:W-:Y:S04]  /*1f4f0*/  STL.64 [R1+0x828], R14 ;  /* 0x0008280e01007387 */ /* 0x0003e80000100a00 */
[----:B------:R-:W-:Y:S04]  /*1f500*/  STL.64 [R1+0x810], R8 ;  /* 0x0008100801007387 */ /* 0x000fe80000100a00 */
[----:B------:R3:W-:Y:S01]  /*1f510*/  STL.64 [R1+0x818], R10 ;  /* 0x0008180a01007387 */ /* 0x0007e20000100a00 */
[C---:B-1----:R-:W-:Y:S08]  /*1f520*/  HMMA.1688.F32.TF32 R12, R4.reuse, R210, R24 ;  /* 0x000000d2040c723c */ /* 0x042ff00000081018 */
[C---:B---3--:R-:W-:Y:S01]  /*1f530*/  HMMA.1688.F32.TF32 R8, R4.reuse, R206, R20 ;  /* 0x000000ce0408723c */ /* 0x048fe20000081014 */
[----:B------:R-:W-:Y:S04]  /*1f540*/  STL.64 [R1+0x110], R28 ;  /* 0x0001101c01007387 */ /* 0x000fe80000100a00 */
[----:B------:R-:W-:Y:S03]  /*1f550*/  STL.64 [R1+0x118], R30 ;  /* 0x0001181e01007387 */ /* 0x000fe60000100a00 */
[C---:B------:R-:W-:Y:S07]  /*1f560*/  HMMA.1688.F32.TF32 R16, R4.reuse, R202, R16 ;  /* 0x000000ca0410723c */ /* 0x040fee0000081010 */
[----:B------:R-:W-:Y:S04]  /*1f570*/  STL.64 [R1+0x800], R12 ;  /* 0x0008000c01007387 */ /* 0x000fe80000100a00 */
[----:B------:R1:W-:Y:S04]  /*1f580*/  STL.64 [R1+0x808], R14 ;  /* 0x0008080e01007387 */ /* 0x0003e80000100a00 */
[----:B------:R-:W-:Y:S04]  /*1f590*/  STL.64 [R1+0xf0], R8 ;  /* 0x0000f00801007387 */ /* 0x000fe80000100a00 */
[----:B------:R3:W-:Y:S01]  /*1f5a0*/  STL.64 [R1+0xf8], R10 ;  /* 0x0000f80a01007387 */ /* 0x0007e20000100a00 */
[C---:B-1----:R-:W-:Y:S08]  /*1f5b0*/  HMMA.1688.F32.TF32 R12, R4.reuse, R198, R240 ;  /* 0x000000c6040c723c */ /* 0x042ff000000810f0 */
[----:B---3--:R-:W-:Y:S08]  /*1f5c0*/  HMMA.1688.F32.TF32 R8, R4, R194, R244 ;  /* 0x000000c20408723c */ /* 0x008ff000000810f4 */
[----:B--2---:R-:W-:Y:S01]  /*1f5d0*/  HMMA.1688.F32.TF32 R4, R32, R222, R248 ;  /* 0x000000de2004723c */ /* 0x004fe200000810f8 */
[----:B------:R1:W-:Y:S04]  /*1f5e0*/  STL.64 [R1+0xe0], R16 ;  /* 0x0000e01001007387 */ /* 0x0003e80000100a00 */
[----:B------:R2:W-:Y:S04]  /*1f5f0*/  STL.64 [R1+0xe8], R18 ;  /* 0x0000e81201007387 */ /* 0x0005e80000100a00 */
[----:B------:R-:W-:Y:S04]  /*1f600*/  STL.64 [R1+0x7f0], R12 ;  /* 0x0007f00c01007387 */ /* 0x000fe80000100a00 */
[----:B------:R-:W-:Y:S04]  /*1f610*/  STL.64 [R1+0x7f8], R14 ;  /* 0x0007f80e01007387 */ /* 0x000fe80000100a00 */
[----:B-1----:R-:W3:Y:S04]  /*1f620*/  LDL.LU R16, [R1+0x200] ;  /* 0x0002000001107983 */ /* 0x002ee80000300800 */
[----:B------:R-:W-:Y:S04]  /*1f630*/  STL.64 [R1+0xc0], R8 ;  /* 0x0000c00801007387 */ /* 0x000fe80000100a00 */
[----:B------:R1:W-:Y:S04]  /*1f640*/  STL.64 [R1+0xc8], R10 ;  /* 0x0000c80a01007387 */ /* 0x0003e80000100a00 */
[----:B------:R-:W-:Y:S04]  /*1f650*/  STL.64 [R1+0x6d0], R4 ;  /* 0x0006d00401007387 */ /* 0x000fe80000100a00 */
[----:B------:R4:W-:Y:S04]  /*1f660*/  STL.64 [R1+0x6d8], R6 ;  /* 0x0006d80601007387 */ /* 0x0009e80000100a00 */
[----:B------:R-:W3:Y:S04]  /*1f670*/  LDL.LU R17, [R1+0x204] ;  /* 0x0002040001117983 */ /* 0x000ee80000300800 */
[----:B--2---:R-:W3:Y:S04]  /*1f680*/  LDL.LU R18, [R1+0x208] ;  /* 0x0002080001127983 */ /* 0x004ee80000300800 */
[----:B------:R-:W3:Y:S04]  /*1f690*/  LDL.LU R19, [R1+0x20c] ;  /* 0x00020c0001137983 */ /* 0x000ee80000300800 */
        /* <DEDUP_REMOVED lines=48> */
[----:B------:R-:W1:Y:S04]  /*1f9a0*/  LDL.LU R96, [R1+0x3e0] ;  /* 0x0003e00001607983 */ /* 0x000e680000300800 */
[----:B------:R-:W1:Y:S04]  /*1f9b0*/  LDL.LU R97, [R1+0x3e4] ;  /* 0x0003e40001617983 */ /* 0x000e680000300800 */
[----:B------:R-:W1:Y:S04]  /*1f9c0*/  LDL.LU R98, [R1+0x3e8] ;  /* 0x0003e80001627983 */ /* 0x000e680000300800 */
[----:B------:R-:W1:Y:S04]  /*1f9d0*/  LDL.LU R99, [R1+0x3ec] ;  /* 0x0003ec0001637983 */ /* 0x000e680000300800 */
        /* <DEDUP_REMOVED lines=37> */
[C---:B---3--:R-:W-:Y:S08]  /*1fc30*/  HMMA.1688.F32.TF32 R128, R56.reuse, R222, R36 ;  /* 0x000000de3880723c */ /* 0x048ff00000081024 */
[-C--:B------:R-:W-:Y:S08]  /*1fc40*/  HMMA.1688.F32.TF32 R36, R56, R214.reuse, R248 ;  /* 0x000000d63824723c */ /* 0x080ff000000810f8 */
[C---:B-1----:R-:W-:Y:S08]  /*1fc50*/  HMMA.1688.F32.TF32 R8, R32.reuse, R214, R96 ;  /* 0x000000d62008723c */ /* 0x042ff00000081060 */
[C---:B----4-:R-:W-:Y:S08]  /*1fc60*/  HMMA.1688.F32.TF32 R12, R32.reuse, R218, R100 ;  /* 0x000000da200c723c */ /* 0x050ff00000081064 */
[C---:B------:R-:W-:Y:S11]  /*1fc70*/  HMMA.1688.F32.TF32 R4, R32.reuse, R210, R92 ;  /* 0x000000d22004723c */ /* 0x040ff6000008105c */
[----:B------:R-:W-:Y:S04]  /*1fc80*/  @!UPT UIADD3 URZ, URZ, URZ, URZ ;  /* 0x0000003f3f3ff290 */ /* 0x000fe8000fffe03f */
        /* <DEDUP_REMOVED lines=8> */
[----:B-1----:R-:W-:Y:S07]  /*1fd10*/  HMMA.1688.F32.TF32 R4, R32, R198, R76 ;  /* 0x000000c62004723c */ /* 0x002fee000008104c */
[----:B------:R-:W-:Y:S04]  /*1fd20*/  STL.64 [R1+0x6c0], R12 ;  /* 0x0006c00c01007387 */ /* 0x000fe80000100a00 */
[----:B------:R-:W-:Y:S04]  /*1fd30*/  STL.64 [R1+0x6c8], R14 ;  /* 0x0006c80e01007387 */ /* 0x000fe80000100a00 */
[----:B------:R-:W-:Y:S04]  /*1fd40*/  STL.64 [R1+0x60], R8 ;  /* 0x0000600801007387 */ /* 0x000fe80000100a00 */
[----:B------:R-:W-:Y:S04]  /*1fd50*/  STL.64 [R1+0x68], R10 ;  /* 0x0000680a01007387 */ /* 0x000fe80000100a00 */
[----:B------:R-:W-:Y:S04]  /*1fd60*/  LDS R12, [R2+0xc600] ;  /* 0x00c60000020c7984 */ /* 0x000fe80000000800 */
        /* <DEDUP_REMOVED lines=10> */
[----:B------:R-:W-:Y:S04]  /*1fe10*/  LDS R14, [R2+0xe600] ;  /* 0x00e60000020e7984 */ /* 0x000fe80000000800 */
[----:B------:R-:W-:Y:S04]  /*1fe20*/  LDS R13, [R3+0xc600] ;  /* 0x00c60000030d7984 */ /* 0x000fe80000000800 */
[----:B------:R-:W2:Y:S01]  /*1fe30*/  LDS R15, [R3+0xe600] ;  /* 0x00e60000030f7984 */ /* 0x000ea20000000800 */
[C---:B------:R-:W-:Y:S03]  /*1fe40*/  HMMA.1688.F32.TF32 R76, R88.reuse, R206, R24 ;  /* 0x000000ce584c723c */ /* 0x040fe60000081018 */
[----:B------:R-:W-:Y:S04]  /*1fe50*/  LDS R8, [R2+0xc700] ;  /* 0x00c7000002087984 */ /* 0x000fe80000000800 */
[----:B------:R-:W-:Y:S01]  /*1fe60*/  LDS R10, [R2+0xe700] ;  /* 0x00e70000020a7984 */ /* 0x000fe20000000800 */
[C---:B------:R-:W-:Y:S03]  /*1fe70*/  HMMA.1688.F32.TF32 R84, R88.reuse, R198, R16 ;  /* 0x000000c65854723c */ /* 0x040fe60000081010 */
[----:B------:R-:W-:Y:S04]  /*1fe80*/  LDS R9, [R3+0xc700] ;  /* 0x00c7000003097984 */ /* 0x000fe80000000800 */
[----:B------:R-:W-:Y:S01]  /*1fe90*/  LDS R11, [R3+0xe700] ;  /* 0x00e70000030b7984 */ /* 0x000fe20000000800 */
[----:B------:R-:W-:Y:S03]  /*1fea0*/  HMMA.1688.F32.TF32 R80, R88, R202, R20 ;  /* 0x000000ca5850723c */ /* 0x000fe60000081014 */
[----:B------:R-:W-:Y:S04]  /*1feb0*/  LDS R6, [R2+0xe780] ;  /* 0x00e7800002067984 */ /* 0x000fe80000000800 */
[----:B------:R-:W-:Y:S01]  /*1fec0*/  IMAD.MOV.U32 R20, RZ, RZ, R216 ;  /* 0x000000ffff147224 */ /* 0x000fe200078e00d8 */
[----:B------:R-:W-:Y:S01]  /*1fed0*/  MOV R21, R217 ;  /* 0x000000d900157202 */ /* 0x000fe20000000f00 */
[----:B------:R-:W-:Y:S01]  /*1fee0*/  IMAD.MOV.U32 R22, RZ, RZ, R220 ;  /* 0x000000ffff167224 */ /* 0x000fe200078e00dc */
[----:B------:R-:W-:Y:S01]  /*1fef0*/  HMMA.1688.F32.TF32 R32, R32, R194, R72 ;  /* 0x000000c22020723c */ /* 0x000fe20000081048 */
[----:B------:R-:W-:Y:S01]  /*1ff00*/  IMAD.MOV.U32 R23, RZ, RZ, R221 ;  /* 0x000000ffff177224 */ /* 0x000fe200078e00dd */
[----:B------:R-:W-:Y:S04]  /*1ff10*/  LDS R4, [R2+0xc780] ;  /* 0x00c7800002047984 */ /* 0x000fe80000000800 */
[----:B------:R-:W-:Y:S02]  /*1ff20*/  LDS R7, [R3+0xe780] ;  /* 0x00e7800003077984 */ /* 0x000fe40000000800 */
[----:B------:R-:W-:Y:S02]  /*1ff30*/  HMMA.1688.F32.TF32 R72, R88, R210, R28 ;  /* 0x000000d25848723c */ /* 0x000fe4000008101c */
[----:B------:R-:W-:Y:S05]  /*1ff40*/  LDS R5, [R3+0xc780] ;  /* 0x00c7800003057984 */ /* 0x000fea0000000800 */
[----:B------:R-:W-:Y:S01]  /*1ff50*/  MOV R30, R0 ;  /* 0x00000000001e7202 */ /* 0x000fe20000000f00 */
[----:B------:R-:W-:Y:S01]  /*1ff60*/  IMAD.MOV.U32 R31, RZ, RZ, R252 ;  /* 0x000000ffff1f7224 */ /* 0x000fe200078e00fc */
[C---:B--2---:R-:W-:Y:S08]  /*1ff70*/  HMMA.1688.F32.TF32 R24, R12.reuse, R222, R244 ;  /* 0x000000de0c18723c */ /* 0x044ff000000810f4 */
[----:B---3--:R-:W-:Y:S11]  /*1ff80*/  HMMA.1688.F32.TF32 R16, R12, R218, R248 ;  /* 0x000000da0c10723c */ /* 0x008ff600000810f8 */
[----:B------:R-:W-:Y:S04]  /*1ff90*/  @!UPT UIADD3 URZ, URZ, URZ, URZ ;  /* 0x0000003f3f3ff290 */ /* 0x000fe8000fffe03f */
[----:B------:R-:W-:Y:S04]  /*1ffa0*/  STL.64 [R1+0x7e0], R24 ;  /* 0x0007e01801007387 */ /* 0x000fe80000100a00 */
[----:B------:R-:W-:Y:S04]  /*1ffb0*/  STL.64 [R1+0x7e8], R26 ;  /* 0x0007e81a01007387 */ /* 0x000fe80000100a00 */
[----:B------:R-:W2:Y:S04]  /*1ffc0*/  LDL.LU R216, [R1+0x1374] ;  /* 0x0013740001d87983 */ /* 0x000ea80000300800 */
[----:B------:R-:W-:Y:S04]  /*1ffd0*/  STL.64 [R1+0x7d0], R16 ;  /* 0x0007d01001007387 */ /* 0x000fe80000100a00 */
[----:B------:R-:W-:Y:S04]  /*1ffe0*/  STL.64 [R1+0x7d8], R18 ;  /* 0x0007d81201007387 */ /* 0x000fe80000100a00 */
        /* <DEDUP_REMOVED lines=91> */
[----:B------:R-:W-:Y:S01]  /*205a0*/  HMMA.1688.F32.TF32 R56, R56, R194, R68 ;  /* 0x000000c23838723c */ /* 0x000fe20000081044 */
[----:B--2---:R-:W-:-:S07]  /*205b0*/  MOV R246, R252 ;  /* 0x000000fc00f67202 */ /* 0x004fce0000000f00 */
[C---:B------:R-:W-:Y:S08]  /*205c0*/  HMMA.1688.F32.TF32 R60, R88.reuse, R222, R60 ;  /* 0x000000de583c723c */ /* 0x040ff0000008103c */
[C---:B------:R-:W-:Y:S08]  /*205d0*/  HMMA.1688.F32.TF32 R64, R88.reuse, R218, R64 ;  /* 0x000000da5840723c */ /* 0x040ff00000081040 */
[C---:B------:R-:W-:Y:S01]  /*205e0*/  HMMA.1688.F32.TF32 R68, R88.reuse, R214, R232 ;  /* 0x000000d65844723c */ /* 0x040fe200000810e8 */
[----:B------:R-:W-:Y:S01]  /*205f0*/  IMAD.MOV.U32 R247, RZ, RZ, R0 ;  /* 0x000000fffff77224 */ /* 0x000fe200078e0000 */
[----:B------:R-:W-:Y:S04]  /*20600*/  LDS R232, [R2+0xc680] ;  /* 0x00c6800002e87984 */ /* 0x000fe80000000800 */
[----:B------:R-:W-:Y:S02]  /*20610*/  LDS R234, [R2+0xe680] ;  /* 0x00e6800002ea7984 */ /* 0x000fe40000000800 */
[----:B------:R-:W-:Y:S02]  /*20620*/  HMMA.1688.F32.TF32 R88, R88, R194, R240 ;  /* 0x000000c25858723c */ /* 0x000fe400000810f0 */
        /* <DEDUP_REMOVED lines=8> */
[----:B------:R-:W-:Y:S04]  /*206b0*/  LDS R233, [R3+0xc680] ;  /* 0x00c6800003e97984 */ /* 0x000fe80000000800 */
[----:B------:R-:W1:Y:S01]  /*206c0*/  LDS R235, [R3+0xe680] ;  /* 0x00e6800003eb7984 */ /* 0x000e620000000800 */
[C---:B---3--:R-:W-:Y:S08]  /*206d0*/  HMMA.1688.F32.TF32 R176, R12.reuse, R198, R176 ;  /* 0x000000c60cb0723c */ /* 0x048ff000000810b0 */
[C---:B----4-:R-:W-:Y:S08]  /*206e0*/  HMMA.1688.F32.TF32 R172, R12.reuse, R202, R172 ;  /* 0x000000ca0cac723c */ /* 0x050ff000000810ac */
[C---:B------:R-:W-:Y:S08]  /*206f0*/  HMMA.1688.F32.TF32 R164, R12.reuse, R210, R164 ;  /* 0x000000d20ca4723c */ /* 0x040ff000000810a4 */
[C---:B------:R-:W-:Y:S08]  /*20700*/  HMMA.1688.F32.TF32 R160, R12.reuse, R214, R160 ;  /* 0x000000d60ca0723c */ /* 0x040ff000000810a0 */
[C---:B------:R-:W-:Y:S11]  /*20710*/  HMMA.1688.F32.TF32 R168, R12.reuse, R206, R168 ;  /* 0x000000ce0ca8723c */ /* 0x040ff600000810a8 */
[----:B------:R-:W-:Y:S04]  /*20720*/  @!UPT UIADD3 URZ, URZ, URZ, URZ ;  /* 0x0000003f3f3ff290 */ /* 0x000fe8000fffe03f */
[----:B------:R-:W-:Y:S01]  /*20730*/  STL.64 [R1+0x7c0], R160 ;  /* 0x0007c0a001007387 */ /* 0x000fe20000100a00 */
[----:B------:R-:W-:Y:S03]  /*20740*/  HMMA.1688.F32.TF32 R12, R12, R194, R184 ;  /* 0x000000c20c0c723c */ /* 0x000fe600000810b8 */
[----:B------:R3:W-:Y:S04]  /*20750*/  STL.64 [R1+0x7c8], R162 ;  /* 0x0007c8a201007387 */ /* 0x0007e80000100a00 */
[----:B---3--:R3:W5:Y:S04]  /*20760*/  LDL.LU.64 R162, [R1+0x1350] ;  /* 0x0013500001a27983 */ /* 0x0087680000300a00 */
[----:B------:R3:W5:Y:S04]  /*20770*/  LDL.LU.64 R160, [R1+0x1348] ;  /* 0x0013480001a07983 */ /* 0x0007680000300a00 */
[----:B------:R-:W-:Y:S04]  /*20780*/  STL.64 [R1+0x7b0], R164 ;  /* 0x0007b0a401007387 */ /* 0x000fe80000100a00 */
[----:B------:R4:W-:Y:S04]  /*20790*/  STL.64 [R1+0x7b8], R166 ;  /* 0x0007b8a601007387 */ /* 0x0009e80000100a00 */
[----:B----4-:R3:W5:Y:S04]  /*207a0*/  LDL.LU.64 R166, [R1+0x1340] ;  /* 0x0013400001a67983 */ /* 0x0107680000300a00 */
        /* <DEDUP_REMOVED lines=13> */
[----:B------:R3:W5:Y:S04]  /*20880*/  LDL.LU.64 R186, [R1+0x1300] ;  /* 0x0013000001ba7983 */ /* 0x0007680000300a00 */
[----:B------:R3:W5:Y:S04]  /*20890*/  LDL.LU.64 R184, [R1+0x12f8] ;  /* 0x0012f80001b87983 */ /* 0x0007680000300a00 */
[----:B------:R4:W-:Y:S04]  /*208a0*/  STL.64 [R1+0x6b0], R12 ;  /* 0x0006b00c01007387 */ /* 0x0009e80000100a00 */
[----:B------:R2:W-:Y:S04]  /*208b0*/  STL.64 [R1+0x6b8], R14 ;  /* 0x0006b80e01007387 */ /* 0x0005e80000100a00 */
[----:B----4-:R-:W4:Y:S04]  /*208c0*/  LDL.LU R12, [R1+0x290] ;  /* 0x00029000010c7983 */ /* 0x010f280000300800 */
[----:B------:R-:W4:Y:S01]  /*208d0*/  LDL.LU R13, [R1+0x294] ;  /* 0x00029400010d7983 */ /* 0x000f220000300800 */
[C---:B-1----:R-:W-:Y:S08]  /*208e0*/  HMMA.1688.F32.TF32 R188, R232.reuse, R222, R188 ;  /* 0x000000dee8bc723c */ /* 0x042ff000000810bc */
[C---:B------:R-:W-:Y:S08]  /*208f0*/  HMMA.1688.F32.TF32 R224, R232.reuse, R218, R224 ;  /* 0x000000dae8e0723c */ /* 0x040ff000000810e0 */
[C---:B------:R-:W-:Y:S08]  /*20900*/  HMMA.1688.F32.TF32 R228, R232.reuse, R214, R228 ;  /* 0x000000d6e8e4723c */ /* 0x040ff000000810e4 */
[----:B------:R-:W-:Y:S01]  /*20910*/  HMMA.1688.F32.TF32 R180, R232, R210, R180 ;  /* 0x000000d2e8b4723c */ /* 0x000fe200000810b4 */
[----:B--2---:R-:W-:-:S02]  /*20920*/  MOV R14, R0 ;  /* 0x00000000000e7202 */ /* 0x004fc40000000f00 */
[----:B------:R-:W2:Y:S05]  /*20930*/  LDL.LU R0, [R1+0x12f0] ;  /* 0x0012f00001007983 */ /* 0x000eaa0000300800 */
[C---:B------:R-:W-:Y:S01]  /*20940*/  HMMA.1688.F32.TF32 R124, R232.reuse, R206, R124 ;  /* 0x000000cee87c723c */ /* 0x040fe2000008107c */
[----:B------:R-:W-:Y:S07]  /*20950*/  STL.64 [R1+0x6a0], R188 ;  /* 0x0006a0bc01007387 */ /* 0x000fee0000100a00 */
[C---:B------:R-:W-:Y:S01]  /*20960*/  HMMA.1688.F32.TF32 R120, R232.reuse, R202, R120 ;  /* 0x000000cae878723c */ /* 0x040fe20000081078 */
[----:B------:R1:W-:Y:S07]  /*20970*/  STL.64 [R1+0x6a8], R190 ;  /* 0x0006a8be01007387 */ /* 0x0003ee0000100a00 */
[----:B------:R-:W-:Y:S01]  /*20980*/  HMMA.1688.F32.TF32 R116, R232, R198, R116 ;  /* 0x000000c6e874723c */ /* 0x000fe20000081074 */
[----:B-1----:R3:W5:Y:S04]  /*20990*/  LDL.LU.64 R190, [R1+0x12e8] ;  /* 0x0012e80001be7983 */ /* 0x0027680000300a00 */
[----:B------:R3:W5:Y:S03]  /*209a0*/  LDL.LU.64 R188, [R1+0x12e0] ;  /* 0x0012e00001bc7983 */ /* 0x0007660000300a00 */
[C---:B------:R-:W-:Y:S01]  /*209b0*/  HMMA.1688.F32.TF32 R112, R8.reuse, R218, R112 ;  /* 0x000000da0870723c */ /* 0x040fe20000081070 */
[----:B------:R-:W-:Y:S04]  /*209c0*/  STL.64 [R1+0x690], R224 ;  /* 0x000690e001007387 */ /* 0x000fe80000100a00 */
[----:B------:R1:W-:Y:S03]  /*209d0*/  STL.64 [R1+0x698], R226 ;  /* 0x000698e201007387 */ /* 0x0003e60000100a00 */
[C---:B------:R-:W-:Y:S01]  /*209e0*/  HMMA.1688.F32.TF32 R108, R8.reuse, R214, R108 ;  /* 0x000000d6086c723c */ /* 0x040fe2000008106c */
[----:B-1----:R3:W5:Y:S04]  /*209f0*/  LDL.LU.64 R226, [R1+0x12d8] ;  /* 0x0012d80001e27983 */ /* 0x0027680000300a00 */
[----:B------:R3:W5:Y:S04]  /*20a00*/  LDL.LU.64 R224, [R1+0x12d0] ;  /* 0x0012d00001e07983 */ /* 0x0007680000300a00 */
[----:B------:R-:W-:Y:S04]  /*20a10*/  STL.64 [R1+0x680], R228 ;  /* 0x000680e401007387 */ /* 0x000fe80000100a00 */
[----:B------:R1:W-:Y:S01]  /*20a20*/  STL.64 [R1+0x688], R230 ;  /* 0x000688e601007387 */ /* 0x0003e20000100a00 */
[----:B------:R-:W-:Y:S01]  /*20a30*/  HMMA.1688.F32.TF32 R104, R8, R210, R104 ;  /* 0x000000d20868723c */ /* 0x000fe20000081068 */
[----:B------:R-:W-:-:S02]  /*20a40*/  IMAD.MOV.U32 R15, RZ, RZ, R252 ;  /* 0x000000ffff0f7224 */ /* 0x000fc400078e00fc */
[----:B-1----:R3:W5:Y:S04]  /*20a50*/  LDL.LU.64 R230, [R1+0x12c8] ;  /* 0x0012c80001e67983 */ /* 0x0027680000300a00 */
[----:B------:R3:W5:Y:S04]  /*20a60*/  LDL.LU.64 R228, [R1+0x12c0] ;  /* 0x0012c00001e47983 */ /* 0x0007680000300a00 */
[----:B------:R-:W-:Y:S04]  /*20a70*/  STL.64 [R1+0x670], R180 ;  /* 0x000670b401007387 */ /* 0x000fe80000100a00 */
[----:B------:R1:W-:Y:S01]  /*20a80*/  STL.64 [R1+0x678], R182 ;  /* 0x000678b601007387 */ /* 0x0003e20000100a00 */
[C---:B------:R-:W-:Y:S03]  /*20a90*/  HMMA.1688.F32.TF32 R100, R8.reuse, R206, R100 ;  /* 0x000000ce0864723c */ /* 0x040fe60000081064 */
        /* <DEDUP_REMOVED lines=16> */
[----:B------:R3:W5:Y:S01]  /*20ba0*/  LDL.LU.64 R116, [R1+0x1280] ;  /* 0x0012800001747983 */ /* 0x0007620000300a00 */
[-C--:B------:R-:W-:Y:S08]  /*20bb0*/  HMMA.1688.F32.TF32 R8, R8, R194.reuse, R240 ;  /* 0x000000c20808723c */ /* 0x080ff000000810f0 */
[----:B----4-:R-:W-:Y:S01]  /*20bc0*/  HMMA.1688.F32.TF32 R232, R232, R194, R12 ;  /* 0x000000c2e8e8723c */ /* 0x010fe2000008100c */
[----:B------:R-:W4:Y:S04]  /*20bd0*/  LDL.LU R12, [R1+0x8a0] ;  /* 0x0008a000010c7983 */ /* 0x000f280000300800 */
[----:B------:R-:W-:Y:S04]  /*20be0*/  STL.64 [R1+0x20], R112 ;  /* 0x0000207001007387 */ /* 0x000fe80000100a00 */
[----:B------:R1:W-:Y:S04]  /*20bf0*/  STL.64 [R1+0x28], R114 ;  /* 0x0000287201007387 */ /* 0x0003e80000100a00 */
[----:B-1----:R3:W5:Y:S04]  /*20c00*/  LDL.LU.64 R114, [R1+0x1278] ;  /* 0x0012780001727983 */ /* 0x0027680000300a00 */
[----:B------:R3:W5:Y:S04]  /*20c10*/  LDL.LU.64 R112, [R1+0x1270] ;  /* 0x0012700001707983 */ /* 0x0007680000300a00 */
        /* <DEDUP_REMOVED lines=20> */
[----:B------:R-:W2:Y:S04]  /*20d60*/  LDL.LU.64 R242, [R1+0x1218] ;  /* 0x0012180001f27983 */ /* 0x000ea80000300a00 */
[----:B------:R-:W2:Y:S04]  /*20d70*/  LDL.LU.64 R240, [R1+0x1210] ;  /* 0x0012100001f07983 */ /* 0x000ea80000300a00 */
[----:B------:R1:W-:Y:S04]  /*20d80*/  STL.64 [R1+0x2f0], R8 ;  /* 0x0002f00801007387 */ /* 0x0003e80000100a00 */
[----:B------:R3:W-:Y:S01]  /*20d90*/  STL.64 [R1+0x2f8], R10 ;  /* 0x0002f80a01007387 */ /* 0x0007e20000100a00 */
[----:B-1----:R-:W-:Y:S01]  /*20da0*/  IMAD.MOV.U32 R8, RZ, RZ, R221 ;  /* 0x000000ffff087224 */ /* 0x002fe200078e00dd */
[----:B------:R-:W-:-:S02]  /*20db0*/  MOV R9, R220 ;  /* 0x000000dc00097202 */ /* 0x000fc40000000f00 */
[----:B------:R-:W-:Y:S01]  /*20dc0*/  HMMA.1688.F32.TF32 R220, R4, R222, R244 ;  /* 0x000000de04dc723c */ /* 0x000fe200000810f4 */
[----:B------:R-:W4:Y:S04]  /*20dd0*/  LDL.LU.64 R246, [R1+0x1208] ;  /* 0x0012080001f67983 */ /* 0x000f280000300a00 */
[----:B------:R-:W4:Y:S01]  /*20de0*/  LDL.LU.64 R244, [R1+0x1200] ;  /* 0x0012000001f47983 */ /* 0x000f220000300a00 */
[----:B---3--:R-:W-:Y:S02]  /*20df0*/  IMAD.MOV.U32 R10, RZ, RZ, R217 ;  /* 0x000000ffff0a7224 */ /* 0x008fe400078e00d9 */
[----:B------:R-:W-:-:S07]  /*20e00*/  IMAD.MOV.U32 R11, RZ, RZ, R216 ;  /* 0x000000ffff0b7224 */ /* 0x000fce00078e00d8 */
[----:B------:R-:W-:Y:S01]  /*20e10*/  HMMA.1688.F32.TF32 R8, R4, R218, R8 ;  /* 0x000000da0408723c */ /* 0x000fe20000081008 */
[----:B------:R-:W-:Y:S01]  /*20e20*/  IMAD.MOV.U32 R24, RZ, RZ, R213 ;  /* 0x000000ffff187224 */ /* 0x000fe200078e00d5 */
[----:B------:R-:W-:Y:S01]  /*20e30*/  MOV R25, R212 ;  /* 0x000000d400197202 */ /* 0x000fe20000000f00 */
[----:B------:R-:W-:Y:S02]  /*20e40*/  IMAD.MOV.U32 R26, RZ, RZ, R209 ;  /* 0x000000ffff1a7224 */ /* 0x000fe400078e00d1 */
[----:B------:R-:W-:-:S03]  /*20e50*/  IMAD.MOV.U32 R27, RZ, RZ, R208 ;  /* 0x000000ffff1b7224 */ /* 0x000fc600078e00d0 */
[C---:B------:R-:W-:Y:S01]  /*20e60*/  HMMA.1688.F32.TF32 R28, R4.reuse, R214, R28 ;  /* 0x000000d6041c723c */ /* 0x040fe2000008101c */
[----:B------:R-:W-:Y:S04]  /*20e70*/  STL.64 [R1+0x260], R220 ;  /* 0x000260dc01007387 */ /* 0x000fe80000100a00 */
[----:B------:R-:W-:Y:S03]  /*20e80*/  STL.64 [R1+0x268], R222 ;  /* 0x000268de01007387 */ /* 0x000fe60000100a00 */
[C---:B------:R-:W-:Y:S07]  /*20e90*/  HMMA.1688.F32.TF32 R24, R4.reuse, R210, R24 ;  /* 0x000000d20418723c */ /* 0x040fee0000081018 */
[----:B------:R-:W-:Y:S04]  /*20ea0*/  STL.64 [R1+0x230], R8 ;  /* 0x0002300801007387 */ /* 0x000fe80000100a00 */
[----:B------:R1:W-:Y:S02]  /*20eb0*/  STL.64 [R1+0x238], R10 ;  /* 0x0002380a01007387 */ /* 0x0003e40000100a00 */
[----:B-1----:R-:W-:Y:S02]  /*20ec0*/  HMMA.1688.F32.TF32 R8, R4, R206, R20 ;  /* 0x000000ce0408723c */ /* 0x002fe40000081014 */
[----:B------:R-:W-:Y:S01]  /*20ed0*/  STL.64 [R1+0x220], R28 ;  /* 0x0002201c01007387 */ /* 0x000fe20000100a00 */
[----:B------:R-:W-:Y:S01]  /*20ee0*/  IMAD.MOV.U32 R16, RZ, RZ, R205 ;  /* 0x000000ffff107224 */ /* 0x000fe200078e00cd */
[----:B------:R-:W-:Y:S01]  /*20ef0*/  MOV R17, R204 ;  /* 0x000000cc00117202 */ /* 0x000fe20000000f00 */
[----:B------:R-:W-:Y:S01]  /*20f00*/  IMAD.MOV.U32 R18, RZ, RZ, R201 ;  /* 0x000000ffff127224 */ /* 0x000fe200078e00c9 */
[----:B------:R-:W-:Y:S01]  /*20f10*/  STL.64 [R1+0x228], R30 ;  /* 0x0002281e01007387 */ /* 0x000fe20000100a00 */
[----:B------:R-:W-:-:S03]  /*20f20*/  IMAD.MOV.U32 R19, RZ, RZ, R200 ;  /* 0x000000ffff137224 */ /* 0x000fc600078e00c8 */
[----:B------:R-:W3:Y:S04]  /*20f30*/  LDL.LU R21, [R1+0x8cc] ;  /* 0x0008cc0001157983 */ /* 0x000ee80000300800 */
[----:B------:R-:W-:Y:S04]  /*20f40*/  STL.64 [R1+0x200], R24 ;  /* 0x0002001801007387 */ /* 0x000fe80000100a00 */
[----:B------:R-:W-:Y:S04]  /*20f50*/  STL.64 [R1+0x208], R26 ;  /* 0x0002081a01007387 */ /* 0x000fe80000100a00 */
[----:B------:R-:W3:Y:S04]  /*20f60*/  LDL.LU R20, [R1+0x8d0] ;  /* 0x0008d00001147983 */ /* 0x000ee80000300800 */
[----:B------:R-:W-:Y:S04]  /*20f70*/  STL.64 [R1+0x1d0], R8 ;  /* 0x0001d00801007387 */ /* 0x000fe80000100a00 */
[----:B------:R1:W-:Y:S02]  /*20f80*/  STL.64 [R1+0x1d8], R10 ;  /* 0x0001d80a01007387 */ /* 0x0003e40000100a00 */
[C---:B-1----:R-:W-:Y:S02]  /*20f90*/  HMMA.1688.F32.TF32 R8, R4.reuse, R202, R16 ;  /* 0x000000ca0408723c */ /* 0x042fe40000081010 */
[----:B------:R-:W3:Y:S04]  /*20fa0*/  LDL.LU R18, [R1+0x8d8] ;  /* 0x0008d80001127983 */ /* 0x000ee80000300800 */
[----:B------:R-:W3:Y:S11]  /*20fb0*/  LDL.LU R14, [R1+0x8e0] ;  /* 0x0008e000010e7983 */ /* 0x000ef60000300800 */
[----:B------:R-:W-:Y:S06]  /*20fc0*/  @!UPT UIADD3 URZ, URZ, URZ, URZ ;  /* 0x0000003f3f3ff290 */ /* 0x000fec000fffe03f */
[----:B------:R-:W-:Y:S04]  /*20fd0*/  STL.64 [R1+0x1c0], R8 ;  /* 0x0001c00801007387 */ /* 0x000fe80000100a00 */
[----:B------:R1:W-:Y:S04]  /*20fe0*/  STL.64 [R1+0x1c8], R10 ;  /* 0x0001c80a01007387 */ /* 0x0003e80000100a00 */
[----:B------:R-:W3:Y:S01]  /*20ff0*/  LDL.LU R19, [R1+0x8d4] ;  /* 0x0008d40001137983 */ /* 0x000ee20000300800 */
[C---:B--2---:R-:W-:Y:S08]  /*21000*/  HMMA.1688.F32.TF32 R220, R4.reuse, R194, R240 ;  /* 0x000000c204dc723c */ /* 0x044ff000000810f0 */
[----:B----4-:R-:W-:Y:S01]  /*21010*/  HMMA.1688.F32.TF32 R208, R4, R198, R244 ;  /* 0x000000c604d0723c */ /* 0x010fe200000810f4 */
[----:B------:R-:W2:Y:S04]  /*21020*/  LDL.LU R7, [R1+0x8dc] ;  /* 0x0008dc0001077983 */ /* 0x000ea80000300800 */
[----:B------:R-:W4:Y:S04]  /*21030*/  LDL.LU R17, [R1+0x8e4] ;  /* 0x0008e40001117983 */ /* 0x000f280000300800 */
[----:B------:R-:W4:Y:S04]  /*21040*/  LDL.LU R16, [R1+0x8e8] ;  /* 0x0008e80001107983 */ /* 0x000f280000300800 */
[----:B------:R-:W4:Y:S04]  /*21050*/  LDL.LU R15, [R1+0x8ec] ;  /* 0x0008ec00010f7983 */ /* 0x000f280000300800 */
[----:B-1----:R-:W4:Y:S04]  /*21060*/  LDL.LU R10, [R1+0x8f0] ;  /* 0x0008f000010a7983 */ /* 0x002f280000300800 */
[----:B------:R-:W4:Y:S04]  /*21070*/  LDL.LU R13, [R1+0x8f4] ;  /* 0x0008f400010d7983 */ /* 0x000f280000300800 */
[----:B------:R-:W4:Y:S04]  /*21080*/  LDL.LU R11, [R1+0x8f8] ;  /* 0x0008f800010b7983 */ /* 0x000f280000300800 */
[----:B------:R-:W4:Y:S04]  /*21090*/  LDL.LU R9, [R1+0x8fc] ;  /* 0x0008fc0001097983 */ /* 0x000f280000300800 */
[----:B------:R-:W4:Y:S01]  /*210a0*/  LDL.LU R6, [R1+0x908] ;  /* 0x0009080001067983 */ /* 0x000f220000300800 */
[----:B------:R-:W-:Y:S01]  /*210b0*/  IMAD.MOV.U32 R217, RZ, RZ, 0x1f ;  /* 0x0000001fffd97424 */ /* 0x000fe200078e00ff */
[----:B------:R-:W-:-:S04]  /*210c0*/  MOV R2, c[0x0][0x180] ;  /* 0x0000600000027a02 */ /* 0x000fc80000000f00 */
[----:B------:R-:W-:Y:S01]  /*210d0*/  IADD3 R217, R217, c[0x0][0x180], RZ ;  /* 0x00006000d9d97a10 */ /* 0x000fe20007ffe0ff */
[----:B------:R-:W1:Y:S03]  /*210e0*/  S2R R216, SR_TID.X ;  /* 0x0000000000d87919 */ /* 0x000e660000002100 */
[----:B------:R-:W-:Y:S02]  /*210f0*/  SHF.R.S32.HI R3, RZ, 0x1f, R217 ;  /* 0x0000001fff037819 */ /* 0x000fe400000114d9 */
[----:B------:R-:W-:Y:S02]  /*21100*/  IADD3 R2, R2, -0x40, RZ ;  /* 0xffffffc002027810 */ /* 0x000fe40007ffe0ff */
[----:B------:R-:W-:Y:S01]  /*21110*/  LEA.HI R3, R3, R217, RZ, 0x5 ;  /* 0x000000d903037211 */ /* 0x000fe200078f28ff */
[----:B------:R-:W-:Y:S02]  /*21120*/  IMAD.MOV.U32 R252, RZ, RZ, c[0x0][0x188] ;  /* 0x00006200fffc7624 */ /* 0x000fe400078e00ff */
[----:B------:R-:W-:Y:S01]  /*21130*/  IMAD R2, R12, -0x20, R2 ;  /* 0xffffffe00c027824 */ /* 0x000fe200078e0202 */
[----:B------:R-:W-:Y:S01]  /*21140*/  SHF.R.S32.HI R3, RZ, 0x5, R3 ;  /* 0x00000005ff037819 */ /* 0x000fe20000011403 */
[----:B------:R-:W-:Y:S01]  /*21150*/  UIADD3 UR5, UR5, 0x1, URZ ;  /* 0x0000000105057890 */ /* 0x000fe2000fffe03f */
[----:B------:R-:W-:-:S02]  /*21160*/  SHF.L.U32 R252, R252, 0x5, RZ ;  /* 0x00000005fcfc7819 */ /* 0x000fc400000006ff */
[----:B------:R-:W-:Y:S01]  /*21170*/  IADD3 R3, R3, -0x2, RZ ;  /* 0xfffffffe03037810 */ /* 0x000fe20007ffe0ff */
[----:B------:R-:W-:Y:S01]  /*21180*/  BAR.SYNC.DEFER_BLOCKING 0x0 ;  /* 0x0000000000007b1d */ /* 0x000fe20000010000 */
[----:B------:R-:W-:Y:S02]  /*21190*/  ISETP.GT.AND P1, PT, R2, RZ, PT ;  /* 0x000000ff0200720c */ /* 0x000fe40003f24270 */
[----:B------:R-:W-:Y:S01]  /*211a0*/  ISETP.GE.AND P0, PT, R12, R3, PT ;  /* 0x000000030c00720c */ /* 0x000fe20003f06270 */
[----:B------:R-:W-:Y:S01]  /*211b0*/  UISETP.GT.AND UP0, UPT, UR5, 0x1, UPT ;  /* 0x000000010500788c */ /* 0x000fe2000bf04270 */
[----:B------:R-:W-:Y:S01]  /*211c0*/  SEL R3, RZ, 0x4, !P1 ;  /* 0x00000004ff037807 */ /* 0x000fe20004800000 */
[----:B------:R-:W-:Y:S02]  /*211d0*/  IMAD.SHL.U32 R252, R252, 0x4, RZ ;  /* 0x00000004fcfc7824 */ /* 0x000fe400078e00ff */
[----:B------:R-:W-:Y:S01]  /*211e0*/  USEL UR5, UR5, URZ, !UP0 ;  /* 0x0000003f05057287 */ /* 0x000fe2000c000000 */
[----:B------:R-:W-:-:S02]  /*211f0*/  SEL R3, R3, RZ, !P0 ;  /* 0x000000ff03037207 */ /* 0x000fc40004000000 */
[----:B-1----:R-:W-:Y:S02]  /*21200*/  LOP3.LUT R217, R216, 0x3f, RZ, 0xc0, !PT ;  /* 0x0000003fd8d97812 */ /* 0x002fe400078ec0ff */
[----:B------:R-:W-:Y:S02]  /*21210*/  ISETP.NE.U32.AND P1, PT, R3, RZ, PT ;  /* 0x000000ff0300720c */ /* 0x000fe40003f25070 */
[----:B---3--:R-:W-:Y:S01]  /*21220*/  IADD3 R20, P2, R20, R252, RZ ;  /* 0x000000fc14147210 */ /* 0x008fe20007f5e0ff */
[----:B------:R-:W-:Y:S01]  /*21230*/  IMAD.SHL.U32 R8, R217, 0x4, RZ ;  /* 0x00000004d9087824 */ /* 0x000fe200078e00ff */
[----:B------:R-:W-:-:S03]  /*21240*/  MOV R3, UR5 ;  /* 0x0000000500037c02 */ /* 0x000fc60008000f00 */
[----:B------:R-:W-:Y:S01]  /*21250*/  IMAD.X R21, R21, 0x1, R0, P2 ;  /* 0x0000000115157824 */ /* 0x000fe200010e0600 */
[----:B------:R-:W-:Y:S01]  /*21260*/  MOV R4, R20 ;  /* 0x0000001400047202 */ /* 0x000fe20000000f00 */
[----:B------:R-:W-:Y:S02]  /*21270*/  IMAD R3, R3, 0x10000, R8 ;  /* 0x0001000003037824 */ /* 0x000fe400078e0208 */
[----:B------:R-:W-:Y:S01]  /*21280*/  IMAD.MOV.U32 R5, RZ, RZ, R21 ;  /* 0x000000ffff057224 */ /* 0x000fe200078e0015 */
[----:B------:R-:W-:Y:S04]  /*21290*/  STL [R1+0x8d0], R20 ;  /* 0x0008d01401007387 */ /* 0x000fe80000100800 */
[----:B------:R-:W-:Y:S01]  /*212a0*/  @!PT LDS RZ, [RZ] ;  /* 0x00000000fffff984 */ /* 0x000fe20000000800 */
[----:B------:R-:W-:Y:S01]  /*212b0*/  @!PT LDS RZ, [RZ] ;  /* 0x00000000fffff984 */ /* 0x000fe20000000800 */
[----:B------:R-:W-:Y:S01]  /*212c0*/  @!PT LDS RZ, [RZ] ;  /* 0x00000000fffff984 */ /* 0x000fe20000000800 */
[----:B------:R1:W-:Y:S01]  /*212d0*/  LDGSTS.E [R3], [R4.64], P1 ;  /* 0x0000000004037fae */ /* 0x0003e20008921848 */
[----:B------:R-:W-:-:S02]  /*212e0*/  IADD3 R18, P2, R18, R252, RZ ;  /* 0x000000fc12127210 */ /* 0x000fc40007f5e0ff */
[----:B------:R-:W-:-:S03]  /*212f0*/  IADD3 R14, P3, R14, R252, RZ ;  /* 0x000000fc0e0e7210 */ /* 0x000fc60007f7e0ff */
[----:B-1----:R-:W-:Y:S01]  /*21300*/  IMAD.MOV.U32 R4, RZ, RZ, R18 ;  /* 0x000000ffff047224 */ /* 0x002fe200078e0012 */
[----:B------:R-:W-:Y:S04]  /*21310*/  STL [R1+0x8cc], R21 ;  /* 0x0008cc1501007387 */ /* 0x000fe80000100800 */
[----:B------:R-:W-:Y:S01]  /*21320*/  STL [R1+0x8d8], R18 ;  /* 0x0008d81201007387 */ /* 0x000fe20000100800 */
[----:B------:R-:W-:-:S04]  /*21330*/  IMAD.X R19, R19, 0x1, R0, P2 ;  /* 0x0000000113137824 */ /* 0x000fc800010e0600 */
[----:B------:R-:W-:Y:S01]  /*21340*/  IMAD.MOV.U32 R5, RZ, RZ, R19 ;  /* 0x000000ffff057224 */ /* 0x000fe200078e0013 */
[----:B------:R-:W-:Y:S04]  /*21350*/  STL [R1+0x8d4], R19 ;  /* 0x0008d41301007387 */ /* 0x000fe80000100800 */
[----:B------:R1:W-:Y:S04]  /*21360*/  STL [R1+0x8e0], R14 ;  /* 0x0008e00e01007387 */ /* 0x0003e80000100800 */
[----:B------:R3:W-:Y:S02]  /*21370*/  LDGSTS.E [R3+0x100], [R4.64], P1 ;  /* 0x0010000004037fae */ /* 0x0007e40008921848 */
[----:B---3--:R-:W-:-:S02]  /*21380*/  MOV R4, R14 ;  /* 0x0000000e00047202 */ /* 0x008fc40000000f00 */
[----:B--2---:R-:W-:-:S05]  /*21390*/  IADD3.X R7, R7, R0, RZ, P3, !PT ;  /* 0x0000000007077210 */ /* 0x004fca0001ffe4ff */
[----:B------:R2:W-:Y:S01]  /*213a0*/  STL [R1+0x8dc], R7 ;  /* 0x0008dc0701007387 */ /* 0x0005e20000100800 */
[----:B------:R-:W-:-:S03]  /*213b0*/  IMAD.MOV.U32 R5, RZ, RZ, R7 ;  /* 0x000000ffff057224 */ /* 0x000fc600078e0007 */
[----:B-1----:R-:W3:Y:S01]  /*213c0*/  LDL.LU R14, [R1+0x90c] ;  /* 0x00090c00010e7983 */ /* 0x002ee20000300800 */
[----:B----4-:R-:W-:-:S03]  /*213d0*/  IADD3 R16, P2, R16, R252, RZ ;  /* 0x000000fc10107210 */ /* 0x010fc60007f5e0ff */
[----:B------:R1:W-:Y:S04]  /*213e0*/  LDGSTS.E [R3+0x200], [R4.64], P1 ;  /* 0x0020000004037fae */ /* 0x0003e80008921848 */
[----:B--2---:R-:W2:Y:S01]  /*213f0*/  LDL.LU R7, [R1+0x910] ;  /* 0x0009100001077983 */ /* 0x004ea20000300800 */
[----:B------:R-:W-:-:S03]  /*21400*/  IADD3 R10, P3, R10, R252, RZ ;  /* 0x000000fc0a0a7210 */ /* 0x000fc60007f7e0ff */
[----:B------:R-:W4:Y:S01]  /*21410*/  LDL.LU R21, [R1+0x9d4] ;  /* 0x0009d40001157983 */ /* 0x000f220000300800 */
[----:B------:R-:W-:-:S03]  /*21420*/  IMAD.X R17, R17, 0x1, R0, P2 ;  /* 0x0000000111117824 */ /* 0x000fc600010e0600 */
[----:B------:R-:W4:Y:S01]  /*21430*/  LDL.LU R20, [R1+0x9d8] ;  /* 0x0009d80001147983 */ /* 0x000f220000300800 */
[----:B------:R-:W-:-:S03]  /*21440*/  IADD3.X R15, R15, R0, RZ, P3, !PT ;  /* 0x000000000f0f7210 */ /* 0x000fc60001ffe4ff */
[----:B------:R-:W-:Y:S01]  /*21450*/  STL [R1+0x8e8], R16 ;  /* 0x0008e81001007387 */ /* 0x000fe20000100800 */
[----:B-1----:R-:W-:-:S03]  /*21460*/  IMAD.MOV.U32 R4, RZ, RZ, R16 ;  /* 0x000000ffff047224 */ /* 0x002fc600078e0010 */
[----:B------:R-:W-:Y:S01]  /*21470*/  STL [R1+0x8e4], R17 ;  /* 0x0008e41101007387 */ /* 0x000fe20000100800 */
[----:B------:R-:W-:-:S03]  /*21480*/  IMAD.MOV.U32 R5, RZ, RZ, R17 ;  /* 0x000000ffff057224 */ /* 0x000fc600078e0011 */
[----:B------:R-:W-:Y:S04]  /*21490*/  STL [R1+0x8f0], R10 ;  /* 0x0008f00a01007387 */ /* 0x000fe80000100800 */
[----:B------:R1:W-:Y:S04]  /*214a0*/  STL [R1+0x8ec], R15 ;  /* 0x0008ec0f01007387 */ /* 0x0003e80000100800 */
[----:B------:R-:W4:Y:S04]  /*214b0*/  LDL.LU R19, [R1+0x9dc] ;  /* 0x0009dc0001137983 */ /* 0x000f280000300800 */
[----:B------:R-:W4:Y:S01]  /*214c0*/  LDL.LU R18, [R1+0x9e0] ;  /* 0x0009e00001127983 */ /* 0x000f220000300800 */
[----:B------:R-:W-:-:S03]  /*214d0*/  IADD3 R11, P2, R11, R252, RZ ;  /* 0x000000fc0b0b7210 */ /* 0x000fc60007f5e0ff */
[----:B------:R1:W-:Y:S01]  /*214e0*/  LDGSTS.E [R3+0x300], [R4.64], P1 ;  /* 0x0030000004037fae */ /* 0x0003e20008921848 */
[----:B------:R-:W-:Y:S01]  /*214f0*/  IADD3 R6, P3, R6, R252, RZ ;  /* 0x000000fc06067210 */ /* 0x000fe20007f7e0ff */
[----:B------:R-:W-:-:S03]  /*21500*/  IMAD.X R13, R13, 0x1, R0, P2 ;  /* 0x000000010d0d7824 */ /* 0x000fc600010e0600 */
[----:B------:R-:W-:Y:S01]  /*21510*/  IADD3.X R9, R9, R0, RZ, P3, !PT ;  /* 0x0000000009097210 */ /* 0x000fe20001ffe4ff */
[----:B-1----:R-:W-:Y:S01]  /*21520*/  IMAD.MOV.U32 R5, RZ, RZ, R15 ;  /* 0x000000ffff057224 */ /* 0x002fe200078e000f */
[----:B------:R-:W-:Y:S01]  /*21530*/  MOV R4, R10 ;  /* 0x0000000a00047202 */ /* 0x000fe20000000f00 */
[----:B------:R-:W4:Y:S04]  /*21540*/  LDL.LU R15, [R1+0x9e4] ;  /* 0x0009e400010f7983 */ /* 0x000f280000300800 */
[----:B------:R-:W4:Y:S04]  /*21550*/  LDL.LU R10, [R1+0x9e8] ;  /* 0x0009e800010a7983 */ /* 0x000f280000300800 */
[----:B------:R1:W-:Y:S04]  /*21560*/  LDGSTS.E [R3+0x400], [R4.64], P1 ;  /* 0x0040000004037fae */ /* 0x0003e80008921848 */
[----:B------:R-:W-:Y:S04]  /*21570*/  STL [R1+0x8f8], R11 ;  /* 0x0008f80b01007387 */ /* 0x000fe80000100800 */
[----:B------:R1:W-:Y:S02]  /*21580*/  STL [R1+0x8f4], R13 ;  /* 0x0008f40d01007387 */ /* 0x0003e40000100800 */
[----:B-1----:R-:W-:-:S02]  /*21590*/  IMAD.MOV.U32 R4, RZ, RZ, R11 ;  /* 0x000000ffff047224 */ /* 0x002fc400078e000b */
[----:B------:R-:W-:Y:S01]  /*215a0*/  STL [R1+0x908], R6 ;  /* 0x0009080601007387 */ /* 0x000fe20000100800 */
[----:B------:R-:W-:-:S03]  /*215b0*/  IMAD.MOV.U32 R5, RZ, RZ, R13 ;  /* 0x000000ffff057224 */ /* 0x000fc600078e000d */
[----:B------:R1:W-:Y:S04]  /*215c0*/  STL [R1+0x8fc], R9 ;  /* 0x0008fc0901007387 */ /* 0x0003e80000100800 */
[----:B------:R-:W4:Y:S04]  /*215d0*/  LDL.LU R17, [R1+0x9ec] ;  /* 0x0009ec0001117983 */ /* 0x000f280000300800 */
[----:B------:R-:W4:Y:S04]  /*215e0*/  LDL.LU R16, [R1+0x9f0] ;  /* 0x0009f00001107983 */ /* 0x000f280000300800 */
[----:B------:R1:W-:Y:S04]  /*215f0*/  LDGSTS.E [R3+0x500], [R4.64], P1 ;  /* 0x0050000004037fae */ /* 0x0003e80008921848 */
[----:B------:R-:W4:Y:S01]  /*21600*/  LDL.LU R13, [R1+0x9f4] ;  /* 0x0009f400010d7983 */ /* 0x000f220000300800 */
[----:B-1----:R-:W-:-:S03]  /*21610*/  IMAD.MOV.U32 R5, RZ, RZ, R9 ;  /* 0x000000ffff057224 */ /* 0x002fc600078e0009 */
[----:B------:R-:W4:Y:S01]  /*21620*/  LDL.LU R9, [R1+0x9f8] ;  /* 0x0009f80001097983 */ /* 0x000f220000300800 */
[----:B------:R-:W-:Y:S02]  /*21630*/  MOV R4, R6 ;  /* 0x0000000600047202 */ /* 0x000fe40000000f00 */
[----:B------:R-:W-:Y:S01]  /*21640*/  ISETP.GT.AND P2, PT, R2, 0x4, PT ;  /* 0x000000040200780c */ /* 0x000fe20003f44270 */
[----:B------:R-:W4:Y:S04]  /*21650*/  LDL.LU R11, [R1+0xa00] ;  /* 0x000a0000010b7983 */ /* 0x000f280000300800 */
[----:B------:R1:W-:Y:S04]  /*21660*/  LDGSTS.E [R3+0x600], [R4.64], P1 ;  /* 0x0060000004037fae */ /* 0x0003e80008921848 */
[----:B------:R-:W4:Y:S01]  /*21670*/  LDL.LU R6, [R1+0xa08] ;  /* 0x000a080001067983 */ /* 0x000f220000300800 */
[----:B-1----:R-:W-:-:S04]  /*21680*/  SEL R4, RZ, 0x4, !P2 ;  /* 0x00000004ff047807 */ /* 0x002fc80005000000 */
[----:B------:R-:W-:-:S04]  /*21690*/  SEL R4, R4, RZ, !P0 ;  /* 0x000000ff04047207 */ /* 0x000fc80004000000 */
[----:B------:R-:W-:Y:S02]  /*216a0*/  ISETP.NE.U32.AND P2, PT, R4, RZ, PT ;  /* 0x000000ff0400720c */ /* 0x000fe40003f45070 */
[----:B--2---:R-:W-:-:S05]  /*216b0*/  IADD3 R7, P3, R7, R252, RZ ;  /* 0x000000fc07077210 */ /* 0x004fca0007f7e0ff */
[----:B---3--:R-:W-:Y:S01]  /*216c0*/  IMAD.X R14, R14, 0x1, R0, P3 ;  /* 0x000000010e0e7824 */ /* 0x008fe200018e0600 */
[----:B----4-:R-:W-:Y:S01]  /*216d0*/  IADD3 R20, P4, R20, R252, RZ ;  /* 0x000000fc14147210 */ /* 0x010fe20007f9e0ff */
[----:B------:R-:W-:Y:S01]  /*216e0*/  STL [R1+0x910], R7 ;  /* 0x0009100701007387 */ /* 0x000fe20000100800 */
[----:B------:R-:W-:Y:S02]  /*216f0*/  IMAD.MOV.U32 R4, RZ, RZ, R7 ;  /* 0x000000ffff047224 */ /* 0x000fe400078e0007 */
[----:B------:R-:W-:Y:S01]  /*21700*/  IADD3.X R21, R21, R0, RZ, P4, !PT ;  /* 0x0000000015157210 */ /* 0x000fe200027fe4ff */
[----:B------:R-:W-:Y:S01]  /*21710*/  IMAD.MOV.U32 R5, RZ, RZ, R14 ;  /* 0x000000ffff057224 */ /* 0x000fe200078e000e */
[----:B------:R1:W-:Y:S04]  /*21720*/  STL [R1+0x90c], R14 ;  /* 0x00090c0e01007387 */ /* 0x0003e80000100800 */
[----:B------:R-:W-:Y:S04]  /*21730*/  STL [R1+0x9d8], R20 ;  /* 0x0009d81401007387 */ /* 0x000fe80000100800 */
[----:B------:R2:W-:Y:S04]  /*21740*/  LDGSTS.E [R3+0x700], [R4.64], P1 ;  /* 0x0070000004037fae */ /* 0x0005e80008921848 */
[----:B-1----:R-:W3:Y:S04]  /*21750*/  LDL.LU R14, [R1+0x9fc] ;  /* 0x0009fc00010e7983 */ /* 0x002ee80000300800 */
[----:B------:R-:W-:Y:S01]  /*21760*/  STL [R1+0x9d4], R21 ;  /* 0x0009d41501007387 */ /* 0x000fe20000100800 */
[----:B------:R-:W-:-:S03]  /*21770*/  IADD3 R18, P1, R18, R252, RZ ;  /* 0x000000fc12127210 */ /* 0x000fc60007f3e0ff */
[----:B------:R-:W4:Y:S01]  /*21780*/  LDL.LU R7, [R1+0xa04] ;  /* 0x000a040001077983 */ /* 0x000f220000300800 */
[----:B--2---:R-:W-:Y:S01]  /*21790*/  MOV R4, R20 ;  /* 0x0000001400047202 */ /* 0x004fe20000000f00 */
[----:B------:R-:W-:Y:S02]  /*217a0*/  IMAD.MOV.U32 R5, RZ, RZ, R21 ;  /* 0x000000ffff057224 */ /* 0x000fe400078e0015 */
[----:B------:R-:W-:-:S03]  /*217b0*/  IMAD.X R19, R19, 0x1, R0, P1 ;  /* 0x0000000113137824 */ /* 0x000fc600008e0600 */
[----:B------:R1:W-:Y:S04]  /*217c0*/  LDGSTS.E [R3+0x2000], [R4.64], P2 ;  /* 0x0200000004037fae */ /* 0x0003e80009121848 */
[----:B------:R-:W-:Y:S01]  /*217d0*/  STL [R1+0x9e0], R18 ;  /* 0x0009e01201007387 */ /* 0x000fe20000100800 */
[----:B------:R-:W-:Y:S01]  /*217e0*/  IADD3 R10, P3, R10, R252, RZ ;  /* 0x000000fc0a0a7210 */ /* 0x000fe20007f7e0ff */
[----:B-1----:R-:W-:Y:S02]  /*217f0*/  IMAD.MOV.U32 R4, RZ, RZ, R18 ;  /* 0x000000ffff047224 */ /* 0x002fe400078e0012 */
[----:B------:R-:W-:Y:S01]  /*21800*/  IMAD.MOV.U32 R5, RZ, RZ, R19 ;  /* 0x000000ffff057224 */ /* 0x000fe200078e0013 */
[----:B------:R-:W-:Y:S01]  /*21810*/  IADD3.X R15, R15, R0, RZ, P3, !PT ;  /* 0x000000000f0f7210 */ /* 0x000fe20001ffe4ff */
[----:B------:R-:W-:Y:S04]  /*21820*/  STL [R1+0x9dc], R19 ;  /* 0x0009dc1301007387 */ /* 0x000fe80000100800 */
[----:B------:R-:W-:Y:S04]  /*21830*/  STL [R1+0x9e8], R10 ;  /* 0x0009e80a01007387 */ /* 0x000fe80000100800 */
[----:B------:R1:W-:Y:S04]  /*21840*/  LDGSTS.E [R3+0x2100], [R4.64], P2 ;  /* 0x0210000004037fae */ /* 0x0003e80009121848 */
[----:B------:R2:W-:Y:S01]  /*21850*/  STL [R1+0x9e4], R15 ;  /* 0x0009e40f01007387 */ /* 0x0005e20000100800 */
[----:B-1----:R-:W-:Y:S01]  /*21860*/  IMAD.MOV.U32 R5, RZ, RZ, R15 ;  /* 0x000000ffff057224 */ /* 0x002fe200078e000f */
[----:B------:R-:W-:-:S02]  /*21870*/  MOV R4, R10 ;  /* 0x0000000a00047202 */ /* 0x000fc40000000f00 */
[----:B--2---:R-:W2:Y:S01]  /*21880*/  LDL.LU R15, [R1+0xa0c] ;  /* 0x000a0c00010f7983 */ /* 0x004ea20000300800 */
[----:B------:R-:W-:-:S03]  /*21890*/  IADD3 R16, P1, R16, R252, RZ ;  /* 0x000000fc10107210 */ /* 0x000fc60007f3e0ff */
[----:B------:R-:W2:Y:S04]  /*218a0*/  LDL.LU R10, [R1+0xa10] ;  /* 0x000a1000010a7983 */ /* 0x000ea80000300800 */
[----:B------:R-:W2:Y:S01]  /*218b0*/  LDL.LU R21, [R1+0xad4] ;  /* 0x000ad40001157983 */ /* 0x000ea20000300800 */
[----:B------:R-:W-:-:S03]  /*218c0*/  IMAD.X R17, R17, 0x1, R0, P1 ;  /* 0x0000000111117824 */ /* 0x000fc600008e0600 */
[----:B------:R-:W2:Y:S01]  /*218d0*/  LDL.LU R20, [R1+0xad8] ;  /* 0x000ad80001147983 */ /* 0x000ea20000300800 */
[----:B------:R-:W-:-:S03]  /*218e0*/  IADD3 R9, P3, R9, R252, RZ ;  /* 0x000000fc09097210 */ /* 0x000fc60007f7e0ff */
[----:B------:R-:W-:Y:S01]  /*218f0*/  STL [R1+0x9f0], R16 ;  /* 0x0009f01001007387 */ /* 0x000fe20000100800 */
[----:B------:R-:W-:-:S03]  /*21900*/  IADD3.X R13, R13, R0, RZ, P3, !PT ;  /* 0x000000000d0d7210 */ /* 0x000fc60001ffe4ff */
[----:B------:R-:W-:Y:S04]  /*21910*/  STL [R1+0x9ec], R17 ;  /* 0x0009ec1101007387 */ /* 0x000fe80000100800 */
[----:B------:R1:W-:Y:S04]  /*21920*/  LDGSTS.E [R3+0x2200], [R4.64], P2 ;  /* 0x0220000004037fae */ /* 0x0003e80009121848 */
[----:B------:R-:W-:Y:S04]  /*21930*/  STL [R1+0x9f8], R9 ;  /* 0x0009f80901007387 */ /* 0x000fe80000100800 */
[----:B------:R1:W-:Y:S02]  /*21940*/  STL [R1+0x9f4], R13 ;  /* 0x0009f40d01007387 */ /* 0x0003e40000100800 */
[----:B-1----:R-:W-:-:S02]  /*21950*/  IMAD.MOV.U32 R4, RZ, RZ, R16 ;  /* 0x000000ffff047224 */ /* 0x002fc400078e0010 */
[----:B------:R-:W2:Y:S01]  /*21960*/  LDL.LU R19, [R1+0xadc] ;  /* 0x000adc0001137983 */ /* 0x000ea20000300800 */
[----:B------:R-:W-:-:S03]  /*21970*/  IMAD.MOV.U32 R5, RZ, RZ, R17 ;  /* 0x000000ffff057224 */ /* 0x000fc600078e0011 */
[----:B------:R-:W2:Y:S04]  /*21980*/  LDL.LU R18, [R1+0xae0] ;  /* 0x000ae00001127983 */ /* 0x000ea80000300800 */
[----:B------:R1:W-:Y:S02]  /*21990*/  LDGSTS.E [R3+0x2300], [R4.64], P2 ;  /* 0x0230000004037fae */ /* 0x0003e40009121848 */
[----:B-1----:R-:W-:Y:S01]  /*219a0*/  IMAD.MOV.U32 R5, RZ, RZ, R13 ;  /* 0x000000ffff057224 */ /* 0x002fe200078e000d */
[----:B------:R-:W-:Y:S01]  /*219b0*/  MOV R4, R9 ;  /* 0x0000000900047202 */ /* 0x000fe20000000f00 */
[----:B------:R-:W2:Y:S04]  /*219c0*/  LDL.LU R13, [R1+0xae4] ;  /* 0x000ae400010d7983 */ /* 0x000ea80000300800 */
[----:B------:R-:W2:Y:S01]  /*219d0*/  LDL.LU R9, [R1+0xae8] ;  /* 0x000ae80001097983 */ /* 0x000ea20000300800 */
[----:B------:R-:W-:-:S02]  /*219e0*/  IADD3 R11, P1, R11, R252, RZ ;  /* 0x000000fc0b0b7210 */ /* 0x000fc40007f3e0ff */
[----:B------:R-:W-:Y:S01]  /*219f0*/  IADD3 R6, P3, R6, R252, RZ ;  /* 0x000000fc06067210 */ /* 0x000fe20007f7e0ff */
[----:B------:R1:W-:Y:S04]  /*21a00*/  LDGSTS.E [R3+0x2400], [R4.64], P2 ;  /* 0x0240000004037fae */ /* 0x0003e80009121848 */
[----:B------:R-:W-:Y:S01]  /*21a10*/  STL [R1+0xa00], R11 ;  /* 0x000a000b01007387 */ /* 0x000fe20000100800 */
[----:B-1----:R-:W-:Y:S02]  /*21a20*/  IMAD.MOV.U32 R4, RZ, RZ, R11 ;  /* 0x000000ffff047224 */ /* 0x002fe400078e000b */
[----:B---3--:R-:W-:-:S04]  /*21a30*/  IMAD.X R14, R14, 0x1, R0, P1 ;  /* 0x000000010e0e7824 */ /* 0x008fc800008e0600 */
[----:B------:R-:W-:Y:S01]  /*21a40*/  IMAD.MOV.U32 R5, RZ, RZ, R14 ;  /* 0x000000ffff057224 */ /* 0x000fe200078e000e */
[----:B------:R1:W-:Y:S01]  /*21a50*/  STL [R1+0x9fc], R14 ;  /* 0x0009fc0e01007387 */ /* 0x0003e20000100800 */
[----:B----4-:R-:W-:-:S03]  /*21a60*/  IADD3.X R7, R7, R0, RZ, P3, !PT ;  /* 0x0000000007077210 */ /* 0x010fc60001ffe4ff */
[----:B------:R-:W-:Y:S04]  /*21a70*/  STL [R1+0xa08], R6 ;  /* 0x000a080601007387 */ /* 0x000fe80000100800 */
[----:B------:R3:W-:Y:S04]  /*21a80*/  STL [R1+0xa04], R7 ;  /* 0x000a040701007387 */ /* 0x0007e80000100800 */
[----:B------:R-:W4:Y:S04]  /*21a90*/  LDL.LU R17, [R1+0xaec] ;  /* 0x000aec0001117983 */ /* 0x000f280000300800 */
[----:B------:R-:W4:Y:S04]  /*21aa0*/  LDL.LU R16, [R1+0xaf0] ;  /* 0x000af00001107983 */ /* 0x000f280000300800 */
[----:B------:R3:W-:Y:S04]  /*21ab0*/  LDGSTS.E [R3+0x2500], [R4.64], P2 ;  /* 0x0250000004037fae */ /* 0x0007e80009121848 */
[----:B-1----:R-:W4:Y:S01]  /*21ac0*/  LDL.LU R14, [R1+0xaf4] ;  /* 0x000af400010e7983 */ /* 0x002f220000300800 */
[----:B------:R-:W-:Y:S01]  /*21ad0*/  ISETP.GT.AND P1, PT, R2, 0x8, PT ;  /* 0x000000080200780c */ /* 0x000fe20003f24270 */
[----:B---3--:R-:W-:-:S02]  /*21ae0*/  IMAD.MOV.U32 R5, RZ, RZ, R7 ;  /* 0x000000ffff057224 */ /* 0x008fc400078e0007 */
[----:B------:R-:W3:Y:S01]  /*21af0*/  LDL.LU R7, [R1+0xaf8] ;  /* 0x000af80001077983 */ /* 0x000ee20000300800 */
[----:B------:R-:W-:-:S03]  /*21b00*/  MOV R4, R6 ;  /* 0x0000000600047202 */ /* 0x000fc60000000f00 */
[----:B------:R-:W3:Y:S04]  /*21b10*/  LDL.LU R11, [R1+0xb00] ;  /* 0x000b0000010b7983 */ /* 0x000ee80000300800 */
[----:B------:R1:W-:Y:S04]  /*21b20*/  LDGSTS.E [R3+0x2600], [R4.64], P2 ;  /* 0x0260000004037fae */ /* 0x0003e80009121848 */
[----:B------:R-:W3:Y:S01]  /*21b30*/  LDL.LU R6, [R1+0xb08] ;  /* 0x000b080001067983 */ /* 0x000ee20000300800 */
[----:B-1----:R-:W-:Y:S02]  /*21b40*/  SEL R4, RZ, 0x4, !P1 ;  /* 0x00000004ff047807 */ /* 0x002fe40004800000 */
[----:B--2---:R-:W-:-:S02]  /*21b50*/  IADD3 R10, P3, R10, R252, RZ ;  /* 0x000000fc0a0a7210 */ /* 0x004fc40007f7e0ff */
[----:B------:R-:W-:-:S03]  /*21b60*/  SEL R4, R4, RZ, !P0 ;  /* 0x000000ff04047207 */ /* 0x000fc60004000000 */
[----:B------:R-:W-:Y:S01]  /*21b70*/  IMAD.X R15, R15, 0x1, R0, P3 ;  /* 0x000000010f0f7824 */ /* 0x000fe200018e0600 */
[----:B------:R-:W-:Y:S01]  /*21b80*/  IADD3 R20, P4, R20, R252, RZ ;  /* 0x000000fc14147210 */ /* 0x000fe20007f9e0ff */
[----:B------:R-:W-:Y:S01]  /*21b90*/  STL [R1+0xa10], R10 ;  /* 0x000a100a01007387 */ /* 0x000fe20000100800 */
[----:B------:R-:W-:Y:S01]  /*21ba0*/  ISETP.NE.U32.AND P1, PT, R4, RZ, PT ;  /* 0x000000ff0400720c */ /* 0x000fe20003f25070 */
[----:B------:R-:W-:Y:S01]  /*21bb0*/  IMAD.MOV.U32 R4, RZ, RZ, R10 ;  /* 0x000000ffff047224 */ /* 0x000fe200078e000a */
[----:B------:R-:W-:Y:S01]  /*21bc0*/  IADD3.X R21, R21, R0, RZ, P4, !PT ;  /* 0x0000000015157210 */ /* 0x000fe200027fe4ff */
[----:B------:R-:W-:Y:S01]  /*21bd0*/  IMAD.MOV.U32 R5, RZ, RZ, R15 ;  /* 0x000000ffff057224 */ /* 0x000fe200078e000f */
[----:B------:R1:W-:Y:S04]  /*21be0*/  STL [R1+0xa0c], R15 ;  /* 0x000a0c0f01007387 */ /* 0x0003e80000100800 */
[----:B------:R-:W-:Y:S04]  /*21bf0*/  STL [R1+0xad8], R20 ;  /* 0x000ad81401007387 */ /* 0x000fe80000100800 */
[----:B------:R2:W-:Y:S04]  /*21c00*/  LDGSTS.E [R3+0x2700], [R4.64], P2 ;  /* 0x0270000004037fae */ /* 0x0005e80009121848 */
[----:B-1----:R-:W3:Y:S04]  /*21c10*/  LDL.LU R15, [R1+0xafc] ;  /* 0x000afc00010f7983 */ /* 0x002ee80000300800 */
[----:B------:R-:W-:Y:S04]  /*21c20*/  STL [R1+0xad4], R21 ;  /* 0x000ad41501007387 */ /* 0x000fe80000100800 */
[----:B------:R-:W3:Y:S01]  /*21c30*/  LDL.LU R10, [R1+0xb04] ;  /* 0x000b0400010a7983 */ /* 0x000ee20000300800 */
[----:B--2---:R-:W-:Y:S01]  /*21c40*/  MOV R4, R20 ;  /* 0x0000001400047202 */ /* 0x004fe20000000f00 */
[----:B------:R-:W-:-:S05]  /*21c50*/  IMAD.MOV.U32 R5, RZ, RZ, R21 ;  /* 0x000000ffff057224 */ /* 0x000fca00078e0015 */
[----:B------:R1:W-:Y:S01]  /*21c60*/  LDGSTS.E [R3+0x4000], [R4.64], P1 ;  /* 0x0400000004037fae */ /* 0x0003e20008921848 */
[----:B------:R-:W-:-:S05]  /*21c70*/  IADD3 R18, P2, R18, R252, RZ ;  /* 0x000000fc12127210 */ /* 0x000fca0007f5e0ff */
[----:B------:R-:W-:Y:S01]  /*21c80*/  IMAD.X R19, R19, 0x1, R0, P2 ;  /* 0x0000000113137824 */ /* 0x000fe200010e0600 */
[----:B------:R-:W-:Y:S01]  /*21c90*/  STL [R1+0xae0], R18 ;  /* 0x000ae01201007387 */ /* 0x000fe20000100800 */
[----:B-1----:R-:W-:Y:S02]  /*21ca0*/  IMAD.MOV.U32 R4, RZ, RZ, R18 ;  /* 0x000000ffff047224 */ /* 0x002fe400078e0012 */
[----:B------:R-:W-:Y:S01]  /*21cb0*/  IMAD.MOV.U32 R5, RZ, RZ, R19 ;  /* 0x000000ffff057224 */ /* 0x000fe200078e0013 */
[----:B------:R-:W-:Y:S04]  /*21cc0*/  STL [R1+0xadc], R19 ;  /* 0x000adc1301007387 */ /* 0x000fe80000100800 */
[----:B------:R1:W-:Y:S01]  /*21cd0*/  LDGSTS.E [R3+0x4100], [R4.64], P1 ;  /* 0x0410000004037fae */ /* 0x0003e20008921848 */
[----:B------:R-:W-:-:S04]  /*21ce0*/  IADD3 R9, P3, R9, R252, RZ ;  /* 0x000000fc09097210 */ /* 0x000fc80007f7e0ff */
[----:B------:R-:W-:Y:S01]  /*21cf0*/  IADD3.X R13, R13, R0, RZ, P3, !PT ;  /* 0x000000000d0d7210 */ /* 0x000fe20001ffe4ff */
[----:B------:R-:W-:Y:S01]  /*21d00*/  STL [R1+0xae8], R9 ;  /* 0x000ae80901007387 */ /* 0x000fe20000100800 */
[----:B-1----:R-:W-:-:S03]  /*21d10*/  MOV R4, R9 ;  /* 0x0000000900047202 */ /* 0x002fc60000000f00 */
[----:B------:R1:W-:Y:S01]  /*21d20*/  STL [R1+0xae4], R13 ;  /* 0x000ae40d01007387 */ /* 0x0003e20000100800 */
[----:B------:R-:W-:-:S05]  /*21d30*/  IMAD.MOV.U32 R5, RZ, RZ, R13 ;  /* 0x000000ffff057224 */ /* 0x000fca00078e000d */
[----:B------:R2:W-:Y:S04]  /*21d40*/  LDGSTS.E [R3+0x4200], [R4.64], P1 ;  /* 0x0420000004037fae */ /* 0x0005e80008921848 */
[----:B-1----:R-:W3:Y:S04]  /*21d50*/  LDL.LU R13, [R1+0xb0c] ;  /* 0x000b0c00010d7983 */ /* 0x002ee80000300800 */
[----:B------:R-:W3:Y:S04]  /*21d60*/  LDL.LU R9, [R1+0xb10] ;  /* 0x000b100001097983 */ /* 0x000ee80000300800 */
[----:B------:R-:W3:Y:S04]  /*21d70*/  LDL.LU R21, [R1+0xbd4] ;  /* 0x000bd40001157983 */ /* 0x000ee80000300800 */
[----:B------:R-:W3:Y:S01]  /*21d80*/  LDL.LU R20, [R1+0xbd8] ;  /* 0x000bd80001147983 */ /* 0x000ee20000300800 */
[----:B----4-:R-:W-:-:S05]  /*21d90*/  IADD3 R16, P2, R16, R252, RZ ;  /* 0x000000fc10107210 */ /* 0x010fca0007f5e0ff */
[----:B------:R-:W-:Y:S01]  /*21da0*/  IMAD.X R17, R17, 0x1, R0, P2 ;  /* 0x0000000111117824 */ /* 0x000fe200010e0600 */
[----:B------:R-:W-:Y:S01]  /*21db0*/  STL [R1+0xaf0], R16 ;  /* 0x000af01001007387 */ /* 0x000fe20000100800 */
[----:B--2---:R-:W-:-:S03]  /*21dc0*/  IMAD.MOV.U32 R4, RZ, RZ, R16 ;  /* 0x000000ffff047224 */ /* 0x004fc600078e0010 */
[----:B------:R-:W-:Y:S01]  /*21dd0*/  STL [R1+0xaec], R17 ;  /* 0x000aec1101007387 */ /* 0x000fe20000100800 */
[----:B---3--:R-:W-:-:S04]  /*21de0*/  IADD3 R7, P3, R7, R252, RZ ;  /* 0x000000fc07077210 */ /* 0x008fc80007f7e0ff */
[----:B------:R-:W-:Y:S01]  /*21df0*/  IADD3.X R14, R14, R0, RZ, P3, !PT ;  /* 0x000000000e0e7210 */ /* 0x000fe20001ffe4ff */
[----:B------:R-:W-:Y:S01]  /*21e00*/  STL [R1+0xaf8], R7 ;  /* 0x000af80701007387 */ /* 0x000fe20000100800 */
[----:B------:R-:W-:-:S03]  /*21e10*/  IMAD.MOV.U32 R5, RZ, RZ, R17 ;  /* 0x000000ffff057224 */ /* 0x000fc600078e0011 */
[----:B------:R1:W-:Y:S04]  /*21e20*/  STL [R1+0xaf4], R14 ;  /* 0x000af40e01007387 */ /* 0x0003e80000100800 */
[----:B------:R-:W2:Y:S04]  /*21e30*/  LDL.LU R19, [R1+0xbdc] ;  /* 0x000bdc0001137983 */ /* 0x000ea80000300800 */
[----:B------:R-:W3:Y:S01]  /*21e40*/  LDL.LU R18, [R1+0xbe0] ;  /* 0x000be00001127983 */ /* 0x000ee20000300800 */
[----:B------:R-:W-:-:S03]  /*21e50*/  IADD3 R11, P2, R11, R252, RZ ;  /* 0x000000fc0b0b7210 */ /* 0x000fc60007f5e0ff */
[----:B------:R4:W-:Y:S01]  /*21e60*/  LDGSTS.E [R3+0x4300], [R4.64], P1 ;  /* 0x0430000004037fae */ /* 0x0009e20008921848 */
[----:B------:R-:W-:Y:S01]  /*21e70*/  IADD3 R6, P3, R6, R252, RZ ;  /* 0x000000fc06067210 */ /* 0x000fe20007f7e0ff */
[----:B----4-:R-:W-:Y:S01]  /*21e80*/  IMAD.MOV.U32 R5, RZ, RZ, R14 ;  /* 0x000000ffff057224 */ /* 0x010fe200078e000e */
[----:B------:R-:W-:Y:S01]  /*21e90*/  MOV R4, R7 ;  /* 0x0000000700047202 */ /* 0x000fe20000000f00 */
[----:B-1----:R-:W4:Y:S04]  /*21ea0*/  LDL.LU R14, [R1+0xbe4] ;  /* 0x000be400010e7983 */ /* 0x002f280000300800 */
[----:B------:R-:W4:Y:S01]  /*21eb0*/  LDL.LU R7, [R1+0xbe8] ;  /* 0x000be80001077983 */ /* 0x000f220000300800 */
[----:B------:R-:W-:-:S03]  /*21ec0*/  IMAD.X R15, R15, 0x1, R0, P2 ;  /* 0x000000010f0f7824 */ /* 0x000fc600010e0600 */
[----:B------:R-:W-:Y:S04]  /*21ed0*/  STL [R1+0xb00], R11 ;  /* 0x000b000b01007387 */ /* 0x000fe80000100800 */
[----:B------:R1:W-:Y:S01]  /*21ee0*/  STL [R1+0xafc], R15 ;  /* 0x000afc0f01007387 */ /* 0x0003e20000100800 */
[----:B------:R-:W-:-:S03]  /*21ef0*/  IADD3.X R10, R10, R0, RZ, P3, !PT ;  /* 0x000000000a0a7210 */ /* 0x000fc60001ffe4ff */
[----:B------:R-:W-:Y:S04]  /*21f00*/  STL [R1+0xb08], R6 ;  /* 0x000b080601007387 */ /* 0x000fe80000100800 */
[----:B------:R1:W-:Y:S04]  /*21f10*/  STL [R1+0xb04], R10 ;  /* 0x000b040a01007387 */ /* 0x0003e80000100800 */
[----:B------:R-:W4:Y:S04]  /*21f20*/  LDL.LU R17, [R1+0xbec] ;  /* 0x000bec0001117983 */ /* 0x000f280000300800 */
[----:B------:R1:W-:Y:S04]  /*21f30*/  LDGSTS.E [R3+0x4400], [R4.64], P1 ;  /* 0x0440000004037fae */ /* 0x0003e80008921848 */
[----:B------:R-:W4:Y:S01]  /*21f40*/  LDL.LU R16, [R1+0xbf0] ;  /* 0x000bf00001107983 */ /* 0x000f220000300800 */
[----:B-1----:R-:W-:-:S02]  /*21f50*/  IMAD.MOV.U32 R5, RZ, RZ, R15 ;  /* 0x000000ffff057224 */ /* 0x002fc400078e000f */
[----:B------:R-:W-:Y:S01]  /*21f60*/  IMAD.MOV.U32 R4, RZ, RZ, R11 ;  /* 0x000000ffff047224 */ /* 0x000fe200078e000b */
[----:B------:R-:W4:Y:S04]  /*21f70*/  LDL.LU R15, [R1+0xbf4] ;  /* 0x000bf400010f7983 */ /* 0x000f280000300800 */
[----:B------:R-:W4:Y:S01]  /*21f80*/  LDL.LU R11, [R1+0xbf8] ;  /* 0x000bf800010b7983 */ /* 0x000f220000300800 */
[----:B------:R-:W-:-:S03]  /*21f90*/  ISETP.GT.AND P2, PT, R2, 0xc, PT ;  /* 0x0000000c0200780c */ /* 0x000fc60003f44270 */
[----:B------:R1:W-:Y:S02]  /*21fa0*/  LDGSTS.E [R3+0x4500], [R4.64], P1 ;  /* 0x0450000004037fae */ /* 0x0003e40008921848 */
[----:B-1----:R-:W-:Y:S01]  /*21fb0*/  MOV R4, R6 ;  /* 0x0000000600047202 */ /* 0x002fe20000000f00 */
[----:B------:R-:W-:Y:S02]  /*21fc0*/  IMAD.MOV.U32 R5, RZ, RZ, R10 ;  /* 0x000000ffff057224 */ /* 0x000fe400078e000a */
[----:B------:R-:W4:Y:S01]  /*21fd0*/  LDL.LU R10, [R1+0xc00] ;  /* 0x000c0000010a7983 */ /* 0x000f220000300800 */
[----:B------:R-:W-:-:S03]  /*21fe0*/  IADD3 R9, P3, R9, R252, RZ ;  /* 0x000000fc09097210 */ /* 0x000fc60007f7e0ff */
[----:B------:R1:W-:Y:S02]  /*21ff0*/  LDGSTS.E [R3+0x4600], [R4.64], P1 ;  /* 0x0460000004037fae */ /* 0x0003e40008921848 */
[----:B------:R-:W-:Y:S02]  /*22000*/  IMAD.X R13, R13, 0x1, R0, P3 ;  /* 0x000000010d0d7824 */ /* 0x000fe400018e0600 */
[----:B------:R-:W4:Y:S01]  /*22010*/  LDL.LU R6, [R1+0xc08] ;  /* 0x000c080001067983 */ /* 0x000f220000300800 */
[----:B------:R-:W-:Y:S02]  /*22020*/  IADD3 R20, P4, R20, R252, RZ ;  /* 0x000000fc14147210 */ /* 0x000fe40007f9e0ff */
[----:B-1----:R-:W-:Y:S01]  /*22030*/  SEL R4, RZ, 0x4, !P2 ;  /* 0x00000004ff047807 */ /* 0x002fe20005000000 */
[----:B------:R-:W-:Y:S01]  /*22040*/  STL [R1+0xb10], R9 ;  /* 0x000b100901007387 */ /* 0x000fe20000100800 */
[----:B------:R-:W-:Y:S02]  /*22050*/  IADD3.X R21, R21, R0, RZ, P4, !PT ;  /* 0x0000000015157210 */ /* 0x000fe400027fe4ff */
[----:B------:R-:W-:Y:S01]  /*22060*/  SEL R4, R4, RZ, !P0 ;  /* 0x000000ff04047207 */ /* 0x000fe20004000000 */
[----:B------:R1:W-:Y:S01]  /*22070*/  STL [R1+0xb0c], R13 ;  /* 0x000b0c0d01007387 */ /* 0x0003e20000100800 */
[----:B------:R-:W-:-:S02]  /*22080*/  IMAD.MOV.U32 R5, RZ, RZ, R13 ;  /* 0x000000ffff057224 */ /* 0x000fc400078e000d */
[----:B------:R-:W-:Y:S01]  /*22090*/  ISETP.NE.U32.AND P2, PT, R4, RZ, PT ;  /* 0x000000ff0400720c */ /* 0x000fe20003f45070 */
[----:B------:R-:W-:Y:S01]  /*220a0*/  STL [R1+0xbd8], R20 ;  /* 0x000bd81401007387 */ /* 0x000fe20000100800 */
[----:B------:R-:W-:-:S03]  /*220b0*/  IMAD.MOV.U32 R4, RZ, RZ, R9 ;  /* 0x000000ffff047224 */ /* 0x000fc600078e0009 */
[----:B-1----:R-:W4:Y:S04]  /*220c0*/  LDL.LU R13, [R1+0xbfc] ;  /* 0x000bfc00010d7983 */ /* 0x002f280000300800 */
[----:B------:R-:W-:Y:S04]  /*220d0*/  STL [R1+0xbd4], R21 ;  /* 0x000bd41501007387 */ /* 0x000fe80000100800 */
[----:B------:R-:W4:Y:S04]  /*220e0*/  LDL.LU R9, [R1+0xc04] ;  /* 0x000c040001097983 */ /* 0x000f280000300800 */
[----:B------:R1:W-:Y:S02]  /*220f0*/  LDGSTS.E [R3+0x4700], [R4.64], P1 ;  /* 0x0470000004037fae */ /* 0x0003e40008921848 */
[----:B-1----:R-:W-:Y:S01]  /*22100*/  MOV R4, R20 ;  /* 0x0000001400047202 */ /* 0x002fe20000000f00 */
[----:B------:R-:W-:-:S05]  /*22110*/  IMAD.MOV.U32 R5, RZ, RZ, R21 ;  /* 0x000000ffff057224 */ /* 0x000fca00078e0015 */
[----:B------:R1:W-:Y:S01]  /*22120*/  LDGSTS.E [R3+0x6000], [R4.64], P2 ;  /* 0x0600000004037fae */ /* 0x0003e20009121848 */
[----:B---3--:R-:W-:-:S05]  /*22130*/  IADD3 R18, P1, R18, R252, RZ ;  /* 0x000000fc12127210 */ /* 0x008fca0007f3e0ff */
[----:B--2---:R-:W-:Y:S02]  /*22140*/  IMAD.X R19, R19, 0x1, R0, P1 ;  /* 0x0000000113137824 */ /* 0x004fe400008e0600 */
[----:B-1----:R-:W-:Y:S02]  /*22150*/  IMAD.MOV.U32 R4, RZ, RZ, R18 ;  /* 0x000000ffff047224 */ /* 0x002fe400078e0012 */
[----:B------:R-:W-:Y:S01]  /*22160*/  IMAD.MOV.U32 R5, RZ, RZ, R19 ;  /* 0x000000ffff057224 */ /* 0x000fe200078e0013 */
[----:B------:R-:W-:Y:S04]  /*22170*/  STL [R1+0xbe0], R18 ;  /* 0x000be01201007387 */ /* 0x000fe80000100800 */
[----:B------:R-:W-:Y:S04]  /*22180*/  STL [R1+0xbdc], R19 ;  /* 0x000bdc1301007387 */ /* 0x000fe80000100800 */
[----:B------:R1:W-:Y:S01]  /*22190*/  LDGSTS.E [R3+0x6100], [R4.64], P2 ;  /* 0x0610000004037fae */ /* 0x0003e20009121848 */
[----:B----4-:R-:W-:-:S04]  /*221a0*/  IADD3 R7, P3, R7, R252, RZ ;  /* 0x000000fc07077210 */ /* 0x010fc80007f7e0ff */
[----:B------:R-:W-:Y:S01]  /*221b0*/  IADD3.X R14, R14, R0, RZ, P3, !PT ;  /* 0x000000000e0e7210 */ /* 0x000fe20001ffe4ff */
[----:B------:R-:W-:Y:S01]  /*221c0*/  STL [R1+0xbe8], R7 ;  /* 0x000be80701007387 */ /* 0x000fe20000100800 */
[----:B-1----:R-:W-:-:S03]  /*221d0*/  MOV R4, R7 ;  /* 0x0000000700047202 */ /* 0x002fc60000000f00 */
[----:B------:R1:W-:Y:S01]  /*221e0*/  STL [R1+0xbe4], R14 ;  /* 0x000be40e01007387 */ /* 0x0003e20000100800 */
[----:B------:R-:W-:-:S05]  /*221f0*/  IMAD.MOV.U32 R5, RZ, RZ, R14 ;  /* 0x000000ffff057224 */ /* 0x000fca00078e000e */
[----:B------:R2:W-:Y:S04]  /*22200*/  LDGSTS.E [R3+0x6200], [R4.64], P2 ;  /* 0x0620000004037fae */ /* 0x0005e80009121848 */
[----:B-1----:R-:W3:Y:S04]  /*22210*/  LDL.LU R14, [R1+0xc0c] ;  /* 0x000c0c00010e7983 */ /* 0x002ee80000300800 */
[----:B------:R-:W4:Y:S04]  /*22220*/  LDL.LU R7, [R1+0xc10] ;  /* 0x000c100001077983 */ /* 0x000f280000300800 */
[----:B------:R-:W3:Y:S04]  /*22230*/  LDL.LU R21, [R1+0xcd4] ;  /* 0x000cd40001157983 */ /* 0x000ee80000300800 */
[----:B------:R-:W3:Y:S01]  /*22240*/  LDL.LU R20, [R1+0xcd8] ;  /* 0x000cd80001147983 */ /* 0x000ee20000300800 */
[----:B------:R-:W-:-:S05]  /*22250*/  IADD3 R16, P1, R16, R252, RZ ;  /* 0x000000fc10107210 */ /* 0x000fca0007f3e0ff */
[----:B------:R-:W-:Y:S01]  /*22260*/  IMAD.X R17, R17, 0x1, R0, P1 ;  /* 0x0000000111117824 */ /* 0x000fe200008e0600 */
[----:B------:R-:W-:Y:S01]  /*22270*/  STL [R1+0xbf0], R16 ;  /* 0x000bf01001007387 */ /* 0x000fe20000100800 */
[----:B------:R-:W-:-:S03]  /*22280*/  IADD3 R11, P3, R11, R252, RZ ;  /* 0x000000fc0b0b7210 */ /* 0x000fc60007f7e0ff */
[----:B------:R-:W-:Y:S01]  /*22290*/  STL [R1+0xbec], R17 ;  /* 0x000bec1101007387 */ /* 0x000fe20000100800 */
[----:B------:R-:W-:-:S03]  /*222a0*/  IADD3.X R15, R15, R0, RZ, P3, !PT ;  /* 0x000000000f0f7210 */ /* 0x000fc60001ffe4ff */
[----:B------:R-:W-:Y:S01]  /*222b0*/  STL [R1+0xbf8], R11 ;  /* 0x000bf80b01007387 */ /* 0x000fe20000100800 */
[----:B--2---:R-:W-:Y:S02]  /*222c0*/  IMAD.MOV.U32 R4, RZ, RZ, R16 ;  /* 0x000000ffff047224 */ /* 0x004fe400078e0010 */
[----:B------:R-:W-:Y:S01]  /*222d0*/  IMAD.MOV.U32 R5, RZ, RZ, R17 ;  /* 0x000000ffff057224 */ /* 0x000fe200078e0011 */
[----:B------:R1:W-:Y:S04]  /*222e0*/  STL [R1+0xbf4], R15 ;  /* 0x000bf40f01007387 */ /* 0x0003e80000100800 */
[----:B------:R-:W2:Y:S04]  /*222f0*/  LDL.LU R19, [R1+0xcdc] ;  /* 0x000cdc0001137983 */ /* 0x000ea80000300800 */
[----:B------:R-:W2:Y:S01]  /*22300*/  LDL.LU R18, [R1+0xce0] ;  /* 0x000ce00001127983 */ /* 0x000ea20000300800 */
[----:B------:R-:W-:-:S03]  /*22310*/  IADD3 R10, P1, R10, R252, RZ ;  /* 0x000000fc0a0a7210 */ /* 0x000fc60007f3e0ff */
[----:B------:R1:W-:Y:S01]  /*22320*/  LDGSTS.E [R3+0x6300], [R4.64], P2 ;  /* 0x0630000004037fae */ /* 0x0003e20009121848 */
[----:B------:R-:W-:Y:S01]  /*22330*/  IADD3 R6, P3, R6, R252, RZ ;  /* 0x000000fc06067210 */ /* 0x000fe20007f7e0ff */
[----:B-1----:R-:W-:Y:S01]  /*22340*/  IMAD.MOV.U32 R5, RZ, RZ, R15 ;  /* 0x000000ffff057224 */ /* 0x002fe200078e000f */
[----:B------:R-:W-:Y:S01]  /*22350*/  MOV R4, R11 ;  /* 0x0000000b00047202 */ /* 0x000fe20000000f00 */
[----:B------:R-:W2:Y:S04]  /*22360*/  LDL.LU R15, [R1+0xce4] ;  /* 0x000ce400010f7983 */ /* 0x000ea80000300800 */
[----:B------:R-:W2:Y:S04]  /*22370*/  LDL.LU R11, [R1+0xce8] ;  /* 0x000ce800010b7983 */ /* 0x000ea80000300800 */
[----:B------:R-:W-:Y:S04]  /*22380*/  STL [R1+0xc00], R10 ;  /* 0x000c000a01007387 */ /* 0x000fe80000100800 */
[----:B------:R1:W-:Y:S01]  /*22390*/  LDGSTS.E [R3+0x6400], [R4.64], P2 ;  /* 0x0640000004037fae */ /* 0x0003e20009121848 */
[----:B------:R-:W-:-:S05]  /*223a0*/  IMAD.X R13, R13, 0x1, R0, P1 ;  /* 0x000000010d0d7824 */ /* 0x000fca00008e0600 */
[----:B------:R1:W-:Y:S01]  /*223b0*/  STL [R1+0xbfc], R13 ;  /* 0x000bfc0d01007387 */ /* 0x0003e20000100800 */
[----:B------:R-:W-:-:S03]  /*223c0*/  IADD3.X R9, R9, R0, RZ, P3, !PT ;  /* 0x0000000009097210 */ /* 0x000fc60001ffe4ff */
[----:B------:R-:W-:Y:S01]  /*223d0*/  STL [R1+0xc08], R6 ;  /* 0x000c080601007387 */ /* 0x000fe20000100800 */
[----:B-1----:R-:W-:-:S03]  /*223e0*/  IMAD.MOV.U32 R5, RZ, RZ, R13 ;  /* 0x000000ffff057224 */ /* 0x002fc600078e000d */
[----:B------:R1:W-:Y:S01]  /*223f0*/  STL [R1+0xc04], R9 ;  /* 0x000c040901007387 */ /* 0x0003e20000100800 */
[----:B------:R-:W-:-:S03]  /*22400*/  IMAD.MOV.U32 R4, RZ, RZ, R10 ;  /* 0x000000ffff047224 */ /* 0x000fc600078e000a */
[----:B------:R-:W2:Y:S04]  /*22410*/  LDL.LU R17, [R1+0xcec] ;  /* 0x000cec0001117983 */ /* 0x000ea80000300800 */
[----:B------:R-:W2:Y:S04]  /*22420*/  LDL.LU R16, [R1+0xcf0] ;  /* 0x000cf00001107983 */ /* 0x000ea80000300800 */
[----:B------:R-:W2:Y:S04]  /*22430*/  LDL.LU R13, [R1+0xcf4] ;  /* 0x000cf400010d7983 */ /* 0x000ea80000300800 */
[----:B------:R-:W2:Y:S01]  /*22440*/  LDL.LU R10, [R1+0xcf8] ;  /* 0x000cf800010a7983 */ /* 0x000ea20000300800 */
[----:B------:R-:W-:-:S03]  /*22450*/  ISETP.GT.AND P1, PT, R2, 0x10, PT ;  /* 0x000000100200780c */ /* 0x000fc60003f24270 */
[----:B------:R1:W-:Y:S02]  /*22460*/  LDGSTS.E [R3+0x6500], [R4.64], P2 ;  /* 0x0650000004037fae */ /* 0x0003e40009121848 */
[----:B-1----:R-:W-:Y:S01]  /*22470*/  MOV R4, R6 ;  /* 0x0000000600047202 */ /* 0x002fe20000000f00 */
[----:B------:R-:W-:Y:S02]  /*22480*/  IMAD.MOV.U32 R5, RZ, RZ, R9 ;  /* 0x000000ffff057224 */ /* 0x000fe400078e0009 */
[----:B------:R-:W2:Y:S04]  /*22490*/  LDL.LU R9, [R1+0xd00] ;  /* 0x000d000001097983 */ /* 0x000ea80000300800 */
[----:B------:R1:W-:Y:S04]  /*224a0*/  LDGSTS.E [R3+0x6600], [R4.64], P2 ;  /* 0x0660000004037fae */ /* 0x0003e80009121848 */
[----:B------:R-:W2:Y:S01]  /*224b0*/  LDL.LU R6, [R1+0xd08] ;  /* 0x000d080001067983 */ /* 0x000ea20000300800 */
[----:B-1----:R-:W-:-:S04]  /*224c0*/  SEL R4, RZ, 0x4, !P1 ;  /* 0x00000004ff047807 */ /* 0x002fc80004800000 */
[----:B------:R-:W-:-:S04]  /*224d0*/  SEL R4, R4, RZ, !P0 ;  /* 0x000000ff04047207 */ /* 0x000fc80004000000 */
[----:B------:R-:W-:Y:S02]  /*224e0*/  ISETP.NE.U32.AND P1, PT, R4, RZ, PT ;  /* 0x000000ff0400720c */ /* 0x000fe40003f25070 */
[----:B----4-:R-:W-:-:S05]  /*224f0*/  IADD3 R7, P3, R7, R252, RZ ;  /* 0x000000fc07077210 */ /* 0x010fca0007f7e0ff */
[----:B---3--:R-:W-:Y:S01]  /*22500*/  IMAD.X R14, R14, 0x1, R0, P3 ;  /* 0x000000010e0e7824 */ /* 0x008fe200018e0600 */
[----:B------:R-:W-:Y:S01]  /*22510*/  IADD3 R20, P4, R20, R252, RZ ;  /* 0x000000fc14147210 */ /* 0x000fe20007f9e0ff */
[----:B------:R-:W-:Y:S02]  /*22520*/  IMAD.MOV.U32 R4, RZ, RZ, R7 ;  /* 0x000000ffff047224 */ /* 0x000fe400078e0007 */
[----:B------:R-:W-:Y:S01]  /*22530*/  IMAD.MOV.U32 R5, RZ, RZ, R14 ;  /* 0x000000ffff057224 */ /* 0x000fe200078e000e */
[----:B------:R-:W-:Y:S01]  /*22540*/  IADD3.X R21, R21, R0, RZ, P4, !PT ;  /* 0x0000000015157210 */ /* 0x000fe200027fe4ff */
[----:B------:R-:W-:Y:S04]  /*22550*/  STL [R1+0xc10], R7 ;  /* 0x000c100701007387 */ /* 0x000fe80000100800 */
[----:B------:R1:W-:Y:S04]  /*22560*/  STL [R1+0xc0c], R14 ;  /* 0x000c0c0e01007387 */ /* 0x0003e80000100800 */
[----:B------:R-:W-:Y:S04]  /*22570*/  STL [R1+0xcd8], R20 ;  /* 0x000cd81401007387 */ /* 0x000fe80000100800 */
[----:B------:R3:W-:Y:S04]  /*22580*/  LDGSTS.E [R3+0x6700], [R4.64], P2 ;  /* 0x0670000004037fae */ /* 0x0007e80009121848 */
[----:B-1----:R-:W4:Y:S04]  /*22590*/  LDL.LU R14, [R1+0xcfc] ;  /* 0x000cfc00010e7983 */ /* 0x002f280000300800 */
[----:B------:R-:W-:Y:S04]  /*225a0*/  STL [R1+0xcd4], R21 ;  /* 0x000cd41501007387 */ /* 0x000fe80000100800 */
[----:B------:R-:W4:Y:S01]  /*225b0*/  LDL.LU R7, [R1+0xd04] ;  /* 0x000d040001077983 */ /* 0x000f220000300800 */
[----:B---3--:R-:W-:-:S02]  /*225c0*/  MOV R4, R20 ;  /* 0x0000001400047202 */ /* 0x008fc40000000f00 */
[----:B--2---:R-:W-:Y:S01]  /*225d0*/  IADD3 R18, P2, R18, R252, RZ ;  /* 0x000000fc12127210 */ /* 0x004fe20007f5e0ff */
[----:B------:R-:W-:-:S04]  /*225e0*/  IMAD.MOV.U32 R5, RZ, RZ, R21 ;  /* 0x000000ffff057224 */ /* 0x000fc800078e0015 */
[----:B------:R-:W-:Y:S01]  /*225f0*/  IMAD.X R19, R19, 0x1, R0, P2 ;  /* 0x0000000113137824 */ /* 0x000fe200010e0600 */
[----:B------:R1:W-:Y:S04]  /*22600*/  LDGSTS.E [R3+0x8000], [R4.64], P1 ;  /* 0x0800000004037fae */ /* 0x0003e80008921848 */
[----:B------:R-:W-:Y:S04]  /*22610*/  STL [R1+0xce0], R18 ;  /* 0x000ce01201007387 */ /* 0x000fe80000100800 */
[----:B------:R-:W-:Y:S01]  /*22620*/  STL [R1+0xcdc], R19 ;  /* 0x000cdc1301007387 */ /* 0x000fe20000100800 */
[----:B-1----:R-:W-:Y:S01]  /*22630*/  IMAD.MOV.U32 R4, RZ, RZ, R18 ;  /* 0x000000ffff047224 */ /* 0x002fe200078e0012 */
[----:B------:R-:W-:Y:S01]  /*22640*/  IADD3 R11, P3, R11, R252, RZ ;  /* 0x000000fc0b0b7210 */ /* 0x000fe20007f7e0ff */
[----:B------:R-:W-:-:S03]  /*22650*/  IMAD.MOV.U32 R5, RZ, RZ, R19 ;  /* 0x000000ffff057224 */ /* 0x000fc600078e0013 */
[----:B------:R-:W-:Y:S01]  /*22660*/  IADD3.X R15, R15, R0, RZ, P3, !PT ;  /* 0x000000000f0f7210 */ /* 0x000fe20001ffe4ff */
[----:B------:R-:W-:Y:S04]  /*22670*/  STL [R1+0xce8], R11 ;  /* 0x000ce80b01007387 */ /* 0x000fe80000100800 */
[----:B------:R1:W-:Y:S04]  /*22680*/  LDGSTS.E [R3+0x8100], [R4.64], P1 ;  /* 0x0810000004037fae */ /* 0x0003e80008921848 */
[----:B------:R2:W-:Y:S01]  /*22690*/  STL [R1+0xce4], R15 ;  /* 0x000ce40f01007387 */ /* 0x0005e20000100800 */
[----:B-1----:R-:W-:Y:S01]  /*226a0*/  IMAD.MOV.U32 R5, RZ, RZ, R15 ;  /* 0x000000ffff057224 */ /* 0x002fe200078e000f */
[----:B------:R-:W-:-:S02]  /*226b0*/  MOV R4, R11 ;  /* 0x0000000b00047202 */ /* 0x000fc40000000f00 */
[----:B--2---:R-:W3:Y:S04]  /*226c0*/  LDL.LU R15, [R1+0xd0c] ;  /* 0x000d0c00010f7983 */ /* 0x004ee80000300800 */
[----:B------:R-:W3:Y:S04]  /*226d0*/  LDL.LU R11, [R1+0xd10] ;  /* 0x000d1000010b7983 */ /* 0x000ee80000300800 */
[----:B------:R-:W3:Y:S01]  /*226e0*/  LDL.LU R21, [R1+0xdd4] ;  /* 0x000dd40001157983 */ /* 0x000ee20000300800 */
[----:B------:R-:W-:-:S03]  /*226f0*/  IADD3 R16, P2, R16, R252, RZ ;  /* 0x000000fc10107210 */ /* 0x000fc60007f5e0ff */
[----:B------:R-:W3:Y:S02]  /*22700*/  LDL.LU R20, [R1+0xdd8] ;  /* 0x000dd80001147983 */ /* 0x000ee40000300800 */
[----:B------:R-:W-:Y:S01]  /*22710*/  IMAD.X R17, R17, 0x1, R0, P2 ;  /* 0x0000000111117824 */ /* 0x000fe200010e0600 */
[----:B------:R-:W-:Y:S01]  /*22720*/  IADD3 R10, P3, R10, R252, RZ ;  /* 0x000000fc0a0a7210 */ /* 0x000fe20007f7e0ff */
[----:B------:R-:W-:Y:S03]  /*22730*/  STL [R1+0xcf0], R16 ;  /* 0x000cf01001007387 */ /* 0x000fe60000100800 */
[----:B------:R-:W-:Y:S01]  /*22740*/  IADD3.X R13, R13, R0, RZ, P3, !PT ;  /* 0x000000000d0d7210 */ /* 0x000fe20001ffe4ff */
[----:B------:R-:W-:Y:S04]  /*22750*/  STL [R1+0xcec], R17 ;  /* 0x000cec1101007387 */ /* 0x000fe80000100800 */
[----:B------:R1:W-:Y:S04]  /*22760*/  LDGSTS.E [R3+0x8200], [R4.64], P1 ;  /* 0x0820000004037fae */ /* 0x0003e80008921848 */
[----:B------:R-:W-:Y:S04]  /*22770*/  STL [R1+0xcf8], R10 ;  /* 0x000cf80a01007387 */ /* 0x000fe80000100800 */
[----:B------:R1:W-:Y:S02]  /*22780*/  STL [R1+0xcf4], R13 ;  /* 0x000cf40d01007387 */ /* 0x0003e40000100800 */
[----:B-1----:R-:W-:-:S02]  /*22790*/  IMAD.MOV.U32 R4, RZ, RZ, R16 ;  /* 0x000000ffff047224 */ /* 0x002fc400078e0010 */
[----:B------:R-:W3:Y:S01]  /*227a0*/  LDL.LU R19, [R1+0xddc] ;  /* 0x000ddc0001137983 */ /* 0x000ee20000300800 */
[----:B------:R-:W-:-:S03]  /*227b0*/  IMAD.MOV.U32 R5, RZ, RZ, R17 ;  /* 0x000000ffff057224 */ /* 0x000fc600078e0011 */
[----:B------:R-:W3:Y:S04]  /*227c0*/  LDL.LU R18, [R1+0xde0] ;  /* 0x000de00001127983 */ /* 0x000ee80000300800 */
[----:B------:R1:W-:Y:S02]  /*227d0*/  LDGSTS.E [R3+0x8300], [R4.64], P1 ;  /* 0x0830000004037fae */ /* 0x0003e40008921848 */
[----:B-1----:R-:W-:Y:S01]  /*227e0*/  IMAD.MOV.U32 R5, RZ, RZ, R13 ;  /* 0x000000ffff057224 */ /* 0x002fe200078e000d */
[----:B------:R-:W-:Y:S01]  /*227f0*/  MOV R4, R10 ;  /* 0x0000000a00047202 */ /* 0x000fe20000000f00 */
[----:B------:R-:W3:Y:S04]  /*22800*/  LDL.LU R13, [R1+0xde4] ;  /* 0x000de400010d7983 */ /* 0x000ee80000300800 */
[----:B------:R-:W3:Y:S01]  /*22810*/  LDL.LU R10, [R1+0xde8] ;  /* 0x000de800010a7983 */ /* 0x000ee20000300800 */
[----:B------:R-:W-:-:S02]  /*22820*/  IADD3 R9, P2, R9, R252, RZ ;  /* 0x000000fc09097210 */ /* 0x000fc40007f5e0ff */
[----:B------:R-:W-:Y:S01]  /*22830*/  IADD3 R6, P3, R6, R252, RZ ;  /* 0x000000fc06067210 */ /* 0x000fe20007f7e0ff */
[----:B------:R1:W-:Y:S04]  /*22840*/  LDGSTS.E [R3+0x8400], [R4.64], P1 ;  /* 0x0840000004037fae */ /* 0x0003e80008921848 */
[----:B------:R4:W-:Y:S01]  /*22850*/  STL [R1+0xd00], R9 ;  /* 0x000d000901007387 */ /* 0x0009e20000100800 */
[----:B-1----:R-:W-:Y:S02]  /*22860*/  IMAD.MOV.U32 R4, RZ, RZ, R9 ;  /* 0x000000ffff047224 */ /* 0x002fe400078e0009 */
[----:B----4-:R-:W-:-:S04]  /*22870*/  IMAD.X R14, R14, 0x1, R0, P2 ;  /* 0x000000010e0e7824 */ /* 0x010fc800010e0600 */
[----:B------:R-:W-:Y:S01]  /*22880*/  IMAD.MOV.U32 R5, RZ, RZ, R14 ;  /* 0x000000ffff057224 */ /* 0x000fe200078e000e */
[----:B------:R-:W-:Y:S01]  /*22890*/  STL [R1+0xcfc], R14 ;  /* 0x000cfc0e01007387 */ /* 0x000fe20000100800 */
[----:B------:R-:W-:-:S03]  /*228a0*/  IADD3.X R7, R7, R0, RZ, P3, !PT ;  /* 0x0000000007077210 */ /* 0x000fc60001ffe4ff */
[----:B------:R1:W-:Y:S04]  /*228b0*/  STL [R1+0xd08], R6 ;  /* 0x000d080601007387 */ /* 0x0003e80000100800 */
[----:B------:R4:W-:Y:S04]  /*228c0*/  STL [R1+0xd04], R7 ;  /* 0x000d040701007387 */ /* 0x0009e80000100800 */
[----:B------:R-:W2:Y:S04]  /*228d0*/  LDL.LU R17, [R1+0xdec] ;  /* 0x000dec0001117983 */ /* 0x000ea80000300800 */
[----:B------:R-:W2:Y:S04]  /*228e0*/  LDL.LU R16, [R1+0xdf0] ;  /* 0x000df00001107983 */ /* 0x000ea80000300800 */
[----:B------:R1:W-:Y:S01]  /*228f0*/  LDGSTS.E [R3+0x8500], [R4.64], P1 ;  /* 0x0850000004037fae */ /* 0x0003e20008921848 */
[----:B------:R-:W-:-:S03]  /*22900*/  ISETP.GT.AND P2, PT, R2, 0x14, PT ;  /* 0x000000140200780c */ /* 0x000fc60003f44270 */
[----:B------:R-:W2:Y:S01]  /*22910*/  LDL.LU R9, [R1+0xdf4] ;  /* 0x000df40001097983 */ /* 0x000ea20000300800 */
[----:B-1----:R-:W-:Y:S01]  /*22920*/  MOV R4, R6 ;  /* 0x0000000600047202 */ /* 0x002fe20000000f00 */
[----:B------:R-:W-:Y:S02]  /*22930*/  IMAD.MOV.U32 R5, RZ, RZ, R7 ;  /* 0x000000ffff057224 */ /* 0x000fe400078e0007 */
[----:B------:R-:W2:Y:S04]  /*22940*/  LDL.LU R6, [R1+0xdf8] ;  /* 0x000df80001067983 */ /* 0x000ea80000300800 */
[----:B------:R1:W-:Y:S04]  /*22950*/  LDGSTS.E [R3+0x8600], [R4.64], P1 ;  /* 0x0860000004037fae */ /* 0x0003e80008921848 */
[----:B------:R-:W2:Y:S04]  /*22960*/  LDL.LU R14, [R1+0xe00] ;  /* 0x000e0000010e7983 */ /* 0x000ea80000300800 */
[----:B----4-:R-:W4:Y:S01]  /*22970*/  LDL.LU R7, [R1+0xe08] ;  /* 0x000e080001077983 */ /* 0x010f220000300800 */
[----:B-1----:R-:W-:-:S02]  /*22980*/  SEL R4, RZ, 0x4, !P2 ;  /* 0x00000004ff047807 */ /* 0x002fc40005000000 */
[----:B---3--:R-:W-:Y:S02]  /*22990*/  IADD3 R11, P3, R11, R252, RZ ;  /* 0x000000fc0b0b7210 */ /* 0x008fe40007f7e0ff */
[----:B------:R-:W-:-:S03]  /*229a0*/  SEL R4, R4, RZ, !P0 ;  /* 0x000000ff04047207 */ /* 0x000fc60004000000 */
[----:B------:R-:W-:Y:S01]  /*229b0*/  IMAD.X R15, R15, 0x1, R0, P3 ;  /* 0x000000010f0f7824 */ /* 0x000fe200018e0600 */
[----:B------:R-:W-:Y:S01]  /*229c0*/  ISETP.NE.U32.AND P2, PT, R4, RZ, PT ;  /* 0x000000ff0400720c */ /* 0x000fe20003f45070 */
[----:B------:R-:W-:Y:S01]  /*229d0*/  IMAD.MOV.U32 R4, RZ, RZ, R11 ;  /* 0x000000ffff047224 */ /* 0x000fe200078e000b */
[----:B------:R-:W-:Y:S01]  /*229e0*/  IADD3 R20, P4, R20, R252, RZ ;  /* 0x000000fc14147210 */ /* 0x000fe20007f9e0ff */
[----:B------:R-:W-:-:S03]  /*229f0*/  IMAD.MOV.U32 R5, RZ, RZ, R15 ;  /* 0x000000ffff057224 */ /* 0x000fc600078e000f */
[----:B------:R-:W-:Y:S02]  /*22a00*/  IADD3.X R21, R21, R0, RZ, P4, !PT ;  /* 0x0000000015157210 */ /* 0x000fe400027fe4ff */
[----:B------:R1:W-:Y:S04]  /*22a10*/  LDGSTS.E [R3+0x8700], [R4.64], P1 ;  /* 0x0870000004037fae */ /* 0x0003e80008921848 */
[----:B------:R-:W-:Y:S04]  /*22a20*/  STL [R1+0xd10], R11 ;  /* 0x000d100b01007387 */ /* 0x000fe80000100800 */
[----:B------:R3:W-:Y:S04]  /*22a30*/  STL [R1+0xd0c], R15 ;  /* 0x000d0c0f01007387 */ /* 0x0007e80000100800 */
[----:B------:R-:W-:Y:S01]  /*22a40*/  STL [R1+0xdd8], R20 ;  /* 0x000dd81401007387 */ /* 0x000fe20000100800 */
[----:B-1----:R-:W-:Y:S01]  /*22a50*/  MOV R4, R20 ;  /* 0x0000001400047202 */ /* 0x002fe20000000f00 */
[----:B------:R-:W-:-:S02]  /*22a60*/  IMAD.MOV.U32 R5, RZ, RZ, R21 ;  /* 0x000000ffff057224 */ /* 0x000fc400078e0015 */
[----:B---3--:R-:W3:Y:S01]  /*22a70*/  LDL.LU R15, [R1+0xdfc] ;  /* 0x000dfc00010f7983 */ /* 0x008ee20000300800 */
[----:B------:R-:W-:-:S03]  /*22a80*/  IADD3 R18, P1, R18, R252, RZ ;  /* 0x000000fc12127210 */ /* 0x000fc60007f3e0ff */
[----:B------:R-:W-:Y:S02]  /*22a90*/  STL [R1+0xdd4], R21 ;  /* 0x000dd41501007387 */ /* 0x000fe40000100800 */
[----:B------:R-:W-:Y:S02]  /*22aa0*/  IMAD.X R19, R19, 0x1, R0, P1 ;  /* 0x0000000113137824 */ /* 0x000fe400008e0600 */
[----:B------:R-:W3:Y:S04]  /*22ab0*/  LDL.LU R11, [R1+0xe04] ;  /* 0x000e0400010b7983 */ /* 0x000ee80000300800 */
[----:B------:R1:W-:Y:S04]  /*22ac0*/  LDGSTS.E [R3+0xa000], [R4.64], P2 ;  /* 0x0a00000004037fae */ /* 0x0003e80009121848 */
[----:B------:R-:W-:Y:S01]  /*22ad0*/  STL [R1+0xde0], R18 ;  /* 0x000de01201007387 */ /* 0x000fe20000100800 */
[----:B------:R-:W-:Y:S01]  /*22ae0*/  IADD3 R10, P3, R10, R252, RZ ;  /* 0x000000fc0a0a7210 */ /* 0x000fe20007f7e0ff */
[----:B-1----:R-:W-:-:S02]  /*22af0*/  IMAD.MOV.U32 R4, RZ, RZ, R18 ;  /* 0x000000ffff047224 */ /* 0x002fc400078e0012 */
[----:B------:R-:W-:Y:S01]  /*22b00*/  IMAD.MOV.U32 R5, RZ, RZ, R19 ;  /* 0x000000ffff057224 */ /* 0x000fe200078e0013 */
[----:B------:R-:W-:Y:S01]  /*22b10*/  IADD3.X R13, R13, R0, RZ, P3, !PT ;  /* 0x000000000d0d7210 */ /* 0x000fe20001ffe4ff */
[----:B------:R-:W-:Y:S04]  /*22b20*/  STL [R1+0xddc], R19 ;  /* 0x000ddc1301007387 */ /* 0x000fe80000100800 */
[----:B------:R-:W-:Y:S04]  /*22b30*/  STL [R1+0xde8], R10 ;  /* 0x000de80a01007387 */ /* 0x000fe80000100800 */
[----:B------:R1:W-:Y:S04]  /*22b40*/  LDGSTS.E [R3+0xa100], [R4.64], P2 ;  /* 0x0a10000004037fae */ /* 0x0003e80009121848 */
[----:B------:R1:W-:Y:S02]  /*22b50*/  STL [R1+0xde4], R13 ;  /* 0x000de40d01007387 */ /* 0x0003e40000100800 */
[----:B-1----:R-:W-:Y:S01]  /*22b60*/  IMAD.MOV.U32 R5, RZ, RZ, R13 ;  /* 0x000000ffff057224 */ /* 0x002fe200078e000d */
[----:B------:R-:W-:Y:S01]  /*22b70*/  MOV R4, R10 ;  /* 0x0000000a00047202 */ /* 0x000fe20000000f00 */
[----:B------:R-:W3:Y:S04]  /*22b80*/  LDL.LU R13, [R1+0xe0c] ;  /* 0x000e0c00010d7983 */ /* 0x000ee80000300800 */
[----:B------:R-:W3:Y:S04]  /*22b90*/  LDL.LU R10, [R1+0xe10] ;  /* 0x000e1000010a7983 */ /* 0x000ee80000300800 */
[----:B------:R-:W3:Y:S04]  /*22ba0*/  LDL.LU R21, [R1+0xed4] ;  /* 0x000ed40001157983 */ /* 0x000ee80000300800 */
[----:B------:R-:W3:Y:S04]  /*22bb0*/  LDL.LU R20, [R1+0xed8] ;  /* 0x000ed80001147983 */ /* 0x000ee80000300800 */
[----:B------:R1:W-:Y:S01]  /*22bc0*/  LDGSTS.E [R3+0xa200], [R4.64], P2 ;  /* 0x0a20000004037fae */ /* 0x0003e20009121848 */
[----:B--2---:R-:W-:-:S05]  /*22bd0*/  IADD3 R16, P1, R16, R252, RZ ;  /* 0x000000fc10107210 */ /* 0x004fca0007f3e0ff */
[----:B------:R-:W-:Y:S01]  /*22be0*/  IMAD.X R17, R17, 0x1, R0, P1 ;  /* 0x0000000111117824 */ /* 0x000fe200008e0600 */
[----:B------:R-:W-:Y:S01]  /*22bf0*/  STL [R1+0xdf0], R16 ;  /* 0x000df01001007387 */ /* 0x000fe20000100800 */
[----:B-1----:R-:W-:-:S03]  /*22c00*/  IMAD.MOV.U32 R4, RZ, RZ, R16 ;  /* 0x000000ffff047224 */ /* 0x002fc600078e0010 */
[----:B------:R-:W-:Y:S01]  /*22c10*/  STL [R1+0xdec], R17 ;  /* 0x000dec1101007387 */ /* 0x000fe20000100800 */
[----:B------:R-:W-:-:S04]  /*22c20*/  IADD3 R6, P3, R6, R252, RZ ;  /* 0x000000fc06067210 */ /* 0x000fc80007f7e0ff */
[----:B------:R-:W-:Y:S01]  /*22c30*/  IADD3.X R9, R9, R0, RZ, P3, !PT ;  /* 0x0000000009097210 */ /* 0x000fe20001ffe4ff */
[----:B------:R-:W-:Y:S01]  /*22c40*/  STL [R1+0xdf8], R6 ;  /* 0x000df80601007387 */ /* 0x000fe20000100800 */
[----:B------:R-:W-:-:S03]  /*22c50*/  IMAD.MOV.U32 R5, RZ, RZ, R17 ;  /* 0x000000ffff057224 */ /* 0x000fc600078e0011 */
[----:B------:R1:W-:Y:S04]  /*22c60*/  STL [R1+0xdf4], R9 ;  /* 0x000df40901007387 */ /* 0x0003e80000100800 */
[----:B------:R-:W2:Y:S04]  /*22c70*/  LDL.LU R19, [R1+0xedc] ;  /* 0x000edc0001137983 */ /* 0x000ea80000300800 */
[----:B------:R-:W2:Y:S04]  /*22c80*/  LDL.LU R18, [R1+0xee0] ;  /* 0x000ee00001127983 */ /* 0x000ea80000300800 */
[----:B------:R1:W-:Y:S01]  /*22c90*/  LDGSTS.E [R3+0xa300], [R4.64], P2 ;  /* 0x0a30000004037fae */ /* 0x0003e20009121848 */
[----:B------:R-:W-:Y:S01]  /*22ca0*/  IADD3 R14, P1, R14, R252, RZ ;  /* 0x000000fc0e0e7210 */ /* 0x000fe20007f3e0ff */
[----:B-1----:R-:W-:Y:S01]  /*22cb0*/  IMAD.MOV.U32 R5, RZ, RZ, R9 ;  /* 0x000000ffff057224 */ /* 0x002fe200078e0009 */
[----:B------:R-:W-:Y:S01]  /*22cc0*/  MOV R4, R6 ;  /* 0x0000000600047202 */ /* 0x000fe20000000f00 */
[----:B------:R-:W2:Y:S04]  /*22cd0*/  LDL.LU R9, [R1+0xee4] ;  /* 0x000ee40001097983 */ /* 0x000ea80000300800 */
[----:B------:R-:W2:Y:S01]  /*22ce0*/  LDL.LU R6, [R1+0xee8] ;  /* 0x000ee80001067983 */ /* 0x000ea20000300800 */
[----:B----4-:R-:W-:-:S03]  /*22cf0*/  IADD3 R7, P3, R7, R252, RZ ;  /* 0x000000fc07077210 */ /* 0x010fc60007f7e0ff */
[----:B------:R1:W-:Y:S04]  /*22d00*/  STL [R1+0xe00], R14 ;  /* 0x000e000e01007387 */ /* 0x0003e80000100800 */
[----:B------:R4:W-:Y:S01]  /*22d10*/  LDGSTS.E [R3+0xa400], [R4.64], P2 ;  /* 0x0a40000004037fae */ /* 0x0009e20009121848 */
[----:B---3--:R-:W-:-:S05]  /*22d20*/  IMAD.X R15, R15, 0x1, R0, P1 ;  /* 0x000000010f0f7824 */ /* 0x008fca00008e0600 */
[----:B------:R3:W-:Y:S01]  /*22d30*/  STL [R1+0xdfc], R15 ;  /* 0x000dfc0f01007387 */ /* 0x0007e20000100800 */
[----:B----4-:R-:W-:Y:S02]  /*22d40*/  IMAD.MOV.U32 R4, RZ, RZ, R14 ;  /* 0x000000ffff047224 */ /* 0x010fe400078e000e */
[----:B------:R-:W-:Y:S01]  /*22d50*/  IMAD.MOV.U32 R5, RZ, RZ, R15 ;  /* 0x000000ffff057224 */ /* 0x000fe200078e000f */
[----:B------:R-:W-:Y:S01]  /*22d60*/  STL [R1+0xe08], R7 ;  /* 0x000e080701007387 */ /* 0x000fe20000100800 */
[----:B------:R-:W-:-:S03]  /*22d70*/  IADD3.X R11, R11, R0, RZ, P3, !PT ;  /* 0x000000000b0b7210 */ /* 0x000fc60001ffe4ff */
[----:B------:R-:W4:Y:S04]  /*22d80*/  LDL.LU R16, [R1+0xef0] ;  /* 0x000ef00001107983 */ /* 0x000f280000300800 */
[----:B------:R3:W-:Y:S04]  /*22d90*/  STL [R1+0xe04], R11 ;  /* 0x000e040b01007387 */ /* 0x0007e80000100800 */
[----:B-1----:R-:W4:Y:S01]  /*22da0*/  LDL.LU R14, [R1+0xef8] ;  /* 0x000ef800010e7983 */ /* 0x002f220000300800 */
[----:B------:R-:W-:-:S03]  /*22db0*/  ISETP.GT.AND P1, PT, R2, 0x18, PT ;  /* 0x000000180200780c */ /* 0x000fc60003f24270 */
[----:B------:R1:W-:Y:S04]  /*22dc0*/  LDGSTS.E [R3+0xa500], [R4.64], P2 ;  /* 0x0a50000004037fae */ /* 0x0003e80009121848 */
[----:B------:R-:W4:Y:S04]  /*22dd0*/  LDL.LU R17, [R1+0xeec] ;  /* 0x000eec0001117983 */ /* 0x000f280000300800 */
[----:B---3--:R-:W2:Y:S01]  /*22de0*/  LDL.LU R15, [R1+0xef4] ;  /* 0x000ef400010f7983 */ /* 0x008ea20000300800 */
[----:B-1----:R-:W-:Y:S01]  /*22df0*/  MOV R4, R7 ;  /* 0x0000000700047202 */ /* 0x002fe20000000f00 */
[----:B------:R-:W-:-:S02]  /*22e00*/  IMAD.MOV.U32 R5, RZ, RZ, R11 ;  /* 0x000000ffff057224 */ /* 0x000fc400078e000b */
[----:B------:R-:W2:Y:S04]  /*22e10*/  LDL.LU R11, [R1+0xf00] ;  /* 0x000f0000010b7983 */ /* 0x000ea80000300800 */
[----:B------:R1:W-:Y:S04]  /*22e20*/  LDGSTS.E [R3+0xa600], [R4.64], P2 ;  /* 0x0a60000004037fae */ /* 0x0003e80009121848 */
[----:B------:R-:W2:Y:S01]  /*22e30*/  LDL.LU R7, [R1+0xf08] ;  /* 0x000f080001077983 */ /* 0x000ea20000300800 */
[----:B------:R-:W-:Y:S02]  /*22e40*/  IADD3 R10, P3, R10, R252, RZ ;  /* 0x000000fc0a0a7210 */ /* 0x000fe40007f7e0ff */
[----:B-1----:R-:W-:-:S03]  /*22e50*/  SEL R4, RZ, 0x4, !P1 ;  /* 0x00000004ff047807 */ /* 0x002fc60004800000 */
[----:B------:R-:W-:Y:S01]  /*22e60*/  IMAD.X R13, R13, 0x1, R0, P3 ;  /* 0x000000010d0d7824 */ /* 0x000fe200018e0600 */
[----:B------:R-:W-:Y:S01]  /*22e70*/  IADD3 R20, P4, R20, R252, RZ ;  /* 0x000000fc14147210 */ /* 0x000fe20007f9e0ff */
[----:B------:R-:W-:Y:S01]  /*22e80*/  STL [R1+0xe10], R10 ;  /* 0x000e100a01007387 */ /* 0x000fe20000100800 */
[----:B------:R-:W-:Y:S02]  /*22e90*/  SEL R4, R4, RZ, !P0 ;  /* 0x000000ff04047207 */ /* 0x000fe40004000000 */
[----:B------:R-:W-:Y:S01]  /*22ea0*/  IADD3.X R21, R21, R0, RZ, P4, !PT ;  /* 0x0000000015157210 */ /* 0x000fe200027fe4ff */
[----:B------:R1:W-:Y:S01]  /*22eb0*/  STL [R1+0xe0c], R13 ;  /* 0x000e0c0d01007387 */ /* 0x0003e20000100800 */
[----:B------:R-:W-:Y:S01]  /*22ec0*/  IMAD.MOV.U32 R5, RZ, RZ, R13 ;  /* 0x000000ffff057224 */ /* 0x000fe200078e000d */
[----:B------:R-:W-:Y:S02]  /*22ed0*/  ISETP.NE.U32.AND P1, PT, R4, RZ, PT ;  /* 0x000000ff0400720c */ /* 0x000fe40003f25070 */
[----:B------:R-:W-:Y:S01]  /*22ee0*/  STL [R1+0xed8], R20 ;  /* 0x000ed81401007387 */ /* 0x000fe20000100800 */
[----:B------:R-:W-:-:S03]  /*22ef0*/  IMAD.MOV.U32 R4, RZ, RZ, R10 ;  /* 0x000000ffff047224 */ /* 0x000fc600078e000a */
[----:B-1----:R-:W2:Y:S04]  /*22f00*/  LDL.LU R13, [R1+0xefc] ;  /* 0x000efc00010d7983 */ /* 0x002ea80000300800 */
[----:B------:R-:W-:Y:S04]  /*22f10*/  STL [R1+0xed4], R21 ;  /* 0x000ed41501007387 */ /* 0x000fe80000100800 */
[----:B------:R-:W2:Y:S04]  /*22f20*/  LDL.LU R10, [R1+0xf04] ;  /* 0x000f0400010a7983 */ /* 0x000ea80000300800 */
[----:B------:R1:W-:Y:S02]  /*22f30*/  LDGSTS.E [R3+0xa700], [R4.64], P2 ;  /* 0x0a70000004037fae */ /* 0x0003e40009121848 */
[----:B-1----:R-:W-:Y:S01]  /*22f40*/  MOV R4, R20 ;  /* 0x0000001400047202 */ /* 0x002fe20000000f00 */
[----:B------:R-:W-:-:S05]  /*22f50*/  IMAD.MOV.U32 R5, RZ, RZ, R21 ;  /* 0x000000ffff057224 */ /* 0x000fca00078e0015 */
[----:B------:R1:W-:Y:S01]  /*22f60*/  LDGSTS.E [R3+0xc000], [R4.64], P1 ;  /* 0x0c00000004037fae */ /* 0x0003e20008921848 */
[----:B--2---:R-:W-:-:S05]  /*22f70*/  IADD3 R18, P2, R18, R252, RZ ;  /* 0x000000fc12127210 */ /* 0x004fca0007f5e0ff */
[----:B------:R-:W-:Y:S02]  /*22f80*/  IMAD.X R19, R19, 0x1, R0, P2 ;  /* 0x0000000113137824 */ /* 0x000fe400010e0600 */
[----:B-1----:R-:W-:Y:S02]  /*22f90*/  IMAD.MOV.U32 R4, RZ, RZ, R18 ;  /* 0x000000ffff047224 */ /* 0x002fe400078e0012 */
[----:B------:R-:W-:Y:S01]  /*22fa0*/  IMAD.MOV.U32 R5, RZ, RZ, R19 ;  /* 0x000000ffff057224 */ /* 0x000fe200078e0013 */
[----:B------:R-:W-:Y:S04]  /*22fb0*/  STL [R1+0xee0], R18 ;  /* 0x000ee01201007387 */ /* 0x000fe80000100800 */
        /* <DEDUP_REMOVED lines=10> */
[----:B------:R-:W3:Y:S01]  /*23060*/  LDL.LU R6, [R1+0xf10] ;  /* 0x000f100001067983 */ /* 0x000ee20000300800 */
[-C--:B----4-:R-:W-:Y:S02]  /*23070*/  IADD3 R16, P2, R16, R252.reuse, RZ ;  /* 0x000000fc10107210 */ /* 0x090fe40007f5e0ff */
[----:B------:R-:W-:-:S03]  /*23080*/  IADD3 R14, P3, R14, R252, RZ ;  /* 0x000000fc0e0e7210 */ /* 0x000fc60007f7e0ff */
[----:B------:R1:W-:Y:S01]  /*23090*/  STL [R1+0xef0], R16 ;  /* 0x000ef01001007387 */ /* 0x0003e20000100800 */
[----:B------:R-:W-:Y:S01]  /*230a0*/  IMAD.X R17, R17, 0x1, R0, P2 ;  /* 0x0000000111117824 */ /* 0x000fe200010e0600 */
[----:B--2---:R-:W-:-:S04]  /*230b0*/  IADD3.X R15, R15, R0, RZ, P3, !PT ;  /* 0x000000000f0f7210 */ /* 0x004fc80001ffe4ff */
[----:B------:R2:W-:Y:S04]  /*230c0*/  STL [R1+0xeec], R17 ;  /* 0x000eec1101007387 */ /* 0x0005e80000100800 */
[----:B------:R-:W-:Y:S01]  /*230d0*/  STL [R1+0xef8], R14 ;  /* 0x000ef80e01007387 */ /* 0x000fe20000100800 */
[----:B------:R-:W-:-:S03]  /*230e0*/  IADD3 R11, P2, R11, R252, RZ ;  /* 0x000000fc0b0b7210 */ /* 0x000fc60007f5e0ff */
[----:B------:R4:W-:Y:S04]  /*230f0*/  STL [R1+0xef4], R15 ;  /* 0x000ef40f01007387 */ /* 0x0009e80000100800 */
[----:B------:R-:W3:Y:S04]  /*23100*/  LDL.LU R23, [R1+0xfd4] ;  /* 0x000fd40001177983 */ /* 0x000ee80000300800 */
[----:B------:R-:W3:Y:S01]  /*23110*/  LDL.LU R22, [R1+0xfd8] ;  /* 0x000fd80001167983 */ /* 0x000ee20000300800 */
[----:B------:R-:W-:-:S03]  /*23120*/  IADD3 R7, P3, R7, R252, RZ ;  /* 0x000000fc07077210 */ /* 0x000fc60007f7e0ff */
[----:B------:R-:W3:Y:S01]  /*23130*/  LDL.LU R21, [R1+0xfdc] ;  /* 0x000fdc0001157983 */ /* 0x000ee20000300800 */
[----:B------:R-:W-:-:S03]  /*23140*/  IMAD.MOV.U32 R4, RZ, RZ, R16 ;  /* 0x000000ffff047224 */ /* 0x000fc600078e0010 */
[----:B------:R-:W3:Y:S04]  /*23150*/  LDL.LU R20, [R1+0xfe0] ;  /* 0x000fe00001147983 */ /* 0x000ee80000300800 */
[----:B------:R-:W3:Y:S04]  /*23160*/  LDL.LU R18, [R1+0xfe8] ;  /* 0x000fe80001127983 */ /* 0x000ee80000300800 */
[----:B-1----:R-:W3:Y:S04]  /*23170*/  LDL.LU R16, [R1+0xff0] ;  /* 0x000ff00001107983 */ /* 0x002ee80000300800 */
[----:B------:R-:W-:Y:S01]  /*23180*/  STL [R1+0xf00], R11 ;  /* 0x000f000b01007387 */ /* 0x000fe20000100800 */
[----:B------:R-:W-:-:S05]  /*23190*/  IMAD.MOV.U32 R5, RZ, RZ, R17 ;  /* 0x000000ffff057224 */ /* 0x000fca00078e0011 */
[----:B------:R1:W-:Y:S01]  /*231a0*/  LDGSTS.E [R3+0xc300], [R4.64], P1 ;  /* 0x0c30000004037fae */ /* 0x0003e20008921848 */
[----:B------:R-:W-:-:S05]  /*231b0*/  IMAD.X R13, R13, 0x1, R0, P2 ;  /* 0x000000010d0d7824 */ /* 0x000fca00010e0600 */
[----:B------:R-:W-:Y:S01]  /*231c0*/  STL [R1+0xefc], R13 ;  /* 0x000efc0d01007387 */ /* 0x000fe20000100800 */
[----:B------:R-:W-:-:S03]  /*231d0*/  IADD3.X R10, R10, R0, RZ, P3, !PT ;  /* 0x000000000a0a7210 */ /* 0x000fc60001ffe4ff */
[----:B------:R1:W-:Y:S04]  /*231e0*/  STL [R1+0xf08], R7 ;  /* 0x000f080701007387 */ /* 0x0003e80000100800 */
[----:B------:R-:W3:Y:S04]  /*231f0*/  LDL.LU R19, [R1+0xfe4] ;  /* 0x000fe40001137983 */ /* 0x000ee80000300800 */
[----:B------:R3:W-:Y:S04]  /*23200*/  STL [R1+0xf04], R10 ;  /* 0x000f040a01007387 */ /* 0x0007e80000100800 */
[----:B--2---:R-:W2:Y:S01]  /*23210*/  LDL.LU R17, [R1+0xfec] ;  /* 0x000fec0001117983 */ /* 0x004ea20000300800 */
[----:B-1----:R-:W-:Y:S01]  /*23220*/  MOV R4, R14 ;  /* 0x0000000e00047202 */ /* 0x002fe20000000f00 */
[----:B------:R-:W-:-:S02]  /*23230*/  IMAD.MOV.U32 R5, RZ, RZ, R15 ;  /* 0x000000ffff057224 */ /* 0x000fc400078e000f */
[----:B----4-:R-:W4:Y:S04]  /*23240*/  LDL.LU R15, [R1+0xff4] ;  /* 0x000ff400010f7983 */ /* 0x010f280000300800 */
[----:B------:R1:W-:Y:S02]  /*23250*/  LDGSTS.E [R3+0xc400], [R4.64], P1 ;  /* 0x0c40000004037fae */ /* 0x0003e40008921848 */
[----:B-1----:R-:W-:Y:S02]  /*23260*/  IMAD.MOV.U32 R4, RZ, RZ, R11 ;  /* 0x000000ffff047224 */ /* 0x002fe400078e000b */
[----:B------:R-:W-:-:S05]  /*23270*/  IMAD.MOV.U32 R5, RZ, RZ, R13 ;  /* 0x000000ffff057224 */ /* 0x000fca00078e000d */
[----:B------:R1:W-:Y:S01]  /*23280*/  LDGSTS.E [R3+0xc500], [R4.64], P1 ;  /* 0x0c50000004037fae */ /* 0x0003e20008921848 */
[----:B------:R-:W-:Y:S02]  /*23290*/  ISETP.GT.AND P2, PT, R2, 0x1c, PT ;  /* 0x0000001c0200780c */ /* 0x000fe40003f44270 */
[----:B-1----:R-:W-:Y:S02]  /*232a0*/  MOV R4, R7 ;  /* 0x0000000700047202 */ /* 0x002fe40000000f00 */
[----:B------:R-:W4:Y:S01]  /*232b0*/  LDL.LU R7, [R1+0xff8] ;  /* 0x000ff80001077983 */ /* 0x000f220000300800 */
[----:B------:R-:W-:-:S03]  /*232c0*/  IMAD.MOV.U32 R5, RZ, RZ, R10 ;  /* 0x000000ffff057224 */ /* 0x000fc600078e000a */
[----:B------:R-:W4:Y:S04]  /*232d0*/  LDL.LU R14, [R1+0xffc] ;  /* 0x000ffc00010e7983 */ /* 0x000f280000300800 */
[----:B------:R-:W4:Y:S04]  /*232e0*/  LDL.LU R13, [R1+0x1000] ;  /* 0x00100000010d7983 */ /* 0x000f280000300800 */
[----:B------:R1:W-:Y:S02]  /*232f0*/  LDGSTS.E [R3+0xc600], [R4.64], P1 ;  /* 0x0c60000004037fae */ /* 0x0003e40008921848 */
[----:B-1----:R-:W-:-:S04]  /*23300*/  SEL R4, RZ, 0x4, !P2 ;  /* 0x00000004ff047807 */ /* 0x002fc80005000000 */
[----:B------:R-:W-:-:S04]  /*23310*/  SEL R4, R4, RZ, !P0 ;  /* 0x000000ff04047207 */ /* 0x000fc80004000000 */
[----:B------:R-:W-:Y:S02]  /*23320*/  ISETP.NE.U32.AND P2, PT, R4, RZ, PT ;  /* 0x000000ff0400720c */ /* 0x000fe40003f45070 */
[----:B---3--:R-:W-:-:S05]  /*23330*/  IADD3 R6, P3, R6, R252, RZ ;  /* 0x000000fc06067210 */ /* 0x008fca0007f7e0ff */
[----:B------:R-:W-:Y:S01]  /*23340*/  IMAD.X R9, R9, 0x1, R0, P3 ;  /* 0x0000000109097824 */ /* 0x000fe200018e0600 */
[----:B------:R-:W-:Y:S01]  /*23350*/  STL [R1+0xf10], R6 ;  /* 0x000f100601007387 */ /* 0x000fe20000100800 */
[----:B------:R-:W-:-:S03]  /*23360*/  MOV R4, R6 ;  /* 0x0000000600047202 */ /* 0x000fc60000000f00 */
[----:B------:R1:W-:Y:S01]  /*23370*/  STL [R1+0xf0c], R9 ;  /* 0x000f0c0901007387 */ /* 0x0003e20000100800 */
[----:B------:R-:W-:-:S03]  /*23380*/  IMAD.MOV.U32 R5, RZ, RZ, R9 ;  /* 0x000000ffff057224 */ /* 0x000fc600078e0009 */
[----:B------:R-:W3:Y:S04]  /*23390*/  LDL.LU R11, [R1+0x1004] ;  /* 0x00100400010b7983 */ /* 0x000ee80000300800 */
[----:B------:R-:W3:Y:S04]  /*233a0*/  LDL.LU R10, [R1+0x1008] ;  /* 0x00100800010a7983 */ /* 0x000ee80000300800 */
[----:B-1----:R-:W3:Y:S04]  /*233b0*/  LDL.LU R9, [R1+0x100c] ;  /* 0x00100c0001097983 */ /* 0x002ee80000300800 */
[----:B------:R-:W3:Y:S04]  /*233c0*/  LDL.LU R6, [R1+0x1010] ;  /* 0x0010100001067983 */ /* 0x000ee80000300800 */
[----:B------:R1:W-:Y:S01]  /*233d0*/  LDGSTS.E [R3+0xc700], [R4.64], P1 ;  /* 0x0c70000004037fae */ /* 0x0003e20008921848 */
[----:B------:R-:W-:-:S05]  /*233e0*/  IADD3 R22, P1, R22, R252, RZ ;  /* 0x000000fc16167210 */ /* 0x000fca0007f3e0ff */
[----:B------:R-:W-:Y:S01]  /*233f0*/  IMAD.X R23, R23, 0x1, R0, P1 ;  /* 0x0000000117177824 */ /* 0x000fe200008e0600 */
[-C--:B------:R-:W-:Y:S02]  /*23400*/  IADD3 R20, P3, R20, R252.reuse, RZ ;  /* 0x000000fc14147210 */ /* 0x080fe40007f7e0ff */
[----:B------:R-:W-:Y:S02]  /*23410*/  IADD3 R18, P1, R18, R252, RZ ;  /* 0x000000fc12127210 */ /* 0x000fe40007f3e0ff */
[----:B------:R-:W-:Y:S02]  /*23420*/  IADD3.X R21, R21, R0, RZ, P3, !PT ;  /* 0x0000000015157210 */ /* 0x000fe40001ffe4ff */
[----:B------:R-:W-:Y:S01]  /*23430*/  IADD3 R16, P3, R16, R252, RZ ;  /* 0x000000fc10107210 */ /* 0x000fe20007f7e0ff */
[----:B------:R-:W-:Y:S01]  /*23440*/  STL [R1+0xfd8], R22 ;  /* 0x000fd81601007387 */ /* 0x000fe20000100800 */
[----:B-1----:R-:W-:Y:S02]  /*23450*/  IMAD.MOV.U32 R4, RZ, RZ, R22 ;  /* 0x000000ffff047224 */ /* 0x002fe400078e0016 */
[----:B------:R-:W-:Y:S01]  /*23460*/  IMAD.MOV.U32 R5, RZ, RZ, R23 ;  /* 0x000000ffff057224 */ /* 0x000fe200078e0017 */
[----:B------:R-:W-:Y:S04]  /*23470*/  STL [R1+0xfd4], R23 ;  /* 0x000fd41701007387 */ /* 0x000fe80000100800 */
[----:B------:R-:W-:Y:S04]  /*23480*/  STL [R1+0xfe0], R20 ;  /* 0x000fe01401007387 */ /* 0x000fe80000100800 */
[----:B------:R1:W-:Y:S04]  /*23490*/  STL [R1+0xfdc], R21 ;  /* 0x000fdc1501007387 */ /* 0x0003e80000100800 */
[----:B------:R1:W-:Y:S04]  /*234a0*/  STL [R1+0xfe8], R18 ;  /* 0x000fe81201007387 */ /* 0x0003e80000100800 */
[----:B------:R1:W-:Y:S01]  /*234b0*/  LDGSTS.E [R3+0xe000], [R4.64], P2 ;  /* 0x0e00000004037fae */ /* 0x0003e20009121848 */
[----:B------:R-:W-:-:S05]  /*234c0*/  IMAD.X R19, R19, 0x1, R0, P1 ;  /* 0x0000000113137824 */ /* 0x000fca00008e0600 */
[----:B------:R-:W-:Y:S01]  /*234d0*/  STL [R1+0xfe4], R19 ;  /* 0x000fe41301007387 */ /* 0x000fe20000100800 */
[----:B--2---:R-:W-:-:S03]  /*234e0*/  IADD3.X R17, R17, R0, RZ, P3, !PT ;  /* 0x0000000011117210 */ /* 0x004fc60001ffe4ff */
[----:B------:R-:W-:Y:S01]  /*234f0*/  STL [R1+0xff0], R16 ;  /* 0x000ff01001007387 */ /* 0x000fe20000100800 */
[----:B-1----:R-:W-:Y:S01]  /*23500*/  IMAD.MOV.U32 R5, RZ, RZ, R21 ;  /* 0x000000ffff057224 */ /* 0x002fe200078e0015 */
[----:B------:R-:W-:Y:S02]  /*23510*/  MOV R4, R20 ;  /* 0x0000001400047202 */ /* 0x000fe40000000f00 */
[----:B------:R-:W-:Y:S04]  /*23520*/  STL [R1+0xfec], R17 ;  /* 0x000fec1101007387 */ /* 0x000fe80000100800 */
[----:B------:R-:W2:Y:S04]  /*23530*/  LDL.LU R21, [R1+0x914] ;  /* 0x0009140001157983 */ /* 0x000ea80000300800 */
[----:B------:R-:W2:Y:S04]  /*23540*/  LDL.LU R20, [R1+0x918] ;  /* 0x0009180001147983 */ /* 0x000ea80000300800 */
[----:B------:R1:W-:Y:S02]  /*23550*/  LDGSTS.E [R3+0xe100], [R4.64], P2 ;  /* 0x0e10000004037fae */ /* 0x0003e40009121848 */
[----:B-1----:R-:W-:-:S02]  /*23560*/  IMAD.MOV.U32 R4, RZ, RZ, R18 ;  /* 0x000000ffff047224 */ /* 0x002fc400078e0012 */
[----:B------:R-:W-:-:S05]  /*23570*/  IMAD.MOV.U32 R5, RZ, RZ, R19 ;  /* 0x000000ffff057224 */ /* 0x000fca00078e0013 */
[----:B------:R1:W-:Y:S01]  /*23580*/  LDGSTS.E [R3+0xe200], [R4.64], P2 ;  /* 0x0e20000004037fae */ /* 0x0003e20009121848 */
[----:B----4-:R-:W-:-:S05]  /*23590*/  IADD3 R7, P1, R7, R252, RZ ;  /* 0x000000fc07077210 */ /* 0x010fca0007f3e0ff */
[----:B------:R-:W-:Y:S01]  /*235a0*/  IMAD.X R15, R15, 0x1, R0, P1 ;  /* 0x000000010f0f7824 */ /* 0x000fe200008e0600 */
[----:B------:R-:W-:Y:S01]  /*235b0*/  IADD3 R13, P3, R13, R252, RZ ;  /* 0x000000fc0d0d7210 */ /* 0x000fe20007f7e0ff */
[----:B-1----:R-:W-:Y:S01]  /*235c0*/  IMAD.MOV.U32 R5, RZ, RZ, R17 ;  /* 0x000000ffff057224 */ /* 0x002fe200078e0011 */
[----:B------:R-:W-:Y:S01]  /*235d0*/  MOV R4, R16 ;  /* 0x0000001000047202 */ /* 0x000fe20000000f00 */
[----:B------:R1:W-:Y:S01]  /*235e0*/  STL [R1+0xff8], R7 ;  /* 0x000ff80701007387 */ /* 0x0003e20000100800 */
[----:B------:R-:W-:-:S03]  /*235f0*/  IADD3.X R14, R14, R0, RZ, P3, !PT ;  /* 0x000000000e0e7210 */ /* 0x000fc60001ffe4ff */
[----:B------:R-:W-:Y:S04]  /*23600*/  STL [R1+0xff4], R15 ;  /* 0x000ff40f01007387 */ /* 0x000fe80000100800 */
[----:B------:R-:W-:Y:S04]  /*23610*/  STL [R1+0x1000], R13 ;  /* 0x0010000d01007387 */ /* 0x000fe80000100800 */
[----:B------:R-:W2:Y:S04]  /*23620*/  LDL.LU R18, [R1+0x920] ;  /* 0x0009200001127983 */ /* 0x000ea80000300800 */
[----:B------:R1:W-:Y:S04]  /*23630*/  LDGSTS.E [R3+0xe300], [R4.64], P2 ;  /* 0x0e30000004037fae */ /* 0x0003e80009121848 */
[----:B------:R1:W-:Y:S02]  /*23640*/  STL [R1+0xffc], R14 ;  /* 0x000ffc0e01007387 */ /* 0x0003e40000100800 */
[----:B-1----:R-:W-:-:S02]  /*23650*/  IMAD.MOV.U32 R4, RZ, RZ, R7 ;  /* 0x000000ffff047224 */ /* 0x002fc400078e0007 */
[----:B------:R-:W-:Y:S01]  /*23660*/  IMAD.MOV.U32 R5, RZ, RZ, R15 ;  /* 0x000000ffff057224 */ /* 0x000fe200078e000f */
[----:B------:R-:W2:Y:S04]  /*23670*/  LDL.LU R7, [R1+0x928] ;  /* 0x0009280001077983 */ /* 0x000ea80000300800 */
[----:B------:R-:W2:Y:S04]  /*23680*/  LDL.LU R19, [R1+0x91c] ;  /* 0x00091c0001137983 */ /* 0x000ea80000300800 */
[----:B------:R1:W-:Y:S02]  /*23690*/  LDGSTS.E [R3+0xe400], [R4.64], P2 ;  /* 0x0e40000004037fae */ /* 0x0003e40009121848 */
[----:B-1----:R-:W-:Y:S01]  /*236a0*/  IMAD.MOV.U32 R5, RZ, RZ, R14 ;  /* 0x000000ffff057224 */ /* 0x002fe200078e000e */
[----:B------:R-:W-:Y:S01]  /*236b0*/  MOV R4, R13 ;  /* 0x0000000d00047202 */ /* 0x000fe20000000f00 */
[----:B------:R-:W2:Y:S04]  /*236c0*/  LDL.LU R14, [R1+0x924] ;  /* 0x00092400010e7983 */ /* 0x000ea80000300800 */
[----:B------:R1:W-:Y:S01]  /*236d0*/  LDGSTS.E [R3+0xe500], [R4.64], P2 ;  /* 0x0e50000004037fae */ /* 0x0003e20009121848 */
[----:B------:R-:W-:-:S05]  /*236e0*/  LOP3.LUT R216, R216, 0x3f, RZ, 0xc0, !PT ;  /* 0x0000003fd8d87812 */ /* 0x000fca00078ec0ff */
[----:B------:R-:W-:Y:S01]  /*236f0*/  IMAD.SHL.U32 R216, R216, 0x4, RZ ;  /* 0x00000004d8d87824 */ /* 0x000fe200078e00ff */
[----:B---3--:R-:W-:-:S05]  /*23700*/  IADD3 R10, P1, R10, R252, RZ ;  /* 0x000000fc0a0a7210 */ /* 0x008fca0007f3e0ff */
[----:B------:R-:W-:Y:S01]  /*23710*/  IMAD.X R11, R11, 0x1, R0, P1 ;  /* 0x000000010b0b7824 */ /* 0x000fe200008e0600 */
[----:B------:R-:W-:Y:S01]  /*23720*/  IADD3 R6, P3, R6, R252, RZ ;  /* 0x000000fc06067210 */ /* 0x000fe20007f7e0ff */
[----:B------:R3:W-:Y:S01]  /*23730*/  STL [R1+0x1008], R10 ;  /* 0x0010080a01007387 */ /* 0x0007e20000100800 */
[----:B-1----:R-:W-:Y:S02]  /*23740*/  IMAD.MOV.U32 R4, RZ, RZ, R10 ;  /* 0x000000ffff047224 */ /* 0x002fe400078e000a */
[----:B------:R-:W-:Y:S01]  /*23750*/  IADD3.X R9, R9, R0, RZ, P3, !PT ;  /* 0x0000000009097210 */ /* 0x000fe20001ffe4ff */
[----:B------:R1:W-:Y:S01]  /*23760*/  STL [R1+0x1004], R11 ;  /* 0x0010040b01007387 */ /* 0x0003e20000100800 */
[----:B------:R-:W-:-:S03]  /*23770*/  IMAD.MOV.U32 R5, RZ, RZ, R11 ;  /* 0x000000ffff057224 */ /* 0x000fc600078e000b */
[----:B------:R-:W-:Y:S04]  /*23780*/  STL [R1+0x1010], R6 ;  /* 0x0010100601007387 */ /* 0x000fe80000100800 */
[----:B------:R-:W4:Y:S04]  /*23790*/  LDL.LU R16, [R1+0x930] ;  /* 0x0009300001107983 */ /* 0x000f280000300800 */
[----:B------:R1:W-:Y:S01]  /*237a0*/  STL [R1+0x100c], R9 ;  /* 0x00100c0901007387 */ /* 0x0003e20000100800 */
[----:B------:R-:W-:-:S03]  /*237b0*/  ISETP.GT.AND P1, PT, R2, 0x1, PT ;  /* 0x000000010200780c */ /* 0x000fc60003f24270 */
[----:B---3--:R-:W3:Y:S04]  /*237c0*/  LDL.LU R10, [R1+0x938] ;  /* 0x00093800010a7983 */ /* 0x008ee80000300800 */
[----:B------:R1:W-:Y:S04]  /*237d0*/  LDGSTS.E [R3+0xe600], [R4.64], P2 ;  /* 0x0e60000004037fae */ /* 0x0003e80009121848 */
[----:B------:R-:W3:Y:S04]  /*237e0*/  LDL.LU R17, [R1+0x92c] ;  /* 0x00092c0001117983 */ /* 0x000ee80000300800 */
[----:B------:R-:W3:Y:S01]  /*237f0*/  LDL.LU R15, [R1+0x934] ;  /* 0x00093400010f7983 */ /* 0x000ee20000300800 */
[----:B-1----:R-:W-:Y:S01]  /*23800*/  MOV R4, R6 ;  /* 0x0000000600047202 */ /* 0x002fe20000000f00 */
[----:B------:R-:W-:-:S02]  /*23810*/  IMAD.MOV.U32 R5, RZ, RZ, R9 ;  /* 0x000000ffff057224 */ /* 0x000fc400078e0009 */
[----:B------:R-:W3:Y:S04]  /*23820*/  LDL.LU R11, [R1+0x940] ;  /* 0x00094000010b7983 */ /* 0x000ee80000300800 */
[----:B------:R1:W-:Y:S01]  /*23830*/  LDGSTS.E [R3+0xe700], [R4.64], P2 ;  /* 0x0e70000004037fae */ /* 0x0003e20009121848 */
[----:B------:R-:W-:-:S03]  /*23840*/  LOP3.LUT R9, R216, 0x20, RZ, 0x3c, !PT ;  /* 0x00000020d8097812 */ /* 0x000fc600078e3cff */
[----:B------:R-:W3:Y:S01]  /*23850*/  LDL.LU R6, [R1+0x948] ;  /* 0x0009480001067983 */ /* 0x000ee20000300800 */
[----:B-1----:R-:W-:-:S04]  /*23860*/  SEL R3, RZ, 0x4, !P1 ;  /* 0x00000004ff037807 */ /* 0x002fc80004800000 */
[----:B------:R-:W-:-:S04]  /*23870*/  SEL R3, R3, RZ, !P0 ;  /* 0x000000ff03037207 */ /* 0x000fc80004000000 */
[----:B------:R-:W-:Y:S02]  /*23880*/  ISETP.NE.U32.AND P1, PT, R3, RZ, PT ;  /* 0x000000ff0300720c */ /* 0x000fe40003f25070 */
[----:B------:R-:W-:-:S05]  /*23890*/  MOV R3, UR5 ;  /* 0x0000000500037c02 */ /* 0x000fca0008000f00 */
[----:B------:R-:W-:Y:S01]  /*238a0*/  IMAD R3, R3, 0x10000, R9 ;  /* 0x0001000003037824 */ /* 0x000fe200078e0209 */
[----:B--2---:R-:W-:-:S05]  /*238b0*/  IADD3 R20, P2, R20, R252, RZ ;  /* 0x000000fc14147210 */ /* 0x004fca0007f5e0ff */
[----:B------:R-:W-:Y:S01]  /*238c0*/  IMAD.X R21, R21, 0x1, R0, P2 ;  /* 0x0000000115157824 */ /* 0x000fe200010e0600 */
[----:B------:R-:W-:Y:S04]  /*238d0*/  STL [R1+0x918], R20 ;  /* 0x0009181401007387 */ /* 0x000fe80000100800 */
[----:B------:R-:W2:Y:S04]  /*238e0*/  LDL.LU R13, [R1+0x93c] ;  /* 0x00093c00010d7983 */ /* 0x000ea80000300800 */
[----:B------:R-:W-:Y:S04]  /*238f0*/  STL [R1+0x914], R21 ;  /* 0x0009141501007387 */ /* 0x000fe80000100800 */
[----:B------:R-:W2:Y:S01]  /*23900*/  LDL.LU R9, [R1+0x944] ;  /* 0x0009440001097983 */ /* 0x000ea20000300800 */
[----:B------:R-:W-:Y:S01]  /*23910*/  MOV R4, R20 ;  /* 0x0000001400047202 */ /* 0x000fe20000000f00 */
[----:B------:R-:W-:-:S05]  /*23920*/  IMAD.MOV.U32 R5, RZ, RZ, R21 ;  /* 0x000000ffff057224 */ /* 0x000fca00078e0015 */
[----:B------:R1:W-:Y:S01]  /*23930*/  LDGSTS.E [R3+0x800], [R4.64], P1 ;  /* 0x0080000004037fae */ /* 0x0003e20008921848 */
[----:B------:R-:W-:-:S05]  /*23940*/  IADD3 R18, P2, R18, R252, RZ ;  /* 0x000000fc12127210 */ /* 0x000fca0007f5e0ff */
[----:B-1----:R-:W-:Y:S01]  /*23950*/  IMAD.MOV.U32 R4, RZ, RZ, R18 ;  /* 0x000000ffff047224 */ /* 0x002fe200078e0012 */
[----:B------:R-:W-:Y:S01]  /*23960*/  STL [R1+0x920], R18 ;  /* 0x0009201201007387 */ /* 0x000fe20000100800 */
[----:B------:R-:W-:Y:S01]  /*23970*/  IADD3 R7, P3, R7, R252, RZ ;  /* 0x000000fc07077210 */ /* 0x000fe20007f7e0ff */
[----:B------:R-:W-:-:S04]  /*23980*/  IMAD.X R19, R19, 0x1, R0, P2 ;  /* 0x0000000113137824 */ /* 0x000fc800010e0600 */
[----:B------:R-:W-:Y:S01]  /*23990*/  IMAD.MOV.U32 R5, RZ, RZ, R19 ;  /* 0x000000ffff057224 */ /* 0x000fe200078e0013 */
[----:B------:R-:W-:Y:S04]  /*239a0*/  STL [R1+0x91c], R19 ;  /* 0x00091c1301007387 */ /* 0x000fe80000100800 */
[----:B------:R-:W-:Y:S04]  /*239b0*/  STL [R1+0x928], R7 ;  /* 0x0009280701007387 */ /* 0x000fe80000100800 */
[----:B------:R1:W-:Y:S01]  /*239c0*/  LDGSTS.E [R3+0x900], [R4.64], P1 ;  /* 0x0090000004037fae */ /* 0x0003e20008921848 */
[----:B------:R-:W-:-:S05]  /*239d0*/  IADD3.X R14, R14, R0, RZ, P3, !PT ;  /* 0x000000000e0e7210 */ /* 0x000fca0001ffe4ff */
[----:B------:R1:W-:Y:S02]  /*239e0*/  STL [R1+0x924], R14 ;  /* 0x0009240e01007387 */ /* 0x0003e40000100800 */
[----:B-1----:R-:W-:Y:S01]  /*239f0*/  IMAD.MOV.U32 R5, RZ, RZ, R14 ;  /* 0x000000ffff057224 */ /* 0x002fe200078e000e */
[----:B------:R-:W-:-:S05]  /*23a00*/  MOV R4, R7 ;  /* 0x0000000700047202 */ /* 0x000fca0000000f00 */
[----:B------:R1:W-:Y:S04]  /*23a10*/  LDGSTS.E [R3+0xa00], [R4.64], P1 ;  /* 0x00a0000004037fae */ /* 0x0003e80008921848 */
[----:B------:R-:W2:Y:S04]  /*23a20*/  LDL.LU R14, [R1+0x94c] ;  /* 0x00094c00010e7983 */ /* 0x000ea80000300800 */
[----:B------:R-:W2:Y:S04]  /*23a30*/  LDL.LU R7, [R1+0x950] ;  /* 0x0009500001077983 */ /* 0x000ea80000300800 */
[----:B------:R-:W2:Y:S04]  /*23a40*/  LDL.LU R21, [R1+0xa14] ;  /* 0x000a140001157983 */ /* 0x000ea80000300800 */
[----:B------:R-:W2:Y:S01]  /*23a50*/  LDL.LU R20, [R1+0xa18] ;  /* 0x000a180001147983 */ /* 0x000ea20000300800 */
[----:B----4-:R-:W-:-:S02]  /*23a60*/  IADD3 R16, P2, R16, R252, RZ ;  /* 0x000000fc10107210 */ /* 0x010fc40007f5e0ff */
[----:B---3--:R-:W-:-:S03]  /*23a70*/  IADD3 R10, P3, R10, R252, RZ ;  /* 0x000000fc0a0a7210 */ /* 0x008fc60007f7e0ff */
[----:B------:R-:W-:Y:S01]  /*23a80*/  STL [R1+0x930], R16 ;  /* 0x0009301001007387 */ /* 0x000fe20000100800 */
[----:B------:R-:W-:Y:S01]  /*23a90*/  IMAD.X R17, R17, 0x1, R0, P2 ;  /* 0x0000000111117824 */ /* 0x000fe200010e0600 */
[----:B------:R-:W-:-:S04]  /*23aa0*/  IADD3.X R15, R15, R0, RZ, P3, !PT ;  /* 0x000000000f0f7210 */ /* 0x000fc80001ffe4ff */
[----:B------:R-:W-:Y:S01]  /*23ab0*/  STL [R1+0x92c], R17 ;  /* 0x00092c1101007387 */ /* 0x000fe20000100800 */
[----:B-1----:R-:W-:Y:S02]  /*23ac0*/  IMAD.MOV.U32 R4, RZ, RZ, R16 ;  /* 0x000000ffff047224 */ /* 0x002fe400078e0010 */
[----:B------:R-:W-:Y:S01]  /*23ad0*/  IMAD.MOV.U32 R5, RZ, RZ, R17 ;  /* 0x000000ffff057224 */ /* 0x000fe200078e0011 */
[----:B------:R-:W-:Y:S04]  /*23ae0*/  STL [R1+0x938], R10 ;  /* 0x0009380a01007387 */ /* 0x000fe80000100800 */
[----:B------:R1:W-:Y:S04]  /*23af0*/  STL [R1+0x934], R15 ;  /* 0x0009340f01007387 */ /* 0x0003e80000100800 */
[----:B------:R-:W3:Y:S04]  /*23b00*/  LDL.LU R19, [R1+0xa1c] ;  /* 0x000a1c0001137983 */ /* 0x000ee80000300800 */
[----:B------:R-:W4:Y:S01]  /*23b10*/  LDL.LU R18, [R1+0xa20] ;  /* 0x000a200001127983 */ /* 0x000f220000300800 */
[----:B------:R-:W-:-:S03]  /*23b20*/  IADD3 R11, P2, R11, R252, RZ ;  /* 0x000000fc0b0b7210 */ /* 0x000fc60007f5e0ff */
[----:B------:R1:W-:Y:S01]  /*23b30*/  LDGSTS.E [R3+0xb00], [R4.64], P1 ;  /* 0x00b0000004037fae */ /* 0x0003e20008921848 */
[----:B------:R-:W-:Y:S01]  /*23b40*/  IADD3 R6, P3, R6, R252, RZ ;  /* 0x000000fc06067210 */ /* 0x000fe20007f7e0ff */
[----:B-1----:R-:W-:Y:S01]  /*23b50*/  IMAD.MOV.U32 R5, RZ, RZ, R15 ;  /* 0x000000ffff057224 */ /* 0x002fe200078e000f */
[----:B------:R-:W-:Y:S01]  /*23b60*/  MOV R4, R10 ;  /* 0x0000000a00047202 */ /* 0x000fe20000000f00 */
[----:B------:R-:W3:Y:S04]  /*23b70*/  LDL.LU R15, [R1+0xa24] ;  /* 0x000a2400010f7983 */ /* 0x000ee80000300800 */
[----:B------:R-:W3:Y:S04]  /*23b80*/  LDL.LU R10, [R1+0xa28] ;  /* 0x000a2800010a7983 */ /* 0x000ee80000300800 */
[----:B------:R1:W-:Y:S04]  /*23b90*/  LDGSTS.E [R3+0xc00], [R4.64], P1 ;  /* 0x00c0000004037fae */ /* 0x0003e80008921848 */
[----:B------:R-:W-:Y:S01]  /*23ba0*/  STL [R1+0x940], R11 ;  /* 0x0009400b01007387 */ /* 0x000fe20000100800 */
[----:B-1----:R-:W-:-:S02]  /*23bb0*/  IMAD.MOV.U32 R4, RZ, RZ, R11 ;  /* 0x000000ffff047224 */ /* 0x002fc400078e000b */
[----:B--2---:R-:W-:-:S04]  /*23bc0*/  IMAD.X R13, R13, 0x1, R0, P2 ;  /* 0x000000010d0d7824 */ /* 0x004fc800010e0600 */
[----:B------:R-:W-:Y:S01]  /*23bd0*/  IMAD.MOV.U32 R5, RZ, RZ, R13 ;  /* 0x000000ffff057224 */ /* 0x000fe200078e000d */
[----:B------:R1:W-:Y:S01]  /*23be0*/  STL [R1+0x93c], R13 ;  /* 0x00093c0d01007387 */ /* 0x0003e20000100800 */
[----:B------:R-:W-:-:S03]  /*23bf0*/  IADD3.X R9, R9, R0, RZ, P3, !PT ;  /* 0x0000000009097210 */ /* 0x000fc60001ffe4ff */
[----:B------:R-:W-:Y:S04]  /*23c00*/  STL [R1+0x948], R6 ;  /* 0x0009480601007387 */ /* 0x000fe80000100800 */
[----:B------:R2:W-:Y:S04]  /*23c10*/  STL [R1+0x944], R9 ;  /* 0x0009440901007387 */ /* 0x0005e80000100800 */
[----:B------:R-:W3:Y:S04]  /*23c20*/  LDL.LU R17, [R1+0xa2c] ;  /* 0x000a2c0001117983 */ /* 0x000ee80000300800 */
[----:B------:R-:W3:Y:S04]  /*23c30*/  LDL.LU R16, [R1+0xa30] ;  /* 0x000a300001107983 */ /* 0x000ee80000300800 */
[----:B------:R2:W-:Y:S04]  /*23c40*/  LDGSTS.E [R3+0xd00], [R4.64], P1 ;  /* 0x00d0000004037fae */ /* 0x0005e80008921848 */
[----:B-1----:R-:W3:Y:S01]  /*23c50*/  LDL.LU R13, [R1+0xa34] ;  /* 0x000a3400010d7983 */ /* 0x002ee20000300800 */
[----:B--2---:R-:W-:-:S03]  /*23c60*/  IMAD.MOV.U32 R5, RZ, RZ, R9 ;  /* 0x000000ffff057224 */ /* 0x004fc600078e0009 */
[----:B------:R-:W2:Y:S01]  /*23c70*/  LDL.LU R9, [R1+0xa38] ;  /* 0x000a380001097983 */ /* 0x000ea20000300800 */
[----:B------:R-:W-:Y:S02]  /*23c80*/  MOV R4, R6 ;  /* 0x0000000600047202 */ /* 0x000fe40000000f00 */
[----:B------:R-:W-:Y:S01]  /*23c90*/  ISETP.GT.AND P2, PT, R2, 0x5, PT ;  /* 0x000000050200780c */ /* 0x000fe20003f44270 */
[----:B------:R-:W2:Y:S04]  /*23ca0*/  LDL.LU R11, [R1+0xa40] ;  /* 0x000a4000010b7983 */ /* 0x000ea80000300800 */
[----:B------:R1:W-:Y:S04]  /*23cb0*/  LDGSTS.E [R3+0xe00], [R4.64], P1 ;  /* 0x00e0000004037fae */ /* 0x0003e80008921848 */
[----:B------:R-:W2:Y:S01]  /*23cc0*/  LDL.LU R6, [R1+0xa48] ;  /* 0x000a480001067983 */ /* 0x000ea20000300800 */
[----:B-1----:R-:W-:-:S04]  /*23cd0*/  SEL R4, RZ, 0x4, !P2 ;  /* 0x00000004ff047807 */ /* 0x002fc80005000000 */
[----:B------:R-:W-:-:S04]  /*23ce0*/  SEL R4, R4, RZ, !P0 ;  /* 0x000000ff04047207 */ /* 0x000fc80004000000 */
[----:B------:R-:W-:Y:S02]  /*23cf0*/  ISETP.NE.U32.AND P2, PT, R4, RZ, PT ;  /* 0x000000ff0400720c */ /* 0x000fe40003f45070 */
[----:B------:R-:W-:-:S05]  /*23d00*/  IADD3 R7, P3, R7, R252, RZ ;  /* 0x000000fc07077210 */ /* 0x000fca0007f7e0ff */
[----:B------:R-:W-:Y:S01]  /*23d10*/  IMAD.X R14, R14, 0x1, R0, P3 ;  /* 0x000000010e0e7824 */ /* 0x000fe200018e0600 */
[----:B------:R-:W-:Y:S01]  /*23d20*/  IADD3 R20, P4, R20, R252, RZ ;  /* 0x000000fc14147210 */ /* 0x000fe20007f9e0ff */
[----:B------:R-:W-:Y:S01]  /*23d30*/  STL [R1+0x950], R7 ;  /* 0x0009500701007387 */ /* 0x000fe20000100800 */
[----:B------:R-:W-:Y:S02]  /*23d40*/  IMAD.MOV.U32 R4, RZ, RZ, R7 ;  /* 0x000000ffff047224 */ /* 0x000fe400078e0007 */
[----:B------:R-:W-:Y:S01]  /*23d50*/  IADD3.X R21, R21, R0, RZ, P4, !PT ;  /* 0x0000000015157210 */ /* 0x000fe200027fe4ff */
[----:B------:R-:W-:Y:S01]  /*23d60*/  IMAD.MOV.U32 R5, RZ, RZ, R14 ;  /* 0x000000ffff057224 */ /* 0x000fe200078e000e */
[----:B------:R1:W-:Y:S04]  /*23d70*/  STL [R1+0x94c], R14 ;  /* 0x00094c0e01007387 */ /* 0x0003e80000100800 */
[----:B------:R-:W-:Y:S04]  /*23d80*/  STL [R1+0xa18], R20 ;  /* 0x000a181401007387 */ /* 0x000fe80000100800 */
[----:B------:R1:W-:Y:S04]  /*23d90*/  LDGSTS.E [R3+0xf00], [R4.64], P1 ;  /* 0x00f0000004037fae */ /* 0x0003e80008921848 */
[----:B-1----:R-:W2:Y:S04]  /*23da0*/  LDL.LU R14, [R1+0xa3c] ;  /* 0x000a3c00010e7983 */ /* 0x002ea80000300800 */
[----:B------:R-:W-:Y:S04]  /*23db0*/  STL [R1+0xa14], R21 ;  /* 0x000a141501007387 */ /* 0x000fe80000100800 */
[----:B------:R-:W2:Y:S01]  /*23dc0*/  LDL.LU R7, [R1+0xa44] ;  /* 0x000a440001077983 */ /* 0x000ea20000300800 */
[----:B------:R-:W-:Y:S01]  /*23dd0*/  MOV R4, R20 ;  /* 0x0000001400047202 */ /* 0x000fe20000000f00 */
[----:B------:R-:W-:-:S05]  /*23de0*/  IMAD.MOV.U32 R5, RZ, RZ, R21 ;  /* 0x000000ffff057224 */ /* 0x000fca00078e0015 */
[----:B------:R1:W-:Y:S01]  /*23df0*/  LDGSTS.E [R3+0x2800], [R4.64], P2 ;  /* 0x0280000004037fae */ /* 0x0003e20009121848 */
[----:B----4-:R-:W-:-:S05]  /*23e00*/  IADD3 R18, P1, R18, R252, RZ ;  /* 0x000000fc12127210 */ /* 0x010fca0007f3e0ff */
[----:B---3--:R-:W-:Y:S02]  /*23e10*/  IMAD.X R19, R19, 0x1, R0, P1 ;  /* 0x0000000113137824 */ /* 0x008fe400008e0600 */
        /* <DEDUP_REMOVED lines=12> */
[----:B-1----:R-:W4:Y:S04]  /*23ee0*/  LDL.LU R15, [R1+0xa4c] ;  /* 0x000a4c00010f7983 */ /* 0x002f280000300800 */
[----:B------:R-:W4:Y:S04]  /*23ef0*/  LDL.LU R10, [R1+0xa50] ;  /* 0x000a5000010a7983 */ /* 0x000f280000300800 */
[----:B------:R-:W4:Y:S04]  /*23f00*/  LDL.LU R21, [R1+0xb14] ;  /* 0x000b140001157983 */ /* 0x000f280000300800 */
[----:B------:R-:W4:Y:S01]  /*23f10*/  LDL.LU R20, [R1+0xb18] ;  /* 0x000b180001147983 */ /* 0x000f220000300800 */
[----:B------:R-:W-:-:S05]  /*23f20*/  IADD3 R16, P1, R16, R252, RZ ;  /* 0x000000fc10107210 */ /* 0x000fca0007f3e0ff */
[----:B------:R-:W-:Y:S01]  /*23f30*/  IMAD.X R17, R17, 0x1, R0, P1 ;  /* 0x0000000111117824 */ /* 0x000fe200008e0600 */
[----:B------:R-:W-:Y:S01]  /*23f40*/  STL [R1+0xa30], R16 ;  /* 0x000a301001007387 */ /* 0x000fe20000100800 */
[----:B---3--:R-:W-:-:S03]  /*23f50*/  IMAD.MOV.U32 R4, RZ, RZ, R16 ;  /* 0x000000ffff047224 */ /* 0x008fc600078e0010 */
[----:B------:R-:W-:Y:S01]  /*23f60*/  STL [R1+0xa2c], R17 ;  /* 0x000a2c1101007387 */ /* 0x000fe20000100800 */
[----:B--2---:R-:W-:-:S04]  /*23f70*/  IADD3 R9, P3, R9, R252, RZ ;  /* 0x000000fc09097210 */ /* 0x004fc80007f7e0ff */
[----:B------:R-:W-:Y:S01]  /*23f80*/  IADD3.X R13, R13, R0, RZ, P3, !PT ;  /* 0x000000000d0d7210 */ /* 0x000fe20001ffe4ff */
[----:B------:R-:W-:Y:S01]  /*23f90*/  STL [R1+0xa38], R9 ;  /* 0x000a380901007387 */ /* 0x000fe20000100800 */
[----:B------:R-:W-:-:S03]  /*23fa0*/  IMAD.MOV.U32 R5, RZ, RZ, R17 ;  /* 0x000000ffff057224 */ /* 0x000fc600078e0011 */
[----:B------:R1:W-:Y:S04]  /*23fb0*/  STL [R1+0xa34], R13 ;  /* 0x000a340d01007387 */ /* 0x0003e80000100800 */
[----:B------:R-:W3:Y:S04]  /*23fc0*/  LDL.LU R19, [R1+0xb1c] ;  /* 0x000b1c0001137983 */ /* 0x000ee80000300800 */
        /* <DEDUP_REMOVED lines=9> */
[----:B------:R-:W-:Y:S01]  /*24060*/  STL [R1+0xa40], R11 ;  /* 0x000a400b01007387 */ /* 0x000fe20000100800 */
[----:B-1----:R-:W-:Y:S02]  /*24070*/  IMAD.MOV.U32 R4, RZ, RZ, R11 ;  /* 0x000000ffff047224 */ /* 0x002fe400078e000b */
[----:B------:R-:W-:-:S04]  /*24080*/  IMAD.X R14, R14, 0x1, R0, P1 ;  /* 0x000000010e0e7824 */ /* 0x000fc800008e0600 */
        /* <DEDUP_REMOVED lines=9> */
[----:B------:R-:W-:Y:S01]  /*24120*/  ISETP.GT.AND P1, PT, R2, 0x9, PT ;  /* 0x000000090200780c */ /* 0x000fe20003f24270 */
[----:B------:R-:W-:-:S02]  /*24130*/  IMAD.MOV.U32 R5, RZ, RZ, R7 ;  /* 0x000000ffff057224 */ /* 0x000fc400078e0007 */
[----:B------:R-:W3:Y:S01]  /*24140*/  LDL.LU R7, [R1+0xb38] ;  /* 0x000b380001077983 */ /* 0x000ee20000300800 */
[----:B------:R-:W-:-:S03]  /*24150*/  MOV R4, R6 ;  /* 0x0000000600047202 */ /* 0x000fc60000000f00 */
[----:B------:R-:W3:Y:S04]  /*24160*/  LDL.LU R11, [R1+0xb40] ;  /* 0x000b4000010b7983 */ /* 0x000ee80000300800 */
[----:B------:R1:W-:Y:S04]  /*24170*/  LDGSTS.E [R3+0x2e00], [R4.64], P2 ;  /* 0x02e0000004037fae */ /* 0x0003e80009121848 */
[----:B------:R-:W3:Y:S01]  /*24180*/  LDL.LU R6, [R1+0xb48] ;  /* 0x000b480001067983 */ /* 0x000ee20000300800 */
[----:B-1----:R-:W-:-:S04]  /*24190*/  SEL R4, RZ, 0x4, !P1 ;  /* 0x00000004ff047807 */ /* 0x002fc80004800000 */
[----:B------:R-:W-:-:S04]  /*241a0*/  SEL R4, R4, RZ, !P0 ;  /* 0x000000ff04047207 */ /* 0x000fc80004000000 */
[----:B------:R-:W-:Y:S02]  /*241b0*/  ISETP.NE.U32.AND P1, PT, R4, RZ, PT ;  /* 0x000000ff0400720c */ /* 0x000fe40003f25070 */
[----:B----4-:R-:W-:-:S05]  /*241c0*/  IADD3 R10, P3, R10, R252, RZ ;  /* 0x000000fc0a0a7210 */ /* 0x010fca0007f7e0ff */
        /* <DEDUP_REMOVED lines=12> */
[----:B----4-:R-:W-:Y:S01]  /*24290*/  MOV R4, R20 ;  /* 0x0000001400047202 */ /* 0x010fe20000000f00 */
[----:B------:R-:W-:-:S05]  /*242a0*/  IMAD.MOV.U32 R5, RZ, RZ, R21 ;  /* 0x000000ffff057224 */ /* 0x000fca00078e0015 */
[----:B------:R1:W-:Y:S01]  /*242b0*/  LDGSTS.E [R3+0x4800], [R4.64], P1 ;  /* 0x0480000004037fae */ /* 0x0003e20008921848 */
[----:B---3--:R-:W-:-:S05]  /*242c0*/  IADD3 R18, P2, R18, R252, RZ ;  /* 0x000000fc12127210 */ /* 0x008fca0007f5e0ff */
        /* <DEDUP_REMOVED lines=22> */
[----:B------:R-:W-:-:S04]  /*24430*/  IADD3 R7, P3, R7, R252, RZ ;  /* 0x000000fc07077210 */ /* 0x000fc80007f7e0ff */
[----:B------:R-:W-:Y:S01]  /*24440*/  IADD3.X R14, R14, R0, RZ, P3, !PT ;  /* 0x000000000e0e7210 */ /* 0x000fe20001ffe4ff */
[----:B------:R-:W-:Y:S01]  /*24450*/  STL [R1+0xb38], R7 ;  /* 0x000b380701007387 */ /* 0x000fe20000100800 */
[----:B------:R-:W-:-:S03]  /*24460*/  IMAD.MOV.U32 R5, RZ, RZ, R17 ;  /* 0x000000ffff057224 */ /* 0x000fc600078e0011 */
[----:B------:R1:W-:Y:S04]  /*24470*/  STL [R1+0xb34], R14 ;  /* 0x000b340e01007387 */ /* 0x0003e80000100800 */
[----:B------:R-:W4:Y:S04]  /*24480*/  LDL.LU R19, [R1+0xc1c] ;  /* 0x000c1c0001137983 */ /* 0x000f280000300800 */
[----:B------:R-:W4:Y:S01]  /*24490*/  LDL.LU R18, [R1+0xc20] ;  /* 0x000c200001127983 */ /* 0x000f220000300800 */
[----:B------:R-:W-:-:S03]  /*244a0*/  IADD3 R11, P2, R11, R252, RZ ;  /* 0x000000fc0b0b7210 */ /* 0x000fc60007f5e0ff */
[----:B------:R1:W-:Y:S01]  /*244b0*/  LDGSTS.E [R3+0x4b00], [R4.64], P1 ;  /* 0x04b0000004037fae */ /* 0x0003e20008921848 */
[----:B------:R-:W-:Y:S01]  /*244c0*/  IADD3 R6, P3, R6, R252, RZ ;  /* 0x000000fc06067210 */ /* 0x000fe20007f7e0ff */
[----:B-1----:R-:W-:Y:S01]  /*244d0*/  IMAD.MOV.U32 R5, RZ, RZ, R14 ;  /* 0x000000ffff057224 */ /* 0x002fe200078e000e */
[----:B------:R-:W-:Y:S01]  /*244e0*/  MOV R4, R7 ;  /* 0x0000000700047202 */ /* 0x000fe20000000f00 */
[----:B------:R-:W4:Y:S04]  /*244f0*/  LDL.LU R14, [R1+0xc24] ;  /* 0x000c2400010e7983 */ /* 0x000f280000300800 */
[----:B------:R-:W4:Y:S04]  /*24500*/  LDL.LU R7, [R1+0xc28] ;  /* 0x000c280001077983 */ /* 0x000f280000300800 */
[----:B------:R-:W-:Y:S04]  /*24510*/  STL [R1+0xb40], R11 ;  /* 0x000b400b01007387 */ /* 0x000fe80000100800 */
[----:B------:R1:W-:Y:S02]  /*24520*/  LDGSTS.E [R3+0x4c00], [R4.64], P1 ;  /* 0x04c0000004037fae */ /* 0x0003e40008921848 */
[----:B-1----:R-:W-:-:S02]  /*24530*/  IMAD.MOV.U32 R4, RZ, RZ, R11 ;  /* 0x000000ffff047224 */ /* 0x002fc400078e000b */
[----:B--2---:R-:W-:-:S05]  /*24540*/  IMAD.X R15, R15, 0x1, R0, P2 ;  /* 0x000000010f0f7824 */ /* 0x004fca00010e0600 */
[----:B------:R1:W-:Y:S01]  /*24550*/  STL [R1+0xb3c], R15 ;  /* 0x000b3c0f01007387 */ /* 0x0003e20000100800 */
[----:B------:R-:W-:-:S03]  /*24560*/  IADD3.X R10, R10, R0, RZ, P3, !PT ;  /* 0x000000000a0a7210 */ /* 0x000fc60001ffe4ff */
[----:B------:R-:W-:Y:S01]  /*24570*/  STL [R1+0xb48], R6 ;  /* 0x000b480601007387 */ /* 0x000fe20000100800 */
[----:B------:R-:W-:-:S03]  /*24580*/  IMAD.MOV.U32 R5, RZ, RZ, R15 ;  /* 0x000000ffff057224 */ /* 0x000fc600078e000f */
[----:B------:R2:W-:Y:S04]  /*24590*/  STL [R1+0xb44], R10 ;  /* 0x000b440a01007387 */ /* 0x0005e80000100800 */
[----:B------:R-:W3:Y:S04]  /*245a0*/  LDL.LU R17, [R1+0xc2c] ;  /* 0x000c2c0001117983 */ /* 0x000ee80000300800 */
[----:B------:R-:W3:Y:S04]  /*245b0*/  LDL.LU R16, [R1+0xc30] ;  /* 0x000c300001107983 */ /* 0x000ee80000300800 */
[----:B-1----:R-:W3:Y:S04]  /*245c0*/  LDL.LU R15, [R1+0xc34] ;  /* 0x000c3400010f7983 */ /* 0x002ee80000300800 */
[----:B------:R-:W3:Y:S01]  /*245d0*/  LDL.LU R11, [R1+0xc38] ;  /* 0x000c3800010b7983 */ /* 0x000ee20000300800 */
[----:B------:R-:W-:-:S03]  /*245e0*/  ISETP.GT.AND P2, PT, R2, 0xd, PT ;  /* 0x0000000d0200780c */ /* 0x000fc60003f44270 */
[----:B------:R1:W-:Y:S02]  /*245f0*/  LDGSTS.E [R3+0x4d00], [R4.64], P1 ;  /* 0x04d0000004037fae */ /* 0x0003e40008921848 */
[----:B-1----:R-:W-:Y:S01]  /*24600*/  MOV R4, R6 ;  /* 0x0000000600047202 */ /* 0x002fe20000000f00 */
[----:B------:R-:W-:Y:S02]  /*24610*/  IMAD.MOV.U32 R5, RZ, RZ, R10 ;  /* 0x000000ffff057224 */ /* 0x000fe400078e000a */
[----:B--2---:R-:W2:Y:S04]  /*24620*/  LDL.LU R10, [R1+0xc40] ;  /* 0x000c4000010a7983 */ /* 0x004ea80000300800 */
[----:B------:R1:W-:Y:S04]  /*24630*/  LDGSTS.E [R3+0x4e00], [R4.64], P1 ;  /* 0x04e0000004037fae */ /* 0x0003e80008921848 */
[----:B------:R-:W2:Y:S01]  /*24640*/  LDL.LU R6, [R1+0xc48] ;  /* 0x000c480001067983 */ /* 0x000ea20000300800 */
[----:B-1----:R-:W-:-:S02]  /*24650*/  SEL R4, RZ, 0x4, !P2 ;  /* 0x00000004ff047807 */ /* 0x002fc40005000000 */
[----:B----4-:R-:W-:Y:S02]  /*24660*/  IADD3 R9, P3, R9, R252, RZ ;  /* 0x000000fc09097210 */ /* 0x010fe40007f7e0ff */
[----:B------:R-:W-:-:S03]  /*24670*/  SEL R4, R4, RZ, !P0 ;  /* 0x000000ff04047207 */ /* 0x000fc60004000000 */
[----:B------:R-:W-:Y:S01]  /*24680*/  IMAD.X R13, R13, 0x1, R0, P3 ;  /* 0x000000010d0d7824 */ /* 0x000fe200018e0600 */
[----:B------:R-:W-:Y:S01]  /*24690*/  IADD3 R20, P4, R20, R252, RZ ;  /* 0x000000fc14147210 */ /* 0x000fe20007f9e0ff */
[----:B------:R-:W-:Y:S03]  /*246a0*/  STL [R1+0xb50], R9 ;  /* 0x000b500901007387 */ /* 0x000fe60000100800 */
[----:B------:R-:W-:Y:S01]  /*246b0*/  IADD3.X R21, R21, R0, RZ, P4, !PT ;  /* 0x0000000015157210 */ /* 0x000fe200027fe4ff */
[----:B------:R1:W-:Y:S01]  /*246c0*/  STL [R1+0xb4c], R13 ;  /* 0x000b4c0d01007387 */ /* 0x0003e20000100800 */
[----:B------:R-:W-:Y:S01]  /*246d0*/  IMAD.MOV.U32 R5, RZ, RZ, R13 ;  /* 0x000000ffff057224 */ /* 0x000fe200078e000d */
[----:B------:R-:W-:Y:S02]  /*246e0*/  ISETP.NE.U32.AND P2, PT, R4, RZ, PT ;  /* 0x000000ff0400720c */ /* 0x000fe40003f45070 */
        /* <DEDUP_REMOVED lines=9> */
[----:B------:R-:W-:-:S05]  /*24780*/  IADD3 R18, P1, R18, R252, RZ ;  /* 0x000000fc12127210 */ /* 0x000fca0007f3e0ff */
        /* <DEDUP_REMOVED lines=17> */
[----:B---3--:R-:W-:-:S05]  /*248a0*/  IADD3 R16, P1, R16, R252, RZ ;  /* 0x000000fc10107210 */ /* 0x008fca0007f3e0ff */
[----:B------:R-:W-:Y:S01]  /*248b0*/  IMAD.X R17, R17, 0x1, R0, P1 ;  /* 0x0000000111117824 */ /* 0x000fe200008e0600 */
[----:B------:R-:W-:Y:S01]  /*248c0*/  IADD3 R11, P3, R11, R252, RZ ;  /* 0x000000fc0b0b7210 */ /* 0x000fe20007f7e0ff */
[----:B------:R-:W-:Y:S03]  /*248d0*/  STL [R1+0xc30], R16 ;  /* 0x000c301001007387 */ /* 0x000fe60000100800 */
[----:B------:R-:W-:Y:S01]  /*248e0*/  IADD3.X R15, R15, R0, RZ, P3, !PT ;  /* 0x000000000f0f7210 */ /* 0x000fe20001ffe4ff */
[----:B------:R-:W-:Y:S01]  /*248f0*/  STL [R1+0xc2c], R17 ;  /* 0x000c2c1101007387 */ /* 0x000fe20000100800 */
[----:B------:R-:W-:Y:S02]  /*24900*/  IMAD.MOV.U32 R4, RZ, RZ, R16 ;  /* 0x000000ffff047224 */ /* 0x000fe400078e0010 */
[----:B------:R-:W-:Y:S01]  /*24910*/  IMAD.MOV.U32 R5, RZ, RZ, R17 ;  /* 0x000000ffff057224 */ /* 0x000fe200078e0011 */
[----:B------:R-:W-:Y:S04]  /*24920*/  STL [R1+0xc38], R11 ;  /* 0x000c380b01007387 */ /* 0x000fe80000100800 */
[----:B------:R1:W-:Y:S04]  /*24930*/  STL [R1+0xc34], R15 ;  /* 0x000c340f01007387 */ /* 0x0003e80000100800 */
[----:B------:R-:W3:Y:S04]  /*24940*/  LDL.LU R19, [R1+0xd1c] ;  /* 0x000d1c0001137983 */ /* 0x000ee80000300800 */
[----:B------:R-:W3:Y:S01]  /*24950*/  LDL.LU R18, [R1+0xd20] ;  /* 0x000d200001127983 */ /* 0x000ee20000300800 */
[----:B--2---:R-:W-:-:S03]  /*24960*/  IADD3 R10, P1, R10, R252, RZ ;  /* 0x000000fc0a0a7210 */ /* 0x004fc60007f3e0ff */
[----:B------:R2:W-:Y:S01]  /*24970*/  LDGSTS.E [R3+0x6b00], [R4.64], P2 ;  /* 0x06b0000004037fae */ /* 0x0005e20009121848 */
[----:B------:R-:W-:Y:S01]  /*24980*/  IADD3 R6, P3, R6, R252, RZ ;  /* 0x000000fc06067210 */ /* 0x000fe20007f7e0ff */
[----:B--2---:R-:W-:Y:S01]  /*24990*/  IMAD.MOV.U32 R5, RZ, RZ, R15 ;  /* 0x000000ffff057224 */ /* 0x004fe200078e000f */
[----:B------:R-:W-:Y:S01]  /*249a0*/  MOV R4, R11 ;  /* 0x0000000b00047202 */ /* 0x000fe20000000f00 */
[----:B-1----:R-:W2:Y:S04]  /*249b0*/  LDL.LU R15, [R1+0xd24] ;  /* 0x000d2400010f7983 */ /* 0x002ea80000300800 */
[----:B------:R-:W2:Y:S04]  /*249c0*/  LDL.LU R11, [R1+0xd28] ;  /* 0x000d2800010b7983 */ /* 0x000ea80000300800 */
[----:B------:R-:W-:Y:S04]  /*249d0*/  STL [R1+0xc40], R10 ;  /* 0x000c400a01007387 */ /* 0x000fe80000100800 */
[----:B------:R1:W-:Y:S01]  /*249e0*/  LDGSTS.E [R3+0x6c00], [R4.64], P2 ;  /* 0x06c0000004037fae */ /* 0x0003e20009121848 */
[----:B----4-:R-:W-:-:S05]  /*249f0*/  IMAD.X R13, R13, 0x1, R0, P1 ;  /* 0x000000010d0d7824 */ /* 0x010fca00008e0600 */
        /* <DEDUP_REMOVED lines=8> */
[----:B----4-:R-:W4:Y:S04]  /*24a80*/  LDL.LU R13, [R1+0xd34] ;  /* 0x000d3400010d7983 */ /* 0x010f280000300800 */
[----:B------:R-:W4:Y:S01]  /*24a90*/  LDL.LU R10, [R1+0xd38] ;  /* 0x000d3800010a7983 */ /* 0x000f220000300800 */
[----:B------:R-:W-:-:S03]  /*24aa0*/  ISETP.GT.AND P1, PT, R2, 0x11, PT ;  /* 0x000000110200780c */ /* 0x000fc60003f24270 */
[----:B------:R1:W-:Y:S02]  /*24ab0*/  LDGSTS.E [R3+0x6d00], [R4.64], P2 ;  /* 0x06d0000004037fae */ /* 0x0003e40009121848 */
[----:B-1----:R-:W-:Y:S01]  /*24ac0*/  MOV R4, R6 ;  /* 0x0000000600047202 */ /* 0x002fe20000000f00 */
[----:B------:R-:W-:Y:S02]  /*24ad0*/  IMAD.MOV.U32 R5, RZ, RZ, R9 ;  /* 0x000000ffff057224 */ /* 0x000fe400078e0009 */
[----:B------:R-:W4:Y:S04]  /*24ae0*/  LDL.LU R9, [R1+0xd40] ;  /* 0x000d400001097983 */ /* 0x000f280000300800 */
[----:B------:R1:W-:Y:S04]  /*24af0*/  LDGSTS.E [R3+0x6e00], [R4.64], P2 ;  /* 0x06e0000004037fae */ /* 0x0003e80009121848 */
[----:B------:R-:W4:Y:S01]  /*24b00*/  LDL.LU R6, [R1+0xd48] ;  /* 0x000d480001067983 */ /* 0x000f220000300800 */
[----:B-1----:R-:W-:-:S04]  /*24b10*/  SEL R4, RZ, 0x4, !P1 ;  /* 0x00000004ff047807 */ /* 0x002fc80004800000 */
[----:B------:R-:W-:-:S04]  /*24b20*/  SEL R4, R4, RZ, !P0 ;  /* 0x000000ff04047207 */ /* 0x000fc80004000000 */
[----:B------:R-:W-:Y:S02]  /*24b30*/  ISETP.NE.U32.AND P1, PT, R4, RZ, PT ;  /* 0x000000ff0400720c */ /* 0x000fe40003f25070 */
[----:B------:R-:W-:-:S05]  /*24b40*/  IADD3 R7, P3, R7, R252, RZ ;  /* 0x000000fc07077210 */ /* 0x000fca0007f7e0ff */
[----:B------:R-:W-:Y:S01]  /*24b50*/  IMAD.X R14, R14, 0x1, R0, P3 ;  /* 0x000000010e0e7824 */ /* 0x000fe200018e0600 */
        /* <DEDUP_REMOVED lines=11> */
[----:B------:R-:W-:Y:S01]  /*24c10*/  MOV R4, R20 ;  /* 0x0000001400047202 */ /* 0x000fe20000000f00 */
        /* <DEDUP_REMOVED lines=9> */
[----:B--2---:R-:W-:-:S04]  /*24cb0*/  IADD3 R11, P3, R11, R252, RZ ;  /* 0x000000fc0b0b7210 */ /* 0x004fc80007f7e0ff */
        /* <DEDUP_REMOVED lines=10> */
[----:B------:R-:W-:-:S05]  /*24d60*/  IADD3 R16, P2, R16, R252, RZ ;  /* 0x000000fc10107210 */ /* 0x000fca0007f5e0ff */
[----:B------:R-:W-:Y:S01]  /*24d70*/  IMAD.X R17, R17, 0x1, R0, P2 ;  /* 0x0000000111117824 */ /* 0x000fe200010e0600 */
[----:B----4-:R-:W-:Y:S01]  /*24d80*/  IADD3 R10, P3, R10, R252, RZ ;  /* 0x000000fc0a0a7210 */ /* 0x010fe20007f7e0ff */
[----:B------:R-:W-:Y:S03]  /*24d90*/  STL [R1+0xd30], R16 ;  /* 0x000d301001007387 */ /* 0x000fe60000100800 */
[----:B------:R-:W-:Y:S01]  /*24da0*/  IADD3.X R13, R13, R0, RZ, P3, !PT ;  /* 0x000000000d0d7210 */ /* 0x000fe20001ffe4ff */
[----:B------:R-:W-:Y:S01]  /*24db0*/  STL [R1+0xd2c], R17 ;  /* 0x000d2c1101007387 */ /* 0x000fe20000100800 */
[----:B--2---:R-:W-:Y:S02]  /*24dc0*/  IMAD.MOV.U32 R4, RZ, RZ, R16 ;  /* 0x000000ffff047224 */ /* 0x004fe400078e0010 */
[----:B------:R-:W-:Y:S01]  /*24dd0*/  IMAD.MOV.U32 R5, RZ, RZ, R17 ;  /* 0x000000ffff057224 */ /* 0x000fe200078e0011 */
[----:B------:R-:W-:Y:S04]  /*24de0*/  STL [R1+0xd38], R10 ;  /* 0x000d380a01007387 */ /* 0x000fe80000100800 */
[----:B------:R1:W-:Y:S04]  /*24df0*/  STL [R1+0xd34], R13 ;  /* 0x000d340d01007387 */ /* 0x0003e80000100800 */
[----:B------:R-:W2:Y:S04]  /*24e00*/  LDL.LU R19, [R1+0xe1c] ;  /* 0x000e1c0001137983 */ /* 0x000ea80000300800 */
[----:B------:R-:W4:Y:S04]  /*24e10*/  LDL.LU R18, [R1+0xe20] ;  /* 0x000e200001127983 */ /* 0x000f280000300800 */
        /* <DEDUP_REMOVED lines=8> */
[----:B------:R1:W-:Y:S02]  /*24ea0*/  STL [R1+0xd40], R9 ;  /* 0x000d400901007387 */ /* 0x0003e40000100800 */
[----:B-1----:R-:W-:Y:S02]  /*24eb0*/  IMAD.MOV.U32 R4, RZ, RZ, R9 ;  /* 0x000000ffff047224 */ /* 0x002fe400078e0009 */
[----:B------:R-:W-:-:S04]  /*24ec0*/  IMAD.X R14, R14, 0x1, R0, P2 ;  /* 0x000000010e0e7824 */ /* 0x000fc800010e0600 */
        /* <DEDUP_REMOVED lines=15> */
[----:B------:R-:W2:Y:S01]  /*24fc0*/  LDL.LU R7, [R1+0xe48] ;  /* 0x000e480001077983 */ /* 0x000ea20000300800 */
[----:B-1----:R-:W-:-:S04]  /*24fd0*/  SEL R4, RZ, 0x4, !P2 ;  /* 0x00000004ff047807 */ /* 0x002fc80005000000 */
[----:B------:R-:W-:-:S04]  /*24fe0*/  SEL R4, R4, RZ, !P0 ;  /* 0x000000ff04047207 */ /* 0x000fc80004000000 */
[----:B------:R-:W-:Y:S02]  /*24ff0*/  ISETP.NE.U32.AND P2, PT, R4, RZ, PT ;  /* 0x000000ff0400720c */ /* 0x000fe40003f45070 */
[----:B---3--:R-:W-:-:S05]  /*25000*/  IADD3 R11, P3, R11, R252, RZ ;  /* 0x000000fc0b0b7210 */ /* 0x008fca0007f7e0ff */
[----:B------:R-:W-:Y:S02]  /*25010*/  IMAD.X R15, R15, 0x1, R0, P3 ;  /* 0x000000010f0f7824 */ /* 0x000fe400018e0600 */
        /* <DEDUP_REMOVED lines=10> */
[----:B---3--:R-:W3:Y:S04]  /*250c0*/  LDL.LU R15, [R1+0xe3c] ;  /* 0x000e3c00010f7983 */ /* 0x008ee80000300800 */
[----:B------:R-:W-:Y:S04]  /*250d0*/  STL [R1+0xe14], R21 ;  /* 0x000e141501007387 */ /* 0x000fe80000100800 */
[----:B------:R-:W3:Y:S04]  /*250e0*/  LDL.LU R11, [R1+0xe44] ;  /* 0x000e4400010b7983 */ /* 0x000ee80000300800 */
[----:B------:R1:W-:Y:S01]  /*250f0*/  LDGSTS.E [R3+0xa800], [R4.64], P2 ;  /* 0x0a80000004037fae */ /* 0x0003e20009121848 */
[----:B----4-:R-:W-:-:S05]  /*25100*/  IADD3 R18, P1, R18, R252, RZ ;  /* 0x000000fc12127210 */ /* 0x010fca0007f3e0ff */
[----:B--2---:R-:W-:Y:S02]  /*25110*/  IMAD.X R19, R19, 0x1, R0, P1 ;  /* 0x0000000113137824 */ /* 0x004fe400008e0600 */
        /* <DEDUP_REMOVED lines=19> */
[----:B--2---:R-:W-:-:S03]  /*25250*/  IMAD.MOV.U32 R4, RZ, RZ, R16 ;  /* 0x000000ffff047224 */ /* 0x004fc600078e0010 */
        /* <DEDUP_REMOVED lines=14> */
[----:B------:R-:W-:-:S03]  /*25340*/  IADD3 R7, P3, R7, R252, RZ ;  /* 0x000000fc07077210 */ /* 0x000fc60007f7e0ff */
[----:B------:R1:W-:Y:S04]  /*25350*/  STL [R1+0xe40], R14 ;  /* 0x000e400e01007387 */ /* 0x0003e80000100800 */
[----:B------:R1:W-:Y:S02]  /*25360*/  LDGSTS.E [R3+0xac00], [R4.64], P2 ;  /* 0x0ac0000004037fae */ /* 0x0003e40009121848 */
[----:B-1----:R-:W-:Y:S02]  /*25370*/  IMAD.MOV.U32 R4, RZ, RZ, R14 ;  /* 0x000000ffff047224 */ /* 0x002fe400078e000e */
[----:B---3--:R-:W-:-:S04]  /*25380*/  IMAD.X R15, R15, 0x1, R0, P1 ;  /* 0x000000010f0f7824 */ /* 0x008fc800008e0600 */
[----:B------:R-:W-:Y:S01]  /*25390*/  IMAD.MOV.U32 R5, RZ, RZ, R15 ;  /* 0x000000ffff057224 */ /* 0x000fe200078e000f */
[----:B------:R1:W-:Y:S01]  /*253a0*/  STL [R1+0xe3c], R15 ;  /* 0x000e3c0f01007387 */ /* 0x0003e20000100800 */
[----:B------:R-:W-:-:S03]  /*253b0*/  IADD3.X R11, R11, R0, RZ, P3, !PT ;  /* 0x000000000b0b7210 */ /* 0x000fc60001ffe4ff */
[----:B------:R-:W-:Y:S04]  /*253c0*/  STL [R1+0xe48], R7 ;  /* 0x000e480701007387 */ /* 0x000fe80000100800 */
[----:B------:R-:W3:Y:S04]  /*253d0*/  LDL.LU R16, [R1+0xf30] ;  /* 0x000f300001107983 */ /* 0x000ee80000300800 */
[----:B------:R1:W-:Y:S04]  /*253e0*/  STL [R1+0xe44], R11 ;  /* 0x000e440b01007387 */ /* 0x0003e80000100800 */
[----:B------:R-:W3:Y:S01]  /*253f0*/  LDL.LU R14, [R1+0xf38] ;  /* 0x000f3800010e7983 */ /* 0x000ee20000300800 */
[----:B------:R-:W-:-:S03]  /*25400*/  ISETP.GT.AND P1, PT, R2, 0x19, PT ;  /* 0x000000190200780c */ /* 0x000fc60003f24270 */
[----:B------:R1:W-:Y:S04]  /*25410*/  LDGSTS.E [R3+0xad00], [R4.64], P2 ;  /* 0x0ad0000004037fae */ /* 0x0003e80009121848 */
[----:B------:R-:W3:Y:S04]  /*25420*/  LDL.LU R17, [R1+0xf2c] ;  /* 0x000f2c0001117983 */ /* 0x000ee80000300800 */
[----:B-1----:R-:W3:Y:S01]  /*25430*/  LDL.LU R15, [R1+0xf34] ;  /* 0x000f3400010f7983 */ /* 0x002ee20000300800 */
[----:B------:R-:W-:Y:S01]  /*25440*/  MOV R4, R7 ;  /* 0x0000000700047202 */ /* 0x000fe20000000f00 */
[----:B------:R-:W-:-:S02]  /*25450*/  IMAD.MOV.U32 R5, RZ, RZ, R11 ;  /* 0x000000ffff057224 */ /* 0x000fc400078e000b */
[----:B------:R-:W3:Y:S04]  /*25460*/  LDL.LU R11, [R1+0xf40] ;  /* 0x000f4000010b7983 */ /* 0x000ee80000300800 */
[----:B------:R1:W-:Y:S04]  /*25470*/  LDGSTS.E [R3+0xae00], [R4.64], P2 ;  /* 0x0ae0000004037fae */ /* 0x0003e80009121848 */
[----:B------:R-:W3:Y:S01]  /*25480*/  LDL.LU R7, [R1+0xf48] ;  /* 0x000f480001077983 */ /* 0x000ee20000300800 */
[----:B-1----:R-:W-:Y:S02]  /*25490*/  SEL R4, RZ, 0x4, !P1 ;  /* 0x00000004ff047807 */ /* 0x002fe40004800000 */
[----:B----4-:R-:W-:-:S05]  /*254a0*/  IADD3 R10, P3, R10, R252, RZ ;  /* 0x000000fc0a0a7210 */ /* 0x010fca0007f7e0ff */
        /* <DEDUP_REMOVED lines=32> */
[----:B------:R-:W3:Y:S02]  /*256b0*/  LDL.LU R6, [R1+0xf50] ;  /* 0x000f500001067983 */ /* 0x000ee40000300800 */
[----:B---3--:R-:W-:-:S02]  /*256c0*/  IADD3 R16, P2, R16, R252, RZ ;  /* 0x000000fc10107210 */ /* 0x008fc40007f5e0ff */
[----:B------:R-:W-:-:S03]  /*256d0*/  IADD3 R14, P3, R14, R252, RZ ;  /* 0x000000fc0e0e7210 */ /* 0x000fc60007f7e0ff */
[----:B------:R1:W-:Y:S01]  /*256e0*/  STL [R1+0xf30], R16 ;  /* 0x000f301001007387 */ /* 0x0003e20000100800 */
[----:B------:R-:W-:Y:S01]  /*256f0*/  IMAD.X R17, R17, 0x1, R0, P2 ;  /* 0x0000000111117824 */ /* 0x000fe200010e0600 */
[----:B------:R-:W-:-:S04]  /*25700*/  IADD3.X R15, R15, R0, RZ, P3, !PT ;  /* 0x000000000f0f7210 */ /* 0x000fc80001ffe4ff */
[----:B------:R3:W-:Y:S04]  /*25710*/  STL [R1+0xf2c], R17 ;  /* 0x000f2c1101007387 */ /* 0x0007e80000100800 */
[----:B------:R-:W-:Y:S01]  /*25720*/  STL [R1+0xf38], R14 ;  /* 0x000f380e01007387 */ /* 0x000fe20000100800 */
[----:B------:R-:W-:-:S03]  /*25730*/  IADD3 R11, P2, R11, R252, RZ ;  /* 0x000000fc0b0b7210 */ /* 0x000fc60007f5e0ff */
[----:B------:R1:W-:Y:S04]  /*25740*/  STL [R1+0xf34], R15 ;  /* 0x000f340f01007387 */ /* 0x0003e80000100800 */
[----:B------:R-:W4:Y:S04]  /*25750*/  LDL.LU R23, [R1+0x1014] ;  /* 0x0010140001177983 */ /* 0x000f280000300800 */
[----:B------:R-:W4:Y:S01]  /*25760*/  LDL.LU R22, [R1+0x1018] ;  /* 0x0010180001167983 */ /* 0x000f220000300800 */
[----:B------:R-:W-:-:S03]  /*25770*/  IADD3 R7, P3, R7, R252, RZ ;  /* 0x000000fc07077210 */ /* 0x000fc60007f7e0ff */
[----:B------:R-:W4:Y:S01]  /*25780*/  LDL.LU R21, [R1+0x101c] ;  /* 0x00101c0001157983 */ /* 0x000f220000300800 */
[----:B--2---:R-:W-:-:S03]  /*25790*/  IMAD.MOV.U32 R4, RZ, RZ, R16 ;  /* 0x000000ffff047224 */ /* 0x004fc600078e0010 */
[----:B------:R-:W2:Y:S04]  /*257a0*/  LDL.LU R20, [R1+0x1020] ;  /* 0x0010200001147983 */ /* 0x000ea80000300800 */
[----:B------:R-:W2:Y:S04]  /*257b0*/  LDL.LU R18, [R1+0x1028] ;  /* 0x0010280001127983 */ /* 0x000ea80000300800 */
[----:B-1----:R-:W2:Y:S04]  /*257c0*/  LDL.LU R16, [R1+0x1030] ;  /* 0x0010300001107983 */ /* 0x002ea80000300800 */
[----:B------:R-:W-:Y:S01]  /*257d0*/  STL [R1+0xf40], R11 ;  /* 0x000f400b01007387 */ /* 0x000fe20000100800 */
[----:B------:R-:W-:-:S05]  /*257e0*/  IMAD.MOV.U32 R5, RZ, RZ, R17 ;  /* 0x000000ffff057224 */ /* 0x000fca00078e0011 */
[----:B------:R1:W-:Y:S01]  /*257f0*/  LDGSTS.E [R3+0xcb00], [R4.64], P1 ;  /* 0x0cb0000004037fae */ /* 0x0003e20008921848 */
[----:B------:R-:W-:-:S05]  /*25800*/  IMAD.X R13, R13, 0x1, R0, P2 ;  /* 0x000000010d0d7824 */ /* 0x000fca00010e0600 */
[----:B------:R-:W-:Y:S01]  /*25810*/  STL [R1+0xf3c], R13 ;  /* 0x000f3c0d01007387 */ /* 0x000fe20000100800 */
[----:B------:R-:W-:-:S03]  /*25820*/  IADD3.X R10, R10, R0, RZ, P3, !PT ;  /* 0x000000000a0a7210 */ /* 0x000fc60001ffe4ff */
[----:B------:R1:W-:Y:S04]  /*25830*/  STL [R1+0xf48], R7 ;  /* 0x000f480701007387 */ /* 0x0003e80000100800 */
[----:B------:R-:W2:Y:S04]  /*25840*/  LDL.LU R19, [R1+0x1024] ;  /* 0x0010240001137983 */ /* 0x000ea80000300800 */
[----:B------:R3:W-:Y:S04]  /*25850*/  STL [R1+0xf44], R10 ;  /* 0x000f440a01007387 */ /* 0x0007e80000100800 */
[----:B---3--:R-:W3:Y:S01]  /*25860*/  LDL.LU R17, [R1+0x102c] ;  /* 0x00102c0001117983 */ /* 0x008ee20000300800 */
[----:B-1----:R-:W-:Y:S01]  /*25870*/  MOV R4, R14 ;  /* 0x0000000e00047202 */ /* 0x002fe20000000f00 */
[----:B------:R-:W-:-:S02]  /*25880*/  IMAD.MOV.U32 R5, RZ, RZ, R15 ;  /* 0x000000ffff057224 */ /* 0x000fc400078e000f */
[----:B------:R-:W3:Y:S04]  /*25890*/  LDL.LU R15, [R1+0x1034] ;  /* 0x00103400010f7983 */ /* 0x000ee80000300800 */
[----:B------:R1:W-:Y:S02]  /*258a0*/  LDGSTS.E [R3+0xcc00], [R4.64], P1 ;  /* 0x0cc0000004037fae */ /* 0x0003e40008921848 */
[----:B-1----:R-:W-:Y:S02]  /*258b0*/  IMAD.MOV.U32 R4, RZ, RZ, R11 ;  /* 0x000000ffff047224 */ /* 0x002fe400078e000b */
[----:B------:R-:W-:-:S05]  /*258c0*/  IMAD.MOV.U32 R5, RZ, RZ, R13 ;  /* 0x000000ffff057224 */ /* 0x000fca00078e000d */
[----:B------:R1:W-:Y:S01]  /*258d0*/  LDGSTS.E [R3+0xcd00], [R4.64], P1 ;  /* 0x0cd0000004037fae */ /* 0x0003e20008921848 */
[----:B------:R-:W-:Y:S02]  /*258e0*/  ISETP.GT.AND P2, PT, R2, 0x1d, PT ;  /* 0x0000001d0200780c */ /* 0x000fe40003f44270 */
[----:B-1----:R-:W-:Y:S02]  /*258f0*/  MOV R4, R7 ;  /* 0x0000000700047202 */ /* 0x002fe40000000f00 */
[----:B------:R-:W3:Y:S01]  /*25900*/  LDL.LU R7, [R1+0x1038] ;  /* 0x0010380001077983 */ /* 0x000ee20000300800 */
[----:B------:R-:W-:-:S03]  /*25910*/  IMAD.MOV.U32 R5, RZ, RZ, R10 ;  /* 0x000000ffff057224 */ /* 0x000fc600078e000a */
[----:B------:R-:W3:Y:S04]  /*25920*/  LDL.LU R14, [R1+0x103c] ;  /* 0x00103c00010e7983 */ /* 0x000ee80000300800 */
[----:B------:R-:W3:Y:S04]  /*25930*/  LDL.LU R13, [R1+0x1040] ;  /* 0x00104000010d7983 */ /* 0x000ee80000300800 */
[----:B------:R1:W-:Y:S02]  /*25940*/  LDGSTS.E [R3+0xce00], [R4.64], P1 ;  /* 0x0ce0000004037fae */ /* 0x0003e40008921848 */
[----:B-1----:R-:W-:-:S04]  /*25950*/  SEL R4, RZ, 0x4, !P2 ;  /* 0x00000004ff047807 */ /* 0x002fc80005000000 */
[----:B------:R-:W-:-:S04]  /*25960*/  SEL R4, R4, RZ, !P0 ;  /* 0x000000ff04047207 */ /* 0x000fc80004000000 */
[----:B------:R-:W-:Y:S02]  /*25970*/  ISETP.NE.U32.AND P2, PT, R4, RZ, PT ;  /* 0x000000ff0400720c */ /* 0x000fe40003f45070 */
[----:B------:R-:W-:-:S05]  /*25980*/  IADD3 R6, P3, R6, R252, RZ ;  /* 0x000000fc06067210 */ /* 0x000fca0007f7e0ff */
        /* <DEDUP_REMOVED lines=10> */
[----:B----4-:R-:W-:-:S05]  /*25a30*/  IADD3 R22, P1, R22, R252, RZ ;  /* 0x000000fc16167210 */ /* 0x010fca0007f3e0ff */
[----:B------:R-:W-:Y:S01]  /*25a40*/  IMAD.X R23, R23, 0x1, R0, P1 ;  /* 0x0000000117177824 */ /* 0x000fe200008e0600 */
[-C--:B--2---:R-:W-:Y:S02]  /*25a50*/  IADD3 R20, P3, R20, R252.reuse, RZ ;  /* 0x000000fc14147210 */ /* 0x084fe40007f7e0ff */
        /* <DEDUP_REMOVED lines=11> */
[----:B------:R-:W-:Y:S01]  /*25b10*/  IMAD.X R19, R19, 0x1, R0, P1 ;  /* 0x0000000113137824 */ /* 0x000fe200008e0600 */
[----:B----4-:R-:W-:Y:S01]  /*25b20*/  MOV R4, R20 ;  /* 0x0000001400047202 */ /* 0x010fe20000000f00 */
[----:B------:R-:W-:-:S03]  /*25b30*/  IMAD.MOV.U32 R5, RZ, RZ, R21 ;  /* 0x000000ffff057224 */ /* 0x000fc600078e0015 */
[----:B------:R-:W-:Y:S01]  /*25b40*/  STL [R1+0x1024], R19 ;  /* 0x0010241301007387 */ /* 0x000fe20000100800 */
[----:B---3--:R-:W-:-:S03]  /*25b50*/  IADD3.X R17, R17, R0, RZ, P3, !PT ;  /* 0x0000000011117210 */ /* 0x008fc60001ffe4ff */
[----:B------:R-:W-:Y:S04]  /*25b60*/  STL [R1+0x1030], R16 ;  /* 0x0010301001007387 */ /* 0x000fe80000100800 */
[----:B------:R-:W-:Y:S04]  /*25b70*/  STL [R1+0x102c], R17 ;  /* 0x00102c1101007387 */ /* 0x000fe80000100800 */
[----:B-1----:R-:W3:Y:S04]  /*25b80*/  LDL.LU R21, [R1+0x954] ;  /* 0x0009540001157983 */ /* 0x002ee80000300800 */
[----:B------:R-:W4:Y:S04]  /*25b90*/  LDL.LU R20, [R1+0x958] ;  /* 0x0009580001147983 */ /* 0x000f280000300800 */
[----:B------:R1:W-:Y:S02]  /*25ba0*/  LDGSTS.E [R3+0xe900], [R4.64], P2 ;  /* 0x0e90000004037fae */ /* 0x0003e40009121848 */
[----:B-1----:R-:W-:-:S02]  /*25bb0*/  IMAD.MOV.U32 R4, RZ, RZ, R18 ;  /* 0x000000ffff047224 */ /* 0x002fc400078e0012 */
[----:B------:R-:W-:-:S05]  /*25bc0*/  IMAD.MOV.U32 R5, RZ, RZ, R19 ;  /* 0x000000ffff057224 */ /* 0x000fca00078e0013 */
[----:B------:R1:W-:Y:S01]  /*25bd0*/  LDGSTS.E [R3+0xea00], [R4.64], P2 ;  /* 0x0ea0000004037fae */ /* 0x0003e20009121848 */
[----:B------:R-:W-:-:S05]  /*25be0*/  IADD3 R7, P1, R7, R252, RZ ;  /* 0x000000fc07077210 */ /* 0x000fca0007f3e0ff */
        /* <DEDUP_REMOVED lines=8> */
[----:B--2---:R-:W2:Y:S04]  /*25c70*/  LDL.LU R18, [R1+0x960] ;  /* 0x0009600001127983 */ /* 0x004ea80000300800 */
        /* <DEDUP_REMOVED lines=11> */
[----:B------:R-:W-:-:S05]  /*25d30*/  IADD3 R10, P1, R10, R252, RZ ;  /* 0x000000fc0a0a7210 */ /* 0x000fca0007f3e0ff */
[----:B------:R-:W-:Y:S01]  /*25d40*/  IMAD.X R11, R11, 0x1, R0, P1 ;  /* 0x000000010b0b7824 */ /* 0x000fe200008e0600 */
[----:B------:R-:W-:Y:S01]  /*25d50*/  IADD3 R6, P3, R6, R252, RZ ;  /* 0x000000fc06067210 */ /* 0x000fe20007f7e0ff */
[----:B------:R1:W-:Y:S02]  /*25d60*/  STL [R1+0x1048], R10 ;  /* 0x0010480a01007387 */ /* 0x0003e40000100800 */
[----:B-1----:R-:W-:Y:S01]  /*25d70*/  IMAD.MOV.U32 R4, RZ, RZ, R10 ;  /* 0x000000ffff047224 */ /* 0x002fe200078e000a */
[----:B------:R-:W-:Y:S01]  /*25d80*/  IADD3.X R9, R9, R0, RZ, P3, !PT ;  /* 0x0000000009097210 */ /* 0x000fe20001ffe4ff */
[----:B------:R1:W-:Y:S01]  /*25d90*/  STL [R1+0x1044], R11 ;  /* 0x0010440b01007387 */ /* 0x0003e20000100800 */
[----:B------:R-:W-:-:S03]  /*25da0*/  IMAD.MOV.U32 R5, RZ, RZ, R11 ;  /* 0x000000ffff057224 */ /* 0x000fc600078e000b */
[----:B------:R1:W-:Y:S04]  /*25db0*/  STL [R1+0x1050], R6 ;  /* 0x0010500601007387 */ /* 0x0003e80000100800 */
[----:B------:R-:W2:Y:S04]  /*25dc0*/  LDL.LU R16, [R1+0x970] ;  /* 0x0009700001107983 */ /* 0x000ea80000300800 */
[----:B------:R1:W-:Y:S01]  /*25dd0*/  STL [R1+0x104c], R9 ;  /* 0x00104c0901007387 */ /* 0x0003e20000100800 */
[----:B------:R-:W-:-:S03]  /*25de0*/  ISETP.GT.AND P1, PT, R2, 0x2, PT ;  /* 0x000000020200780c */ /* 0x000fc60003f24270 */
[----:B------:R-:W2:Y:S04]  /*25df0*/  LDL.LU R10, [R1+0x978] ;  /* 0x00097800010a7983 */ /* 0x000ea80000300800 */
[----:B------:R1:W-:Y:S04]  /*25e00*/  LDGSTS.E [R3+0xee00], [R4.64], P2 ;  /* 0x0ee0000004037fae */ /* 0x0003e80009121848 */
[----:B------:R-:W2:Y:S04]  /*25e10*/  LDL.LU R17, [R1+0x96c] ;  /* 0x00096c0001117983 */ /* 0x000ea80000300800 */
[----:B------:R-:W2:Y:S01]  /*25e20*/  LDL.LU R15, [R1+0x974] ;  /* 0x00097400010f7983 */ /* 0x000ea20000300800 */
[----:B-1----:R-:W-:Y:S01]  /*25e30*/  MOV R4, R6 ;  /* 0x0000000600047202 */ /* 0x002fe20000000f00 */
[----:B------:R-:W-:-:S02]  /*25e40*/  IMAD.MOV.U32 R5, RZ, RZ, R9 ;  /* 0x000000ffff057224 */ /* 0x000fc400078e0009 */
[----:B------:R-:W2:Y:S04]  /*25e50*/  LDL.LU R11, [R1+0x980] ;  /* 0x00098000010b7983 */ /* 0x000ea80000300800 */
[----:B------:R1:W-:Y:S01]  /*25e60*/  LDGSTS.E [R3+0xef00], [R4.64], P2 ;  /* 0x0ef0000004037fae */ /* 0x0003e20009121848 */
[----:B------:R-:W-:-:S03]  /*25e70*/  IMAD.SHL.U32 R217, R217, 0x4, RZ ;  /* 0x00000004d9d97824 */ /* 0x000fc600078e00ff */
[----:B------:R-:W2:Y:S01]  /*25e80*/  LDL.LU R6, [R1+0x988] ;  /* 0x0009880001067983 */ /* 0x000ea20000300800 */
[----:B-1----:R-:W-:-:S04]  /*25e90*/  SEL R3, RZ, 0x4, !P1 ;  /* 0x00000004ff037807 */ /* 0x002fc80004800000 */
[----:B------:R-:W-:Y:S02]  /*25ea0*/  SEL R3, R3, RZ, !P0 ;  /* 0x000000ff03037207 */ /* 0x000fe40004000000 */
[----:B------:R-:W-:Y:S02]  /*25eb0*/  LOP3.LUT R9, R217, 0x40, RZ, 0x3c, !PT ;  /* 0x00000040d9097812 */ /* 0x000fe400078e3cff */
[----:B------:R-:W-:Y:S02]  /*25ec0*/  ISETP.NE.U32.AND P1, PT, R3, RZ, PT ;  /* 0x000000ff0300720c */ /* 0x000fe40003f25070 */
[----:B------:R-:W-:-:S05]  /*25ed0*/  MOV R3, UR5 ;  /* 0x0000000500037c02 */ /* 0x000fca0008000f00 */
[----:B------:R-:W-:Y:S01]  /*25ee0*/  IMAD R3, R3, 0x10000, R9 ;  /* 0x0001000003037824 */ /* 0x000fe200078e0209 */
[----:B----4-:R-:W-:-:S05]  /*25ef0*/  IADD3 R20, P2, R20, R252, RZ ;  /* 0x000000fc14147210 */ /* 0x010fca0007f5e0ff */
[----:B---3--:R-:W-:Y:S01]  /*25f00*/  IMAD.X R21, R21, 0x1, R0, P2 ;  /* 0x0000000115157824 */ /* 0x008fe200010e0600 */
[----:B------:R-:W-:Y:S04]  /*25f10*/  STL [R1+0x958], R20 ;  /* 0x0009581401007387 */ /* 0x000fe80000100800 */
[----:B------:R-:W3:Y:S04]  /*25f20*/  LDL.LU R13, [R1+0x97c] ;  /* 0x00097c00010d7983 */ /* 0x000ee80000300800 */
[----:B------:R-:W-:Y:S04]  /*25f30*/  STL [R1+0x954], R21 ;  /* 0x0009541501007387 */ /* 0x000fe80000100800 */
[----:B------:R-:W4:Y:S01]  /*25f40*/  LDL.LU R9, [R1+0x984] ;  /* 0x0009840001097983 */ /* 0x000f220000300800 */
[----:B------:R-:W-:Y:S01]  /*25f50*/  MOV R4, R20 ;  /* 0x0000001400047202 */ /* 0x000fe20000000f00 */
[----:B------:R-:W-:-:S05]  /*25f60*/  IMAD.MOV.U32 R5, RZ, RZ, R21 ;  /* 0x000000ffff057224 */ /* 0x000fca00078e0015 */
[----:B------:R1:W-:Y:S01]  /*25f70*/  LDGSTS.E [R3+0x1000], [R4.64], P1 ;  /* 0x0100000004037fae */ /* 0x0003e20008921848 */
[----:B--2---:R-:W-:-:S05]  /*25f80*/  IADD3 R18, P2, R18, R252, RZ ;  /* 0x000000fc12127210 */ /* 0x004fca0007f5e0ff */
        /* <DEDUP_REMOVED lines=9> */
[----:B------:R2:W-:Y:S01]  /*26020*/  STL [R1+0x964], R14 ;  /* 0x0009640e01007387 */ /* 0x0005e20000100800 */
[----:B-1----:R-:W-:Y:S01]  /*26030*/  IMAD.MOV.U32 R5, RZ, RZ, R14 ;  /* 0x000000ffff057224 */ /* 0x002fe200078e000e */
[----:B------:R-:W-:-:S05]  /*26040*/  MOV R4, R7 ;  /* 0x0000000700047202 */ /* 0x000fca0000000f00 */
[----:B------:R1:W-:Y:S04]  /*26050*/  LDGSTS.E [R3+0x1200], [R4.64], P1 ;  /* 0x0120000004037fae */ /* 0x0003e80008921848 */
[----:B--2---:R-:W2:Y:S04]  /*26060*/  LDL.LU R14, [R1+0x98c] ;  /* 0x00098c00010e7983 */ /* 0x004ea80000300800 */
[----:B------:R-:W2:Y:S04]  /*26070*/  LDL.LU R7, [R1+0x990] ;  /* 0x0009900001077983 */ /* 0x000ea80000300800 */
[----:B------:R-:W2:Y:S04]  /*26080*/  LDL.LU R21, [R1+0xa54] ;  /* 0x000a540001157983 */ /* 0x000ea80000300800 */
[----:B------:R-:W2:Y:S01]  /*26090*/  LDL.LU R20, [R1+0xa58] ;  /* 0x000a580001147983 */ /* 0x000ea20000300800 */
[----:B------:R-:W-:-:S02]  /*260a0*/  IADD3 R16, P2, R16, R252, RZ ;  /* 0x000000fc10107210 */ /* 0x000fc40007f5e0ff */
[----:B------:R-:W-:-:S03]  /*260b0*/  IADD3 R10, P3, R10, R252, RZ ;  /* 0x000000fc0a0a7210 */ /* 0x000fc60007f7e0ff */
        /* <DEDUP_REMOVED lines=17> */
[----:B------:R1:W-:Y:S04]  /*261d0*/  LDGSTS.E [R3+0x1400], [R4.64], P1 ;  /* 0x0140000004037fae */ /* 0x0003e80008921848 */
[----:B------:R-:W-:Y:S01]  /*261e0*/  STL [R1+0x980], R11 ;  /* 0x0009800b01007387 */ /* 0x000fe20000100800 */
[----:B-1----:R-:W-:-:S02]  /*261f0*/  IMAD.MOV.U32 R4, RZ, RZ, R11 ;  /* 0x000000ffff047224 */ /* 0x002fc400078e000b */
        /* <DEDUP_REMOVED lines=10> */
[----:B---3--:R-:W-:-:S03]  /*262a0*/  IMAD.MOV.U32 R5, RZ, RZ, R9 ;  /* 0x000000ffff057224 */ /* 0x008fc600078e0009 */
[----:B------:R-:W3:Y:S01]  /*262b0*/  LDL.LU R9, [R1+0xa78] ;  /* 0x000a780001097983 */ /* 0x000ee20000300800 */
[----:B------:R-:W-:Y:S02]  /*262c0*/  MOV R4, R6 ;  /* 0x0000000600047202 */ /* 0x000fe40000000f00 */
[----:B------:R-:W-:Y:S01]  /*262d0*/  ISETP.GT.AND P2, PT, R2, 0x6, PT ;  /* 0x000000060200780c */ /* 0x000fe20003f44270 */
[----:B------:R-:W3:Y:S04]  /*262e0*/  LDL.LU R11, [R1+0xa80] ;  /* 0x000a8000010b7983 */ /* 0x000ee80000300800 */
[----:B------:R1:W-:Y:S04]  /*262f0*/  LDGSTS.E [R3+0x1600], [R4.64], P1 ;  /* 0x0160000004037fae */ /* 0x0003e80008921848 */
[----:B------:R-:W3:Y:S01]  /*26300*/  LDL.LU R6, [R1+0xa88] ;  /* 0x000a880001067983 */ /* 0x000ee20000300800 */
[----:B-1----:R-:W-:-:S04]  /*26310*/  SEL R4, RZ, 0x4, !P2 ;  /* 0x00000004ff047807 */ /* 0x002fc80005000000 */
[----:B------:R-:W-:-:S04]  /*26320*/  SEL R4, R4, RZ, !P0 ;  /* 0x000000ff04047207 */ /* 0x000fc80004000000 */
[----:B------:R-:W-:Y:S02]  /*26330*/  ISETP.NE.U32.AND P2, PT, R4, RZ, PT ;  /* 0x000000ff0400720c */ /* 0x000fe40003f45070 */
[----:B--2---:R-:W-:-:S05]  /*26340*/  IADD3 R7, P3, R7, R252, RZ ;  /* 0x000000fc07077210 */ /* 0x004fca0007f7e0ff */
        /* <DEDUP_REMOVED lines=44> */
[----:B------:R-:W3:Y:S04]  /*26610*/  LDL.LU R18, [R1+0xb60] ;  /* 0x000b600001127983 */ /* 0x000ee80000300800 */
[----:B------:R4:W-:Y:S02]  /*26620*/  LDGSTS.E [R3+0x3300], [R4.64], P2 ;  /* 0x0330000004037fae */ /* 0x0009e40009121848 */
[----:B----4-:R-:W-:Y:S01]  /*26630*/  IMAD.MOV.U32 R5, RZ, RZ, R13 ;  /* 0x000000ffff057224 */ /* 0x010fe200078e000d */
[----:B------:R-:W-:Y:S01]  /*26640*/  MOV R4, R9 ;  /* 0x0000000900047202 */ /* 0x000fe20000000f00 */
[----:B-1----:R-:W4:Y:S04]  /*26650*/  LDL.LU R13, [R1+0xb64] ;  /* 0x000b6400010d7983 */ /* 0x002f280000300800 */
[----:B------:R-:W4:Y:S01]  /*26660*/  LDL.LU R9, [R1+0xb68] ;  /* 0x000b680001097983 */ /* 0x000f220000300800 */
        /* <DEDUP_REMOVED lines=11> */
[----:B------:R-:W4:Y:S04]  /*26720*/  LDL.LU R17, [R1+0xb6c] ;  /* 0x000b6c0001117983 */ /* 0x000f280000300800 */
[----:B------:R-:W4:Y:S04]  /*26730*/  LDL.LU R16, [R1+0xb70] ;  /* 0x000b700001107983 */ /* 0x000f280000300800 */
[----:B------:R1:W-:Y:S04]  /*26740*/  LDGSTS.E [R3+0x3500], [R4.64], P2 ;  /* 0x0350000004037fae */ /* 0x0003e80009121848 */
[----:B-1----:R-:W4:Y:S01]  /*26750*/  LDL.LU R14, [R1+0xb74] ;  /* 0x000b7400010e7983 */ /* 0x002f220000300800 */
[----:B------:R-:W-:Y:S01]  /*26760*/  ISETP.GT.AND P1, PT, R2, 0xa, PT ;  /* 0x0000000a0200780c */ /* 0x000fe20003f24270 */
[----:B------:R-:W-:-:S02]  /*26770*/  IMAD.MOV.U32 R5, RZ, RZ, R7 ;  /* 0x000000ffff057224 */ /* 0x000fc400078e0007 */
[----:B------:R-:W4:Y:S01]  /*26780*/  LDL.LU R7, [R1+0xb78] ;  /* 0x000b780001077983 */ /* 0x000f220000300800 */
[----:B------:R-:W-:-:S03]  /*26790*/  MOV R4, R6 ;  /* 0x0000000600047202 */ /* 0x000fc60000000f00 */
[----:B------:R-:W4:Y:S04]  /*267a0*/  LDL.LU R11, [R1+0xb80] ;  /* 0x000b8000010b7983 */ /* 0x000f280000300800 */
[----:B------:R1:W-:Y:S04]  /*267b0*/  LDGSTS.E [R3+0x3600], [R4.64], P2 ;  /* 0x0360000004037fae */ /* 0x0003e80009121848 */
[----:B------:R-:W4:Y:S01]  /*267c0*/  LDL.LU R6, [R1+0xb88] ;  /* 0x000b880001067983 */ /* 0x000f220000300800 */
[----:B-1----:R-:W-:Y:S02]  /*267d0*/  SEL R4, RZ, 0x4, !P1 ;  /* 0x00000004ff047807 */ /* 0x002fe40004800000 */
[----:B------:R-:W-:-:S02]  /*267e0*/  IADD3 R10, P3, R10, R252, RZ ;  /* 0x000000fc0a0a7210 */ /* 0x000fc40007f7e0ff */
        /* <DEDUP_REMOVED lines=80> */
[----:B------:R-:W-:Y:S03]  /*26cf0*/  STL [R1+0xb90], R9 ;  /* 0x000b900901007387 */ /* 0x000fe60000100800 */
[----:B------:R-:W-:Y:S01]  /*26d00*/  IADD3.X R21, R21, R0, RZ, P4, !PT ;  /* 0x0000000015157210 */ /* 0x000fe200027fe4ff */
[----:B------:R1:W-:Y:S01]  /*26d10*/  STL [R1+0xb8c], R13 ;  /* 0x000b8c0d01007387 */ /* 0x0003e20000100800 */
[----:B------:R-:W-:-:S03]  /*26d20*/  IMAD.MOV.U32 R5, RZ, RZ, R13 ;  /* 0x000000ffff057224 */ /* 0x000fc600078e000d */
[----:B------:R-:W-:Y:S01]  /*26d30*/  STL [R1+0xc58], R20 ;  /* 0x000c581401007387 */ /* 0x000fe20000100800 */
[----:B------:R-:W-:-:S03]  /*26d40*/  IMAD.MOV.U32 R4, RZ, RZ, R9 ;  /* 0x000000ffff047224 */ /* 0x000fc600078e0009 */
[----:B-1----:R-:W3:Y:S04]  /*26d50*/  LDL.LU R13, [R1+0xc7c] ;  /* 0x000c7c00010d7983 */ /* 0x002ee80000300800 */
[----:B------:R-:W-:Y:S04]  /*26d60*/  STL [R1+0xc54], R21 ;  /* 0x000c541501007387 */ /* 0x000fe80000100800 */
[----:B------:R-:W4:Y:S04]  /*26d70*/  LDL.LU R9, [R1+0xc84] ;  /* 0x000c840001097983 */ /* 0x000f280000300800 */
        /* <DEDUP_REMOVED lines=24> */
[----:B------:R-:W-:Y:S01]  /*26f00*/  IADD3 R11, P3, R11, R252, RZ ;  /* 0x000000fc0b0b7210 */ /* 0x000fe20007f7e0ff */
        /* <DEDUP_REMOVED lines=17> */
[----:B------:R1:W-:Y:S02]  /*27020*/  LDGSTS.E [R3+0x7400], [R4.64], P2 ;  /* 0x0740000004037fae */ /* 0x0003e40009121848 */
[----:B-1----:R-:W-:-:S02]  /*27030*/  IMAD.MOV.U32 R4, RZ, RZ, R10 ;  /* 0x000000ffff047224 */ /* 0x002fc400078e000a */
[----:B---3--:R-:W-:-:S05]  /*27040*/  IMAD.X R13, R13, 0x1, R0, P1 ;  /* 0x000000010d0d7824 */ /* 0x008fca00008e0600 */
[----:B------:R1:W-:Y:S01]  /*27050*/  STL [R1+0xc7c], R13 ;  /* 0x000c7c0d01007387 */ /* 0x0003e20000100800 */
[----:B----4-:R-:W-:-:S03]  /*27060*/  IADD3.X R9, R9, R0, RZ, P3, !PT ;  /* 0x0000000009097210 */ /* 0x010fc60001ffe4ff */
[----:B------:R-:W-:Y:S01]  /*27070*/  STL [R1+0xc88], R6 ;  /* 0x000c880601007387 */ /* 0x000fe20000100800 */
[----:B------:R-:W-:-:S03]  /*27080*/  IMAD.MOV.U32 R5, RZ, RZ, R13 ;  /* 0x000000ffff057224 */ /* 0x000fc600078e000d */
[----:B------:R3:W-:Y:S04]  /*27090*/  STL [R1+0xc84], R9 ;  /* 0x000c840901007387 */ /* 0x0007e80000100800 */
[----:B------:R-:W4:Y:S04]  /*270a0*/  LDL.LU R17, [R1+0xd6c] ;  /* 0x000d6c0001117983 */ /* 0x000f280000300800 */
[----:B------:R-:W4:Y:S04]  /*270b0*/  LDL.LU R16, [R1+0xd70] ;  /* 0x000d700001107983 */ /* 0x000f280000300800 */
[----:B-1----:R-:W4:Y:S04]  /*270c0*/  LDL.LU R13, [R1+0xd74] ;  /* 0x000d7400010d7983 */ /* 0x002f280000300800 */
[----:B------:R-:W4:Y:S01]  /*270d0*/  LDL.LU R10, [R1+0xd78] ;  /* 0x000d7800010a7983 */ /* 0x000f220000300800 */
[----:B------:R-:W-:-:S03]  /*270e0*/  ISETP.GT.AND P1, PT, R2, 0x12, PT ;  /* 0x000000120200780c */ /* 0x000fc60003f24270 */
[----:B------:R1:W-:Y:S02]  /*270f0*/  LDGSTS.E [R3+0x7500], [R4.64], P2 ;  /* 0x0750000004037fae */ /* 0x0003e40009121848 */
[----:B-1----:R-:W-:Y:S01]  /*27100*/  MOV R4, R6 ;  /* 0x0000000600047202 */ /* 0x002fe20000000f00 */
[----:B------:R-:W-:Y:S02]  /*27110*/  IMAD.MOV.U32 R5, RZ, RZ, R9 ;  /* 0x000000ffff057224 */ /* 0x000fe400078e0009 */
[----:B---3--:R-:W3:Y:S04]  /*27120*/  LDL.LU R9, [R1+0xd80] ;  /* 0x000d800001097983 */ /* 0x008ee80000300800 */
[----:B------:R1:W-:Y:S04]  /*27130*/  LDGSTS.E [R3+0x7600], [R4.64], P2 ;  /* 0x0760000004037fae */ /* 0x0003e80009121848 */
[----:B------:R-:W3:Y:S01]  /*27140*/  LDL.LU R6, [R1+0xd88] ;  /* 0x000d880001067983 */ /* 0x000ee20000300800 */
[----:B-1----:R-:W-:-:S04]  /*27150*/  SEL R4, RZ, 0x4, !P1 ;  /* 0x00000004ff047807 */ /* 0x002fc80004800000 */
[----:B------:R-:W-:-:S04]  /*27160*/  SEL R4, R4, RZ, !P0 ;  /* 0x000000ff04047207 */ /* 0x000fc80004000000 */
[----:B------:R-:W-:Y:S02]  /*27170*/  ISETP.NE.U32.AND P1, PT, R4, RZ, PT ;  /* 0x000000ff0400720c */ /* 0x000fe40003f25070 */
[----:B------:R-:W-:-:S05]  /*27180*/  IADD3 R7, P3, R7, R252, RZ ;  /* 0x000000fc07077210 */ /* 0x000fca0007f7e0ff */
[----:B------:R-:W-:Y:S01]  /*27190*/  IMAD.X R14, R14, 0x1, R0, P3 ;  /* 0x000000010e0e7824 */ /* 0x000fe200018e0600 */
[----:B------:R-:W-:Y:S01]  /*271a0*/  IADD3 R20, P4, R20, R252, RZ ;  /* 0x000000fc14147210 */ /* 0x000fe20007f9e0ff */
[----:B------:R-:W-:Y:S01]  /*271b0*/  IMAD.MOV.U32 R4, RZ, RZ, R7 ;  /* 0x000000ffff047224 */ /* 0x000fe200078e0007 */
[----:B------:R-:W-:Y:S01]  /*271c0*/  STL [R1+0xc90], R7 ;  /* 0x000c900701007387 */ /* 0x000fe20000100800 */
[----:B------:R-:W-:Y:S01]  /*271d0*/  IMAD.MOV.U32 R5, RZ, RZ, R14 ;  /* 0x000000ffff057224 */ /* 0x000fe200078e000e */
[----:B------:R-:W-:Y:S02]  /*271e0*/  IADD3.X R21, R21, R0, RZ, P4, !PT ;  /* 0x0000000015157210 */ /* 0x000fe400027fe4ff */
[----:B------:R1:W-:Y:S04]  /*271f0*/  STL [R1+0xc8c], R14 ;  /* 0x000c8c0e01007387 */ /* 0x0003e80000100800 */
[----:B------:R-:W-:Y:S04]  /*27200*/  STL [R1+0xd58], R20 ;  /* 0x000d581401007387 */ /* 0x000fe80000100800 */
[----:B------:R2:W-:Y:S04]  /*27210*/  LDGSTS.E [R3+0x7700], [R4.64], P2 ;  /* 0x0770000004037fae */ /* 0x0005e80009121848 */
[----:B-1----:R-:W3:Y:S04]  /*27220*/  LDL.LU R14, [R1+0xd7c] ;  /* 0x000d7c00010e7983 */ /* 0x002ee80000300800 */
[----:B------:R-:W-:Y:S04]  /*27230*/  STL [R1+0xd54], R21 ;  /* 0x000d541501007387 */ /* 0x000fe80000100800 */
[----:B------:R-:W3:Y:S01]  /*27240*/  LDL.LU R7, [R1+0xd84] ;  /* 0x000d840001077983 */ /* 0x000ee20000300800 */
[----:B--2---:R-:W-:Y:S01]  /*27250*/  MOV R4, R20 ;  /* 0x0000001400047202 */ /* 0x004fe20000000f00 */
[----:B------:R-:W-:Y:S01]  /*27260*/  IMAD.MOV.U32 R5, RZ, RZ, R21 ;  /* 0x000000ffff057224 */ /* 0x000fe200078e0015 */
[----:B------:R-:W-:-:S04]  /*27270*/  IADD3 R18, P2, R18, R252, RZ ;  /* 0x000000fc12127210 */ /* 0x000fc80007f5e0ff */
[----:B------:R1:W-:Y:S01]  /*27280*/  LDGSTS.E [R3+0x9000], [R4.64], P1 ;  /* 0x0900000004037fae */ /* 0x0003e20008921848 */
[----:B------:R-:W-:-:S03]  /*27290*/  IMAD.X R19, R19, 0x1, R0, P2 ;  /* 0x0000000113137824 */ /* 0x000fc600010e0600 */
[----:B------:R-:W-:Y:S01]  /*272a0*/  STL [R1+0xd60], R18 ;  /* 0x000d601201007387 */ /* 0x000fe20000100800 */
[----:B-1----:R-:W-:Y:S02]  /*272b0*/  IMAD.MOV.U32 R4, RZ, RZ, R18 ;  /* 0x000000ffff047224 */ /* 0x002fe400078e0012 */
[----:B------:R-:W-:Y:S01]  /*272c0*/  IMAD.MOV.U32 R5, RZ, RZ, R19 ;  /* 0x000000ffff057224 */ /* 0x000fe200078e0013 */
[----:B------:R-:W-:Y:S01]  /*272d0*/  IADD3 R11, P3, R11, R252, RZ ;  /* 0x000000fc0b0b7210 */ /* 0x000fe20007f7e0ff */
[----:B------:R-:W-:Y:S03]  /*272e0*/  STL [R1+0xd5c], R19 ;  /* 0x000d5c1301007387 */ /* 0x000fe60000100800 */
[----:B------:R-:W-:Y:S01]  /*272f0*/  IADD3.X R15, R15, R0, RZ, P3, !PT ;  /* 0x000000000f0f7210 */ /* 0x000fe20001ffe4ff */
[----:B------:R-:W-:Y:S04]  /*27300*/  STL [R1+0xd68], R11 ;  /* 0x000d680b01007387 */ /* 0x000fe80000100800 */
[----:B------:R1:W-:Y:S04]  /*27310*/  LDGSTS.E [R3+0x9100], [R4.64], P1 ;  /* 0x0910000004037fae */ /* 0x0003e80008921848 */
[----:B------:R2:W-:Y:S01]  /*27320*/  STL [R1+0xd64], R15 ;  /* 0x000d640f01007387 */ /* 0x0005e20000100800 */
[----:B-1----:R-:W-:Y:S01]  /*27330*/  IMAD.MOV.U32 R5, RZ, RZ, R15 ;  /* 0x000000ffff057224 */ /* 0x002fe200078e000f */
[----:B------:R-:W-:-:S02]  /*27340*/  MOV R4, R11 ;  /* 0x0000000b00047202 */ /* 0x000fc40000000f00 */
[----:B--2---:R-:W2:Y:S04]  /*27350*/  LDL.LU R15, [R1+0xd8c] ;  /* 0x000d8c00010f7983 */ /* 0x004ea80000300800 */
[----:B------:R-:W2:Y:S04]  /*27360*/  LDL.LU R11, [R1+0xd90] ;  /* 0x000d9000010b7983 */ /* 0x000ea80000300800 */
[----:B------:R-:W2:Y:S04]  /*27370*/  LDL.LU R21, [R1+0xe54] ;  /* 0x000e540001157983 */ /* 0x000ea80000300800 */
[----:B------:R-:W2:Y:S04]  /*27380*/  LDL.LU R20, [R1+0xe58] ;  /* 0x000e580001147983 */ /* 0x000ea80000300800 */
[----:B------:R1:W-:Y:S01]  /*27390*/  LDGSTS.E [R3+0x9200], [R4.64], P1 ;  /* 0x0920000004037fae */ /* 0x0003e20008921848 */
[----:B----4-:R-:W-:-:S05]  /*273a0*/  IADD3 R16, P2, R16, R252, RZ ;  /* 0x000000fc10107210 */ /* 0x010fca0007f5e0ff */
[----:B------:R-:W-:Y:S01]  /*273b0*/  IMAD.X R17, R17, 0x1, R0, P2 ;  /* 0x0000000111117824 */ /* 0x000fe200010e0600 */
[----:B------:R-:W-:Y:S01]  /*273c0*/  IADD3 R10, P3, R10, R252, RZ ;  /* 0x000000fc0a0a7210 */ /* 0x000fe20007f7e0ff */
[----:B------:R-:W-:Y:S03]  /*273d0*/  STL [R1+0xd70], R16 ;  /* 0x000d701001007387 */ /* 0x000fe60000100800 */
[----:B------:R-:W-:Y:S01]  /*273e0*/  IADD3.X R13, R13, R0, RZ, P3, !PT ;  /* 0x000000000d0d7210 */ /* 0x000fe20001ffe4ff */
[----:B------:R-:W-:Y:S01]  /*273f0*/  STL [R1+0xd6c], R17 ;  /* 0x000d6c1101007387 */ /* 0x000fe20000100800 */
[----:B-1----:R-:W-:Y:S02]  /*27400*/  IMAD.MOV.U32 R4, RZ, RZ, R16 ;  /* 0x000000ffff047224 */ /* 0x002fe400078e0010 */
[----:B------:R-:W-:Y:S01]  /*27410*/  IMAD.MOV.U32 R5, RZ, RZ, R17 ;  /* 0x000000ffff057224 */ /* 0x000fe200078e0011 */
[----:B------:R-:W-:Y:S04]  /*27420*/  STL [R1+0xd78], R10 ;  /* 0x000d780a01007387 */ /* 0x000fe80000100800 */
[----:B------:R1:W-:Y:S04]  /*27430*/  STL [R1+0xd74], R13 ;  /* 0x000d740d01007387 */ /* 0x0003e80000100800 */
[----:B------:R-:W4:Y:S04]  /*27440*/  LDL.LU R19, [R1+0xe5c] ;  /* 0x000e5c0001137983 */ /* 0x000f280000300800 */
[----:B------:R-:W4:Y:S04]  /*27450*/  LDL.LU R18, [R1+0xe60] ;  /* 0x000e600001127983 */ /* 0x000f280000300800 */
[----:B------:R1:W-:Y:S02]  /*27460*/  LDGSTS.E [R3+0x9300], [R4.64], P1 ;  /* 0x0930000004037fae */ /* 0x0003e40008921848 */
[----:B-1----:R-:W-:Y:S01]  /*27470*/  IMAD.MOV.U32 R5, RZ, RZ, R13 ;  /* 0x000000ffff057224 */ /* 0x002fe200078e000d */
[----:B------:R-:W-:Y:S01]  /*27480*/  MOV R4, R10 ;  /* 0x0000000a00047202 */ /* 0x000fe20000000f00 */
[----:B------:R-:W4:Y:S04]  /*27490*/  LDL.LU R13, [R1+0xe64] ;  /* 0x000e6400010d7983 */ /* 0x000f280000300800 */
[----:B------:R-:W4:Y:S01]  /*274a0*/  LDL.LU R10, [R1+0xe68] ;  /* 0x000e6800010a7983 */ /* 0x000f220000300800 */
[----:B---3--:R-:W-:-:S02]  /*274b0*/  IADD3 R9, P2, R9, R252, RZ ;  /* 0x000000fc09097210 */ /* 0x008fc40007f5e0ff */
[----:B------:R-:W-:Y:S01]  /*274c0*/  IADD3 R6, P3, R6, R252, RZ ;  /* 0x000000fc06067210 */ /* 0x000fe20007f7e0ff */
[----:B------:R1:W-:Y:S04]  /*274d0*/  LDGSTS.E [R3+0x9400], [R4.64], P1 ;  /* 0x0940000004037fae */ /* 0x0003e80008921848 */
[----:B------:R3:W-:Y:S01]  /*274e0*/  STL [R1+0xd80], R9 ;  /* 0x000d800901007387 */ /* 0x0007e20000100800 */
[----:B-1----:R-:W-:Y:S02]  /*274f0*/  IMAD.MOV.U32 R4, RZ, RZ, R9 ;  /* 0x000000ffff047224 */ /* 0x002fe400078e0009 */
[----:B------:R-:W-:-:S04]  /*27500*/  IMAD.X R14, R14, 0x1, R0, P2 ;  /* 0x000000010e0e7824 */ /* 0x000fc800010e0600 */
[----:B------:R-:W-:Y:S01]  /*27510*/  IMAD.MOV.U32 R5, RZ, RZ, R14 ;  /* 0x000000ffff057224 */ /* 0x000fe200078e000e */
[----:B------:R-:W-:Y:S01]  /*27520*/  STL [R1+0xd7c], R14 ;  /* 0x000d7c0e01007387 */ /* 0x000fe20000100800 */
[----:B------:R-:W-:-:S03]  /*27530*/  IADD3.X R7, R7, R0, RZ, P3, !PT ;  /* 0x0000000007077210 */ /* 0x000fc60001ffe4ff */
[----:B------:R1:W-:Y:S04]  /*27540*/  STL [R1+0xd88], R6 ;  /* 0x000d880601007387 */ /* 0x0003e80000100800 */
[----:B------:R1:W-:Y:S04]  /*27550*/  STL [R1+0xd84], R7 ;  /* 0x000d840701007387 */ /* 0x0003e80000100800 */
[----:B------:R-:W4:Y:S04]  /*27560*/  LDL.LU R17, [R1+0xe6c] ;  /* 0x000e6c0001117983 */ /* 0x000f280000300800 */
[----:B------:R-:W4:Y:S04]  /*27570*/  LDL.LU R16, [R1+0xe70] ;  /* 0x000e700001107983 */ /* 0x000f280000300800 */
[----:B------:R1:W-:Y:S04]  /*27580*/  LDGSTS.E [R3+0x9500], [R4.64], P1 ;  /* 0x0950000004037fae */ /* 0x0003e80008921848 */
[----:B---3--:R-:W3:Y:S01]  /*27590*/  LDL.LU R9, [R1+0xe74] ;  /* 0x000e740001097983 */ /* 0x008ee20000300800 */
[----:B------:R-:W-:-:S02]  /*275a0*/  ISETP.GT.AND P2, PT, R2, 0x16, PT ;  /* 0x000000160200780c */ /* 0x000fc40003f44270 */
[----:B-1----:R-:W-:Y:S01]  /*275b0*/  MOV R4, R6 ;  /* 0x0000000600047202 */ /* 0x002fe20000000f00 */
[----:B------:R-:W-:Y:S01]  /*275c0*/  IMAD.MOV.U32 R5, RZ, RZ, R7 ;  /* 0x000000ffff057224 */ /* 0x000fe200078e0007 */
[----:B------:R-:W3:Y:S04]  /*275d0*/  LDL.LU R6, [R1+0xe78] ;  /* 0x000e780001067983 */ /* 0x000ee80000300800 */
[----:B------:R1:W-:Y:S04]  /*275e0*/  LDGSTS.E [R3+0x9600], [R4.64], P1 ;  /* 0x0960000004037fae */ /* 0x0003e80008921848 */
[----:B------:R-:W3:Y:S04]  /*275f0*/  LDL.LU R14, [R1+0xe80] ;  /* 0x000e8000010e7983 */ /* 0x000ee80000300800 */
[----:B------:R-:W3:Y:S01]  /*27600*/  LDL.LU R7, [R1+0xe88] ;  /* 0x000e880001077983 */ /* 0x000ee20000300800 */
[----:B-1----:R-:W-:-:S04]  /*27610*/  SEL R4, RZ, 0x4, !P2 ;  /* 0x00000004ff047807 */ /* 0x002fc80005000000 */
[----:B------:R-:W-:Y:S02]  /*27620*/  SEL R4, R4, RZ, !P0 ;  /* 0x000000ff04047207 */ /* 0x000fe40004000000 */
[----:B--2---:R-:W-:Y:S02]  /*27630*/  IADD3 R11, P3, R11, R252, RZ ;  /* 0x000000fc0b0b7210 */ /* 0x004fe40007f7e0ff */
[----:B------:R-:W-:-:S03]  /*27640*/  ISETP.NE.U32.AND P2, PT, R4, RZ, PT ;  /* 0x000000ff0400720c */ /* 0x000fc60003f45070 */
[----:B------:R-:W-:Y:S02]  /*27650*/  IMAD.X R15, R15, 0x1, R0, P3 ;  /* 0x000000010f0f7824 */ /* 0x000fe400018e0600 */
[----:B------:R-:W-:Y:S01]  /*27660*/  IMAD.MOV.U32 R4, RZ, RZ, R11 ;  /* 0x000000ffff047224 */ /* 0x000fe200078e000b */
[----:B------:R-:W-:Y:S01]  /*27670*/  IADD3 R20, P4, R20, R252, RZ ;  /* 0x000000fc14147210 */ /* 0x000fe20007f9e0ff */
[----:B------:R-:W-:Y:S01]  /*27680*/  IMAD.MOV.U32 R5, RZ, RZ, R15 ;  /* 0x000000ffff057224 */ /* 0x000fe200078e000f */
[----:B------:R-:W-:Y:S02]  /*27690*/  STL [R1+0xd90], R11 ;  /* 0x000d900b01007387 */ /* 0x000fe40000100800 */
[----:B------:R-:W-:Y:S02]  /*276a0*/  IADD3.X R21, R21, R0, RZ, P4, !PT ;  /* 0x0000000015157210 */ /* 0x000fe400027fe4ff */
[----:B------:R1:W-:Y:S04]  /*276b0*/  LDGSTS.E [R3+0x9700], [R4.64], P1 ;  /* 0x0970000004037fae */ /* 0x0003e80008921848 */
[----:B------:R2:W-:Y:S04]  /*276c0*/  STL [R1+0xd8c], R15 ;  /* 0x000d8c0f01007387 */ /* 0x0005e80000100800 */
[----:B------:R-:W-:Y:S01]  /*276d0*/  STL [R1+0xe58], R20 ;  /* 0x000e581401007387 */ /* 0x000fe20000100800 */
[----:B-1----:R-:W-:Y:S01]  /*276e0*/  MOV R4, R20 ;  /* 0x0000001400047202 */ /* 0x002fe20000000f00 */
[----:B------:R-:W-:-:S02]  /*276f0*/  IMAD.MOV.U32 R5, RZ, RZ, R21 ;  /* 0x000000ffff057224 */ /* 0x000fc400078e0015 */
[----:B--2---:R-:W3:Y:S04]  /*27700*/  LDL.LU R15, [R1+0xe7c] ;  /* 0x000e7c00010f7983 */ /* 0x004ee80000300800 */
[----:B------:R-:W-:Y:S04]  /*27710*/  STL [R1+0xe54], R21 ;  /* 0x000e541501007387 */ /* 0x000fe80000100800 */
[----:B------:R-:W3:Y:S04]  /*27720*/  LDL.LU R11, [R1+0xe84] ;  /* 0x000e8400010b7983 */ /* 0x000ee80000300800 */
[----:B------:R1:W-:Y:S01]  /*27730*/  LDGSTS.E [R3+0xb000], [R4.64], P2 ;  /* 0x0b00000004037fae */ /* 0x0003e20009121848 */
[----:B----4-:R-:W-:-:S05]  /*27740*/  IADD3 R18, P1, R18, R252, RZ ;  /* 0x000000fc12127210 */ /* 0x010fca0007f3e0ff */
        /* <DEDUP_REMOVED lines=13> */
[----:B-1----:R-:W2:Y:S04]  /*27820*/  LDL.LU R13, [R1+0xe8c] ;  /* 0x000e8c00010d7983 */ /* 0x002ea80000300800 */
[----:B------:R-:W2:Y:S04]  /*27830*/  LDL.LU R10, [R1+0xe90] ;  /* 0x000e9000010a7983 */ /* 0x000ea80000300800 */
[----:B------:R-:W2:Y:S04]  /*27840*/  LDL.LU R21, [R1+0xf54] ;  /* 0x000f540001157983 */ /* 0x000ea80000300800 */
[----:B------:R-:W2:Y:S01]  /*27850*/  LDL.LU R20, [R1+0xf58] ;  /* 0x000f580001147983 */ /* 0x000ea20000300800 */
[----:B------:R-:W-:-:S05]  /*27860*/  IADD3 R16, P1, R16, R252, RZ ;  /* 0x000000fc10107210 */ /* 0x000fca0007f3e0ff */
[----:B------:R-:W-:Y:S01]  /*27870*/  IMAD.X R17, R17, 0x1, R0, P1 ;  /* 0x0000000111117824 */ /* 0x000fe200008e0600 */
[----:B------:R-:W-:Y:S01]  /*27880*/  STL [R1+0xe70], R16 ;  /* 0x000e701001007387 */ /* 0x000fe20000100800 */
[----:B----4-:R-:W-:-:S03]  /*27890*/  IMAD.MOV.U32 R4, RZ, RZ, R16 ;  /* 0x000000ffff047224 */ /* 0x010fc600078e0010 */
[----:B------:R-:W-:Y:S01]  /*278a0*/  STL [R1+0xe6c], R17 ;  /* 0x000e6c1101007387 */ /* 0x000fe20000100800 */
[----:B---3--:R-:W-:-:S04]  /*278b0*/  IADD3 R6, P3, R6, R252, RZ ;  /* 0x000000fc06067210 */ /* 0x008fc80007f7e0ff */
[----:B------:R-:W-:Y:S01]  /*278c0*/  IADD3.X R9, R9, R0, RZ, P3, !PT ;  /* 0x0000000009097210 */ /* 0x000fe20001ffe4ff */
[----:B------:R-:W-:Y:S01]  /*278d0*/  STL [R1+0xe78], R6 ;  /* 0x000e780601007387 */ /* 0x000fe20000100800 */
[----:B------:R-:W-:-:S03]  /*278e0*/  IMAD.MOV.U32 R5, RZ, RZ, R17 ;  /* 0x000000ffff057224 */ /* 0x000fc600078e0011 */
[----:B------:R1:W-:Y:S04]  /*278f0*/  STL [R1+0xe74], R9 ;  /* 0x000e740901007387 */ /* 0x0003e80000100800 */
[----:B------:R-:W4:Y:S04]  /*27900*/  LDL.LU R19, [R1+0xf5c] ;  /* 0x000f5c0001137983 */ /* 0x000f280000300800 */
[----:B------:R-:W4:Y:S04]  /*27910*/  LDL.LU R18, [R1+0xf60] ;  /* 0x000f600001127983 */ /* 0x000f280000300800 */
[----:B------:R1:W-:Y:S01]  /*27920*/  LDGSTS.E [R3+0xb300], [R4.64], P2 ;  /* 0x0b30000004037fae */ /* 0x0003e20009121848 */
[----:B------:R-:W-:-:S02]  /*27930*/  IADD3 R14, P1, R14, R252, RZ ;  /* 0x000000fc0e0e7210 */ /* 0x000fc40007f3e0ff */
[----:B------:R-:W-:Y:S01]  /*27940*/  IADD3 R7, P3, R7, R252, RZ ;  /* 0x000000fc07077210 */ /* 0x000fe20007f7e0ff */
[----:B-1----:R-:W-:Y:S01]  /*27950*/  IMAD.MOV.U32 R5, RZ, RZ, R9 ;  /* 0x000000ffff057224 */ /* 0x002fe200078e0009 */
[----:B------:R-:W-:Y:S01]  /*27960*/  MOV R4, R6 ;  /* 0x0000000600047202 */ /* 0x000fe20000000f00 */
[----:B------:R-:W4:Y:S04]  /*27970*/  LDL.LU R9, [R1+0xf64] ;  /* 0x000f640001097983 */ /* 0x000f280000300800 */
[----:B------:R-:W4:Y:S04]  /*27980*/  LDL.LU R6, [R1+0xf68] ;  /* 0x000f680001067983 */ /* 0x000f280000300800 */
[----:B------:R1:W-:Y:S04]  /*27990*/  STL [R1+0xe80], R14 ;  /* 0x000e800e01007387 */ /* 0x0003e80000100800 */
[----:B------:R1:W-:Y:S01]  /*279a0*/  LDGSTS.E [R3+0xb400], [R4.64], P2 ;  /* 0x0b40000004037fae */ /* 0x0003e20009121848 */
[----:B------:R-:W-:-:S05]  /*279b0*/  IMAD.X R15, R15, 0x1, R0, P1 ;  /* 0x000000010f0f7824 */ /* 0x000fca00008e0600 */
[----:B------:R1:W-:Y:S01]  /*279c0*/  STL [R1+0xe7c], R15 ;  /* 0x000e7c0f01007387 */ /* 0x0003e20000100800 */
[----:B------:R-:W-:-:S03]  /*279d0*/  IADD3.X R11, R11, R0, RZ, P3, !PT ;  /* 0x000000000b0b7210 */ /* 0x000fc60001ffe4ff */
[----:B------:R-:W-:Y:S01]  /*279e0*/  STL [R1+0xe88], R7 ;  /* 0x000e880701007387 */ /* 0x000fe20000100800 */
[----:B-1----:R-:W-:Y:S02]  /*279f0*/  IMAD.MOV.U32 R4, RZ, RZ, R14 ;  /* 0x000000ffff047224 */ /* 0x002fe400078e000e */
[----:B------:R-:W-:Y:S01]  /*27a00*/  IMAD.MOV.U32 R5, RZ, RZ, R15 ;  /* 0x000000ffff057224 */ /* 0x000fe200078e000f */
[----:B------:R-:W4:Y:S04]  /*27a10*/  LDL.LU R16, [R1+0xf70] ;  /* 0x000f700001107983 */ /* 0x000f280000300800 */
[----:B------:R1:W-:Y:S04]  /*27a20*/  STL [R1+0xe84], R11 ;  /* 0x000e840b01007387 */ /* 0x0003e80000100800 */
[----:B------:R-:W4:Y:S04]  /*27a30*/  LDL.LU R14, [R1+0xf78] ;  /* 0x000f7800010e7983 */ /* 0x000f280000300800 */
[----:B------:R-:W4:Y:S01]  /*27a40*/  LDL.LU R17, [R1+0xf6c] ;  /* 0x000f6c0001117983 */ /* 0x000f220000300800 */
[----:B------:R-:W-:-:S03]  /*27a50*/  ISETP.GT.AND P1, PT, R2, 0x1a, PT ;  /* 0x0000001a0200780c */ /* 0x000fc60003f24270 */
[----:B------:R1:W-:Y:S04]  /*27a60*/  LDGSTS.E [R3+0xb500], [R4.64], P2 ;  /* 0x0b50000004037fae */ /* 0x0003e80009121848 */
[----:B------:R-:W4:Y:S01]  /*27a70*/  LDL.LU R15, [R1+0xf74] ;  /* 0x000f7400010f7983 */ /* 0x000f220000300800 */
        /* <DEDUP_REMOVED lines=8> */
[----:B--2---:R-:W-:-:S05]  /*27b00*/  IADD3 R10, P3, R10, R252, RZ ;  /* 0x000000fc0a0a7210 */ /* 0x004fca0007f7e0ff */
[----:B------:R-:W-:Y:S01]  /*27b10*/  IMAD.X R13, R13, 0x1, R0, P3 ;  /* 0x000000010d0d7824 */ /* 0x000fe200018e0600 */
[----:B------:R-:W-:Y:S01]  /*27b20*/  IADD3 R20, P4, R20, R252, RZ ;  /* 0x000000fc14147210 */ /* 0x000fe20007f9e0ff */
[----:B------:R-:W-:Y:S02]  /*27b30*/  STL [R1+0xe90], R10 ;  /* 0x000e900a01007387 */ /* 0x000fe40000100800 */
[----:B------:R-:W-:Y:S01]  /*27b40*/  IMAD.MOV.U32 R5, RZ, RZ, R13 ;  /* 0x000000ffff057224 */ /* 0x000fe200078e000d */
[----:B------:R-:W-:Y:S01]  /*27b50*/  IADD3.X R21, R21, R0, RZ, P4, !PT ;  /* 0x0000000015157210 */ /* 0x000fe200027fe4ff */
[----:B------:R1:W-:Y:S01]  /*27b60*/  STL [R1+0xe8c], R13 ;  /* 0x000e8c0d01007387 */ /* 0x0003e20000100800 */
[----:B------:R-:W-:-:S03]  /*27b70*/  IMAD.MOV.U32 R4, RZ, RZ, R10 ;  /* 0x000000ffff047224 */ /* 0x000fc600078e000a */
        /* <DEDUP_REMOVED lines=23> */
[----:B------:R-:W4:Y:S01]  /*27cf0*/  LDL.LU R6, [R1+0xf90] ;  /* 0x000f900001067983 */ /* 0x000f220000300800 */
[-C--:B------:R-:W-:Y:S02]  /*27d00*/  IADD3 R16, P2, R16, R252.reuse, RZ ;  /* 0x000000fc10107210 */ /* 0x080fe40007f5e0ff */
[----:B------:R-:W-:-:S03]  /*27d10*/  IADD3 R14, P3, R14, R252, RZ ;  /* 0x000000fc0e0e7210 */ /* 0x000fc60007f7e0ff */
[----:B------:R-:W-:Y:S01]  /*27d20*/  IMAD.X R17, R17, 0x1, R0, P2 ;  /* 0x0000000111117824 */ /* 0x000fe200010e0600 */
[----:B------:R1:W-:Y:S04]  /*27d30*/  STL [R1+0xf70], R16 ;  /* 0x000f701001007387 */ /* 0x0003e80000100800 */
[----:B------:R1:W-:Y:S01]  /*27d40*/  STL [R1+0xf6c], R17 ;  /* 0x000f6c1101007387 */ /* 0x0003e20000100800 */
[----:B------:R-:W-:-:S03]  /*27d50*/  IADD3.X R15, R15, R0, RZ, P3, !PT ;  /* 0x000000000f0f7210 */ /* 0x000fc60001ffe4ff */
[----:B------:R-:W-:Y:S04]  /*27d60*/  STL [R1+0xf78], R14 ;  /* 0x000f780e01007387 */ /* 0x000fe80000100800 */
[----:B------:R1:W-:Y:S01]  /*27d70*/  STL [R1+0xf74], R15 ;  /* 0x000f740f01007387 */ /* 0x0003e20000100800 */
[----:B--2---:R-:W-:-:S03]  /*27d80*/  IMAD.MOV.U32 R4, RZ, RZ, R16 ;  /* 0x000000ffff047224 */ /* 0x004fc600078e0010 */
[----:B------:R-:W2:Y:S01]  /*27d90*/  LDL.LU R23, [R1+0x1054] ;  /* 0x0010540001177983 */ /* 0x000ea20000300800 */
[----:B------:R-:W-:Y:S01]  /*27da0*/  IMAD.MOV.U32 R5, RZ, RZ, R17 ;  /* 0x000000ffff057224 */ /* 0x000fe200078e0011 */
[-C--:B------:R-:W-:Y:S02]  /*27db0*/  IADD3 R11, P2, R11, R252.reuse, RZ ;  /* 0x000000fc0b0b7210 */ /* 0x080fe40007f5e0ff */
[----:B------:R-:W2:Y:S04]  /*27dc0*/  LDL.LU R22, [R1+0x1058] ;  /* 0x0010580001167983 */ /* 0x000ea80000300800 */
[----:B------:R-:W2:Y:S01]  /*27dd0*/  LDL.LU R21, [R1+0x105c] ;  /* 0x00105c0001157983 */ /* 0x000ea20000300800 */
[----:B------:R-:W-:-:S03]  /*27de0*/  IADD3 R7, P3, R7, R252, RZ ;  /* 0x000000fc07077210 */ /* 0x000fc60007f7e0ff */
[----:B------:R-:W2:Y:S04]  /*27df0*/  LDL.LU R20, [R1+0x1060] ;  /* 0x0010600001147983 */ /* 0x000ea80000300800 */
[----:B------:R1:W-:Y:S04]  /*27e00*/  LDGSTS.E [R3+0xd300], [R4.64], P1 ;  /* 0x0d30000004037fae */ /* 0x0003e80008921848 */
[----:B------:R-:W2:Y:S04]  /*27e10*/  LDL.LU R18, [R1+0x1068] ;  /* 0x0010680001127983 */ /* 0x000ea80000300800 */
[----:B-1----:R-:W2:Y:S01]  /*27e20*/  LDL.LU R16, [R1+0x1070] ;  /* 0x0010700001107983 */ /* 0x002ea20000300800 */
[----:B------:R-:W-:Y:S01]  /*27e30*/  MOV R4, R14 ;  /* 0x0000000e00047202 */ /* 0x000fe20000000f00 */
[----:B------:R-:W-:-:S02]  /*27e40*/  IMAD.MOV.U32 R5, RZ, RZ, R15 ;  /* 0x000000ffff057224 */ /* 0x000fc400078e000f */
[----:B------:R-:W-:Y:S04]  /*27e50*/  STL [R1+0xf80], R11 ;  /* 0x000f800b01007387 */ /* 0x000fe80000100800 */
[----:B------:R1:W-:Y:S02]  /*27e60*/  LDGSTS.E [R3+0xd400], [R4.64], P1 ;  /* 0x0d40000004037fae */ /* 0x0003e40008921848 */
[----:B-1----:R-:W-:Y:S02]  /*27e70*/  IMAD.MOV.U32 R4, RZ, RZ, R11 ;  /* 0x000000ffff047224 */ /* 0x002fe400078e000b */
[----:B---3--:R-:W-:-:S05]  /*27e80*/  IMAD.X R13, R13, 0x1, R0, P2 ;  /* 0x000000010d0d7824 */ /* 0x008fca00010e0600 */
[----:B------:R-:W-:Y:S01]  /*27e90*/  STL [R1+0xf7c], R13 ;  /* 0x000f7c0d01007387 */ /* 0x000fe20000100800 */
[----:B------:R-:W-:-:S03]  /*27ea0*/  IADD3.X R10, R10, R0, RZ, P3, !PT ;  /* 0x000000000a0a7210 */ /* 0x000fc60001ffe4ff */
[----:B------:R1:W-:Y:S01]  /*27eb0*/  STL [R1+0xf88], R7 ;  /* 0x000f880701007387 */ /* 0x0003e20000100800 */
[----:B------:R-:W-:-:S03]  /*27ec0*/  IMAD.MOV.U32 R5, RZ, RZ, R13 ;  /* 0x000000ffff057224 */ /* 0x000fc600078e000d */
[----:B------:R-:W3:Y:S04]  /*27ed0*/  LDL.LU R19, [R1+0x1064] ;  /* 0x0010640001137983 */ /* 0x000ee80000300800 */
[----:B------:R-:W-:Y:S04]  /*27ee0*/  STL [R1+0xf84], R10 ;  /* 0x000f840a01007387 */ /* 0x000fe80000100800 */
[----:B------:R-:W3:Y:S04]  /*27ef0*/  LDL.LU R17, [R1+0x106c] ;  /* 0x00106c0001117983 */ /* 0x000ee80000300800 */
[----:B------:R1:W-:Y:S04]  /*27f00*/  LDGSTS.E [R3+0xd500], [R4.64], P1 ;  /* 0x0d50000004037fae */ /* 0x0003e80008921848 */
[----:B------:R-:W3:Y:S01]  /*27f10*/  LDL.LU R15, [R1+0x1074] ;  /* 0x00107400010f7983 */ /* 0x000ee20000300800 */
[----:B-1----:R-:W-:-:S03]  /*27f20*/  MOV R4, R7 ;  /* 0x0000000700047202 */ /* 0x002fc60000000f00 */
[----:B------:R-:W3:Y:S04]  /*27f30*/  LDL.LU R7, [R1+0x1078] ;  /* 0x0010780001077983 */ /* 0x000ee80000300800 */
[----:B------:R-:W3:Y:S04]  /*27f40*/  LDL.LU R14, [R1+0x107c] ;  /* 0x00107c00010e7983 */ /* 0x000ee80000300800 */
[----:B------:R-:W3:Y:S01]  /*27f50*/  LDL.LU R11, [R1+0x1080] ;  /* 0x00108000010b7983 */ /* 0x000ee20000300800 */
[----:B------:R-:W-:Y:S01]  /*27f60*/  IMAD.MOV.U32 R5, RZ, RZ, R10 ;  /* 0x000000ffff057224 */ /* 0x000fe200078e000a */
[----:B------:R-:W-:-:S04]  /*27f70*/  ISETP.GT.AND P2, PT, R2, 0x1e, PT ;  /* 0x0000001e0200780c */ /* 0x000fc80003f44270 */
[----:B------:R1:W-:Y:S02]  /*27f80*/  LDGSTS.E [R3+0xd600], [R4.64], P1 ;  /* 0x0d60000004037fae */ /* 0x0003e40008921848 */
[----:B-1----:R-:W-:-:S04]  /*27f90*/  SEL R4, RZ, 0x4, !P2 ;  /* 0x00000004ff047807 */ /* 0x002fc80005000000 */
[----:B------:R-:W-:-:S04]  /*27fa0*/  SEL R4, R4, RZ, !P0 ;  /* 0x000000ff04047207 */ /* 0x000fc80004000000 */
[----:B------:R-:W-:Y:S02]  /*27fb0*/  ISETP.NE.U32.AND P2, PT, R4, RZ, PT ;  /* 0x000000ff0400720c */ /* 0x000fe40003f45070 */
[----:B----4-:R-:W-:-:S05]  /*27fc0*/  IADD3 R6, P3, R6, R252, RZ ;  /* 0x000000fc06067210 */ /* 0x010fca0007f7e0ff */
[----:B------:R-:W-:Y:S01]  /*27fd0*/  IMAD.X R9, R9, 0x1, R0, P3 ;  /* 0x0000000109097824 */ /* 0x000fe200018e0600 */
[----:B------:R-:W-:Y:S01]  /*27fe0*/  STL [R1+0xf90], R6 ;  /* 0x000f900601007387 */ /* 0x000fe20000100800 */
[----:B------:R-:W-:Y:S02]  /*27ff0*/  MOV R4, R6 ;  /* 0x0000000600047202 */ /* 0x000fe40000000f00 */
[----:B------:R-:W-:Y:S01]  /*28000*/  IMAD.MOV.U32 R5, RZ, RZ, R9 ;  /* 0x000000ffff057224 */ /* 0x000fe200078e0009 */
[----:B------:R1:W-:Y:S04]  /*28010*/  STL [R1+0xf8c], R9 ;  /* 0x000f8c0901007387 */ /* 0x0003e80000100800 */
[----:B------:R-:W4:Y:S04]  /*28020*/  LDL.LU R13, [R1+0x1084] ;  /* 0x00108400010d7983 */ /* 0x000f280000300800 */
[----:B------:R2:W-:Y:S04]  /*28030*/  LDGSTS.E [R3+0xd700], [R4.64], P1 ;  /* 0x0d70000004037fae */ /* 0x0005e80008921848 */
[----:B-1----:R-:W4:Y:S04]  /*28040*/  LDL.LU R9, [R1+0x1088] ;  /* 0x0010880001097983 */ /* 0x002f280000300800 */
[----:B------:R-:W4:Y:S04]  /*28050*/  LDL.LU R10, [R1+0x108c] ;  /* 0x00108c00010a7983 */ /* 0x000f280000300800 */
[----:B------:R-:W4:Y:S01]  /*28060*/  LDL.LU R6, [R1+0x1090] ;  /* 0x0010900001067983 */ /* 0x000f220000300800 */
[----:B--2---:R-:W-:-:S05]  /*28070*/  IADD3 R22, P1, R22, R252, RZ ;  /* 0x000000fc16167210 */ /* 0x004fca0007f3e0ff */
[----:B------:R-:W-:Y:S01]  /*28080*/  IMAD.X R23, R23, 0x1, R0, P1 ;  /* 0x0000000117177824 */ /* 0x000fe200008e0600 */
[----:B------:R-:W-:Y:S01]  /*28090*/  IADD3 R20, P3, R20, R252, RZ ;  /* 0x000000fc14147210 */ /* 0x000fe20007f7e0ff */
[----:B------:R-:W-:Y:S02]  /*280a0*/  IMAD.MOV.U32 R4, RZ, RZ, R22 ;  /* 0x000000ffff047224 */ /* 0x000fe400078e0016 */
[----:B------:R-:W-:Y:S01]  /*280b0*/  IMAD.MOV.U32 R5, RZ, RZ, R23 ;  /* 0x000000ffff057224 */ /* 0x000fe200078e0017 */
[----:B------:R-:W-:Y:S02]  /*280c0*/  IADD3.X R21, R21, R0, RZ, P3, !PT ;  /* 0x0000000015157210 */ /* 0x000fe40001ffe4ff */
[-C--:B------:R-:W-:Y:S01]  /*280d0*/  IADD3 R18, P1, R18, R252.reuse, RZ ;  /* 0x000000fc12127210 */ /* 0x080fe20007f3e0ff */
[----:B------:R-:W-:Y:S01]  /*280e0*/  STL [R1+0x1058], R22 ;  /* 0x0010581601007387 */ /* 0x000fe20000100800 */
[----:B------:R-:W-:-:S03]  /*280f0*/  IADD3 R16, P3, R16, R252, RZ ;  /* 0x000000fc10107210 */ /* 0x000fc60007f7e0ff */
[----:B------:R-:W-:Y:S04]  /*28100*/  STL [R1+0x1054], R23 ;  /* 0x0010541701007387 */ /* 0x000fe80000100800 */
[----:B------:R1:W-:Y:S04]  /*28110*/  LDGSTS.E [R3+0xf000], [R4.64], P2 ;  /* 0x0f00000004037fae */ /* 0x0003e80009121848 */
[----:B------:R2:W-:Y:S04]  /*28120*/  STL [R1+0x1060], R20 ;  /* 0x0010601401007387 */ /* 0x0005e80000100800 */
[----:B------:R-:W-:Y:S01]  /*28130*/  STL [R1+0x105c], R21 ;  /* 0x00105c1501007387 */ /* 0x000fe20000100800 */
[----:B-1----:R-:W-:Y:S01]  /*28140*/  MOV R4, R20 ;  /* 0x0000001400047202 */ /* 0x002fe20000000f00 */
[----:B------:R-:W-:-:S02]  /*28150*/  IMAD.MOV.U32 R5, RZ, RZ, R21 ;  /* 0x000000ffff057224 */ /* 0x000fc400078e0015 */
[----:B------:R-:W-:Y:S04]  /*28160*/  STL [R1+0x1068], R18 ;  /* 0x0010681201007387 */ /* 0x000fe80000100800 */
[----:B------:R1:W-:Y:S02]  /*28170*/  LDGSTS.E [R3+0xf100], [R4.64], P2 ;  /* 0x0f10000004037fae */ /* 0x0003e40009121848 */
[----:B-1----:R-:W-:Y:S02]  /*28180*/  IMAD.MOV.U32 R4, RZ, RZ, R18 ;  /* 0x000000ffff047224 */ /* 0x002fe400078e0012 */
[----:B---3--:R-:W-:-:S05]  /*28190*/  IMAD.X R19, R19, 0x1, R0, P1 ;  /* 0x0000000113137824 */ /* 0x008fca00008e0600 */
[----:B------:R1:W-:Y:S01]  /*281a0*/  STL [R1+0x1064], R19 ;  /* 0x0010641301007387 */ /* 0x0003e20000100800 */
[----:B------:R-:W-:-:S03]  /*281b0*/  IADD3.X R17, R17, R0, RZ, P3, !PT ;  /* 0x0000000011117210 */ /* 0x000fc60001ffe4ff */
[----:B------:R-:W-:Y:S01]  /*281c0*/  STL [R1+0x1070], R16 ;  /* 0x0010701001007387 */ /* 0x000fe20000100800 */
[----:B------:R-:W-:-:S03]  /*281d0*/  IMAD.MOV.U32 R5, RZ, RZ, R19 ;  /* 0x000000ffff057224 */ /* 0x000fc600078e0013 */
[----:B------:R3:W-:Y:S04]  /*281e0*/  STL [R1+0x106c], R17 ;  /* 0x00106c1101007387 */ /* 0x0007e80000100800 */
[----:B--2---:R-:W2:Y:S04]  /*281f0*/  LDL.LU R20, [R1+0x994] ;  /* 0x0009940001147983 */ /* 0x004ea80000300800 */
[----:B-1----:R-:W2:Y:S04]  /*28200*/  LDL.LU R19, [R1+0x998] ;  /* 0x0009980001137983 */ /* 0x002ea80000300800 */
[----:B------:R1:W-:Y:S01]  /*28210*/  LDGSTS.E [R3+0xf200], [R4.64], P2 ;  /* 0x0f20000004037fae */ /* 0x0003e20009121848 */
[----:B------:R-:W-:-:S05]  /*28220*/  IADD3 R7, P1, R7, R252, RZ ;  /* 0x000000fc07077210 */ /* 0x000fca0007f3e0ff */
[----:B------:R-:W-:Y:S01]  /*28230*/  IMAD.X R15, R15, 0x1, R0, P1 ;  /* 0x000000010f0f7824 */ /* 0x000fe200008e0600 */
[----:B------:R-:W-:Y:S01]  /*28240*/  IADD3 R11, P3, R11, R252, RZ ;  /* 0x000000fc0b0b7210 */ /* 0x000fe20007f7e0ff */
[----:B------:R3:W-:Y:S01]  /*28250*/  STL [R1+0x1078], R7 ;  /* 0x0010780701007387 */ /* 0x0007e20000100800 */
[----:B-1----:R-:W-:Y:S01]  /*28260*/  MOV R4, R16 ;  /* 0x0000001000047202 */ /* 0x002fe20000000f00 */
[----:B------:R-:W-:Y:S01]  /*28270*/  IMAD.MOV.U32 R5, RZ, RZ, R17 ;  /* 0x000000ffff057224 */ /* 0x000fe200078e0011 */
[----:B------:R-:W-:Y:S01]  /*28280*/  IADD3.X R14, R14, R0, RZ, P3, !PT ;  /* 0x000000000e0e7210 */ /* 0x000fe20001ffe4ff */
[----:B------:R-:W-:Y:S04]  /*28290*/  STL [R1+0x1074], R15 ;  /* 0x0010740f01007387 */ /* 0x000fe80000100800 */
[----:B------:R1:W-:Y:S04]  /*282a0*/  STL [R1+0x1080], R11 ;  /* 0x0010800b01007387 */ /* 0x0003e80000100800 */
[----:B---3--:R-:W3:Y:S04]  /*282b0*/  LDL.LU R17, [R1+0x9a0] ;  /* 0x0009a00001117983 */ /* 0x008ee80000300800 */
[----:B------:R1:W-:Y:S04]  /*282c0*/  LDGSTS.E [R3+0xf300], [R4.64], P2 ;  /* 0x0f30000004037fae */ /* 0x0003e80009121848 */
[----:B------:R-:W-:Y:S01]  /*282d0*/  STL [R1+0x107c], R14 ;  /* 0x00107c0e01007387 */ /* 0x000fe20000100800 */
[----:B-1----:R-:W-:-:S02]  /*282e0*/  IMAD.MOV.U32 R4, RZ, RZ, R7 ;  /* 0x000000ffff047224 */ /* 0x002fc400078e0007 */
[----:B------:R-:W-:Y:S01]  /*282f0*/  IMAD.MOV.U32 R5, RZ, RZ, R15 ;  /* 0x000000ffff057224 */ /* 0x000fe200078e000f */
[----:B------:R-:W3:Y:S04]  /*28300*/  LDL.LU R7, [R1+0x9a8] ;  /* 0x0009a80001077983 */ /* 0x000ee80000300800 */
[----:B------:R-:W3:Y:S04]  /*28310*/  LDL.LU R18, [R1+0x99c] ;  /* 0x00099c0001127983 */ /* 0x000ee80000300800 */
[----:B------:R1:W-:Y:S02]  /*28320*/  LDGSTS.E [R3+0xf400], [R4.64], P2 ;  /* 0x0f40000004037fae */ /* 0x0003e40009121848 */
[----:B-1----:R-:W-:-:S02]  /*28330*/  MOV R4, R11 ;  /* 0x0000000b00047202 */ /* 0x002fc40000000f00 */
[----:B------:R-:W3:Y:S01]  /*28340*/  LDL.LU R11, [R1+0x9a4] ;  /* 0x0009a400010b7983 */ /* 0x000ee20000300800 */
[----:B------:R-:W-:-:S05]  /*28350*/  IMAD.MOV.U32 R5, RZ, RZ, R14 ;  /* 0x000000ffff057224 */ /* 0x000fca00078e000e */
[----:B------:R1:W-:Y:S01]  /*28360*/  LDGSTS.E [R3+0xf500], [R4.64], P2 ;  /* 0x0f50000004037fae */ /* 0x0003e20009121848 */
[----:B----4-:R-:W-:-:S05]  /*28370*/  IADD3 R9, P1, R9, R252, RZ ;  /* 0x000000fc09097210 */ /* 0x010fca0007f3e0ff */
[----:B------:R-:W-:Y:S01]  /*28380*/  IMAD.X R13, R13, 0x1, R0, P1 ;  /* 0x000000010d0d7824 */ /* 0x000fe200008e0600 */
[----:B------:R-:W-:Y:S01]  /*28390*/  IADD3 R6, P3, R6, R252, RZ ;  /* 0x000000fc06067210 */ /* 0x000fe20007f7e0ff */
[----:B------:R4:W-:Y:S03]  /*283a0*/  STL [R1+0x1088], R9 ;  /* 0x0010880901007387 */ /* 0x0009e60000100800 */
[----:B------:R-:W-:Y:S01]  /*283b0*/  IADD3.X R10, R10, R0, RZ, P3, !PT ;  /* 0x000000000a0a7210 */ /* 0x000fe20001ffe4ff */
[----:B------:R-:W-:Y:S01]  /*283c0*/  STL [R1+0x1084], R13 ;  /* 0x0010840d01007387 */ /* 0x000fe20000100800 */
[----:B-1----:R-:W-:Y:S02]  /*283d0*/  IMAD.MOV.U32 R4, RZ, RZ, R9 ;  /* 0x000000ffff047224 */ /* 0x002fe400078e0009 */
[----:B------:R-:W-:Y:S01]  /*283e0*/  IMAD.MOV.U32 R5, RZ, RZ, R13 ;  /* 0x000000ffff057224 */ /* 0x000fe200078e000d */
[----:B------:R-:W-:Y:S04]  /*283f0*/  STL [R1+0x1090], R6 ;  /* 0x0010900601007387 */ /* 0x000fe80000100800 */
[----:B------:R-:W3:Y:S04]  /*28400*/  LDL.LU R15, [R1+0x9b0] ;  /* 0x0009b000010f7983 */ /* 0x000ee80000300800 */
[----:B------:R1:W-:Y:S04]  /*28410*/  STL [R1+0x108c], R10 ;  /* 0x00108c0a01007387 */ /* 0x0003e80000100800 */
[----:B----4-:R-:W4:Y:S01]  /*28420*/  LDL.LU R9, [R1+0x9b8] ;  /* 0x0009b80001097983 */ /* 0x010f220000300800 */
[----:B------:R-:W-:-:S03]  /*28430*/  ISETP.GT.AND P1, PT, R2, 0x3, PT ;  /* 0x000000030200780c */ /* 0x000fc60003f24270 */
[----:B------:R1:W-:Y:S04]  /*28440*/  LDGSTS.E [R3+0xf600], [R4.64], P2 ;  /* 0x0f60000004037fae */ /* 0x0003e80009121848 */
[----:B------:R-:W4:Y:S04]  /*28450*/  LDL.LU R16, [R1+0x9ac] ;  /* 0x0009ac0001107983 */ /* 0x000f280000300800 */
[----:B------:R-:W4:Y:S01]  /*28460*/  LDL.LU R14, [R1+0x9b4] ;  /* 0x0009b400010e7983 */ /* 0x000f220000300800 */
[----:B-1----:R-:W-:Y:S01]  /*28470*/  MOV R4, R6 ;  /* 0x0000000600047202 */ /* 0x002fe20000000f00 */
[----:B------:R-:W-:Y:S01]  /*28480*/  IMAD.MOV.U32 R5, RZ, RZ, R10 ;  /* 0x000000ffff057224 */ /* 0x000fe200078e000a */
[----:B------:R-:W-:Y:S01]  /*28490*/  LOP3.LUT R8, R8, 0x60, RZ, 0x3c, !PT ;  /* 0x0000006008087812 */ /* 0x000fe200078e3cff */
[----:B------:R-:W4:Y:S04]  /*284a0*/  LDL.LU R10, [R1+0x9c0] ;  /* 0x0009c000010a7983 */ /* 0x000f280000300800 */
[----:B------:R1:W-:Y:S04]  /*284b0*/  LDGSTS.E [R3+0xf700], [R4.64], P2 ;  /* 0x0f70000004037fae */ /* 0x0003e80009121848 */
[----:B------:R-:W4:Y:S01]  /*284c0*/  LDL.LU R6, [R1+0x9c8] ;  /* 0x0009c80001067983 */ /* 0x000f220000300800 */
[----:B-1----:R-:W-:-:S04]  /*284d0*/  SEL R3, RZ, 0x4, !P1 ;  /* 0x00000004ff037807 */ /* 0x002fc80004800000 */
[----:B------:R-:W-:-:S04]  /*284e0*/  SEL R3, R3, RZ, !P0 ;  /* 0x000000ff03037207 */ /* 0x000fc80004000000 */
[----:B------:R-:W-:Y:S01]  /*284f0*/  ISETP.NE.U32.AND P1, PT, R3, RZ, PT ;  /* 0x000000ff0300720c */ /* 0x000fe20003f25070 */
[----:B------:R-:W-:-:S04]  /*28500*/  IMAD.U32 R3, RZ, RZ, UR5 ;  /* 0x00000005ff037e24 */ /* 0x000fc8000f8e00ff */
[----:B------:R-:W-:Y:S01]  /*28510*/  IMAD R3, R3, 0x10000, R8 ;  /* 0x0001000003037824 */ /* 0x000fe200078e0208 */
[----:B--2---:R-:W-:-:S04]  /*28520*/  IADD3 R19, P2, R19, R252, RZ ;  /* 0x000000fc13137210 */ /* 0x004fc80007f5e0ff */
[----:B------:R-:W-:Y:S01]  /*28530*/  IADD3.X R20, R20, R0, RZ, P2, !PT ;  /* 0x0000000014147210 */ /* 0x000fe200017fe4ff */
[----:B------:R-:W-:Y:S04]  /*28540*/  STL [R1+0x998], R19 ;  /* 0x0009981301007387 */ /* 0x000fe80000100800 */
[----:B------:R-:W2:Y:S04]  /*28550*/  LDL.LU R13, [R1+0x9bc] ;  /* 0x0009bc00010d7983 */ /* 0x000ea80000300800 */
[----:B------:R-:W-:Y:S04]  /*28560*/  STL [R1+0x994], R20 ;  /* 0x0009941401007387 */ /* 0x000fe80000100800 */
[----:B------:R-:W2:Y:S01]  /*28570*/  LDL.LU R8, [R1+0x9c4] ;  /* 0x0009c40001087983 */ /* 0x000ea20000300800 */
[----:B------:R-:W-:Y:S01]  /*28580*/  IMAD.MOV.U32 R4, RZ, RZ, R19 ;  /* 0x000000ffff047224 */ /* 0x000fe200078e0013 */
[----:B------:R-:W-:-:S05]  /*28590*/  MOV R5, R20 ;  /* 0x0000001400057202 */ /* 0x000fca0000000f00 */
[----:B------:R1:W-:Y:S01]  /*285a0*/  LDGSTS.E [R3+0x1800], [R4.64], P1 ;  /* 0x0180000004037fae */ /* 0x0003e20008921848 */
[----:B---3--:R-:W-:-:S05]  /*285b0*/  IADD3 R17, P2, R17, R252, RZ ;  /* 0x000000fc11117210 */ /* 0x008fca0007f5e0ff */
[----:B------:R-:W-:Y:S01]  /*285c0*/  STL [R1+0x9a0], R17 ;  /* 0x0009a01101007387 */ /* 0x000fe20000100800 */
[----:B-1----:R-:W-:Y:S02]  /*285d0*/  MOV R4, R17 ;  /* 0x0000001100047202 */ /* 0x002fe40000000f00 */
[----:B------:R-:W-:Y:S01]  /*285e0*/  IADD3 R7, P3, R7, R252, RZ ;  /* 0x000000fc07077210 */ /* 0x000fe20007f7e0ff */
[----:B------:R-:W-:-:S04]  /*285f0*/  IMAD.X R18, R18, 0x1, R0, P2 ;  /* 0x0000000112127824 */ /* 0x000fc800010e0600 */
[----:B------:R-:W-:Y:S01]  /*28600*/  IMAD.MOV.U32 R5, RZ, RZ, R18 ;  /* 0x000000ffff057224 */ /* 0x000fe200078e0012 */
[----:B------:R-:W-:Y:S04]  /*28610*/  STL [R1+0x99c], R18 ;  /* 0x00099c1201007387 */ /* 0x000fe80000100800 */
[----:B------:R-:W-:Y:S04]  /*28620*/  STL [R1+0x9a8], R7 ;  /* 0x0009a80701007387 */ /* 0x000fe80000100800 */
[----:B------:R1:W-:Y:S01]  /*28630*/  LDGSTS.E [R3+0x1900], [R4.64], P1 ;  /* 0x0190000004037fae */ /* 0x0003e20008921848 */
[----:B------:R-:W-:-:S05]  /*28640*/  IMAD.X R11, R11, 0x1, R0, P3 ;  /* 0x000000010b0b7824 */ /* 0x000fca00018e0600 */
[----:B------:R3:W-:Y:S01]  /*28650*/  STL [R1+0x9a4], R11 ;  /* 0x0009a40b01007387 */ /* 0x0007e20000100800 */
[----:B-1----:R-:W-:Y:S01]  /*28660*/  MOV R5, R11 ;  /* 0x0000000b00057202 */ /* 0x002fe20000000f00 */
[----:B------:R-:W-:-:S05]  /*28670*/  IMAD.MOV.U32 R4, RZ, RZ, R7 ;  /* 0x000000ffff047224 */ /* 0x000fca00078e0007 */
[----:B------:R1:W-:Y:S04]  /*28680*/  LDGSTS.E [R3+0x1a00], [R4.64], P1 ;  /* 0x01a0000004037fae */ /* 0x0003e80008921848 */
[----:B---3--:R-:W3:Y:S04]  /*28690*/  LDL.LU R11, [R1+0x9cc] ;  /* 0x0009cc00010b7983 */ /* 0x008ee80000300800 */
[----:B------:R-:W3:Y:S04]  /*286a0*/  LDL.LU R7, [R1+0x9d0] ;  /* 0x0009d00001077983 */ /* 0x000ee80000300800 */
[----:B------:R-:W3:Y:S04]  /*286b0*/  LDL.LU R20, [R1+0xa94] ;  /* 0x000a940001147983 */ /* 0x000ee80000300800 */
[----:B------:R-:W3:Y:S01]  /*286c0*/  LDL.LU R19, [R1+0xa98] ;  /* 0x000a980001137983 */ /* 0x000ee20000300800 */
[----:B------:R-:W-:-:S02]  /*286d0*/  IADD3 R15, P2, R15, R252, RZ ;  /* 0x000000fc0f0f7210 */ /* 0x000fc40007f5e0ff */
[----:B----4-:R-:W-:-:S03]  /*286e0*/  IADD3 R9, P3, R9, R252, RZ ;  /* 0x000000fc09097210 */ /* 0x010fc60007f7e0ff */
[----:B------:R-:W-:Y:S01]  /*286f0*/  STL [R1+0x9b0], R15 ;  /* 0x0009b00f01007387 */ /* 0x000fe20000100800 */
[----:B-1----:R-:W-:Y:S01]  /*28700*/  MOV R4, R15 ;  /* 0x0000000f00047202 */ /* 0x002fe20000000f00 */
[--C-:B------:R-:W-:Y:S02]  /*28710*/  IMAD.X R16, R16, 0x1, R0.reuse, P2 ;  /* 0x0000000110107824 */ /* 0x100fe400010e0600 */
[----:B------:R-:W-:-:S03]  /*28720*/  IMAD.X R14, R14, 0x1, R0, P3 ;  /* 0x000000010e0e7824 */ /* 0x000fc600018e0600 */
[----:B------:R-:W-:Y:S01]  /*28730*/  STL [R1+0x9ac], R16 ;  /* 0x0009ac1001007387 */ /* 0x000fe20000100800 */
[----:B------:R-:W-:-:S03]  /*28740*/  IMAD.MOV.U32 R5, RZ, RZ, R16 ;  /* 0x000000ffff057224 */ /* 0x000fc600078e0010 */
[----:B------:R-:W-:Y:S04]  /*28750*/  STL [R1+0x9b8], R9 ;  /* 0x0009b80901007387 */ /* 0x000fe80000100800 */
[----:B------:R1:W-:Y:S04]  /*28760*/  STL [R1+0x9b4], R14 ;  /* 0x0009b40e01007387 */ /* 0x0003e80000100800 */
[----:B------:R-:W3:Y:S04]  /*28770*/  LDL.LU R18, [R1+0xa9c] ;  /* 0x000a9c0001127983 */ /* 0x000ee80000300800 */
[----:B------:R-:W3:Y:S01]  /*28780*/  LDL.LU R17, [R1+0xaa0] ;  /* 0x000aa00001117983 */ /* 0x000ee20000300800 */
[----:B------:R-:W-:-:S03]  /*28790*/  IADD3 R10, P2, R10, R252, RZ ;  /* 0x000000fc0a0a7210 */ /* 0x000fc60007f5e0ff */
[----:B------:R1:W-:Y:S01]  /*287a0*/  LDGSTS.E [R3+0x1b00], [R4.64], P1 ;  /* 0x01b0000004037fae */ /* 0x0003e20008921848 */
[----:B------:R-:W-:Y:S02]  /*287b0*/  IADD3 R6, P3, R6, R252, RZ ;  /* 0x000000fc06067210 */ /* 0x000fe40007f7e0ff */
[----:B-1----:R-:W-:Y:S01]  /*287c0*/  MOV R5, R14 ;  /* 0x0000000e00057202 */ /* 0x002fe20000000f00 */
[----:B------:R-:W-:Y:S01]  /*287d0*/  IMAD.MOV.U32 R4, RZ, RZ, R9 ;  /* 0x000000ffff047224 */ /* 0x000fe200078e0009 */
[----:B------:R-:W3:Y:S04]  /*287e0*/  LDL.LU R14, [R1+0xaa4] ;  /* 0x000aa400010e7983 */ /* 0x000ee80000300800 */
[----:B------:R-:W3:Y:S04]  /*287f0*/  LDL.LU R9, [R1+0xaa8] ;  /* 0x000aa80001097983 */ /* 0x000ee80000300800 */
[----:B------:R1:W-:Y:S04]  /*28800*/  LDGSTS.E [R3+0x1c00], [R4.64], P1 ;  /* 0x01c0000004037fae */ /* 0x0003e80008921848 */
[----:B------:R-:W-:Y:S01]  /*28810*/  STL [R1+0x9c0], R10 ;  /* 0x0009c00a01007387 */ /* 0x000fe20000100800 */
[----:B-1----:R-:W-:Y:S01]  /*28820*/  MOV R4, R10 ;  /* 0x0000000a00047202 */ /* 0x002fe20000000f00 */
[----:B--2---:R-:W-:-:S04]  /*28830*/  IMAD.X R13, R13, 0x1, R0, P2 ;  /* 0x000000010d0d7824 */ /* 0x004fc800010e0600 */
[----:B------:R-:W-:Y:S01]  /*28840*/  IMAD.MOV.U32 R5, RZ, RZ, R13 ;  /* 0x000000ffff057224 */ /* 0x000fe200078e000d */
[----:B------:R1:W-:Y:S01]  /*28850*/  STL [R1+0x9bc], R13 ;  /* 0x0009bc0d01007387 */ /* 0x0003e20000100800 */
[----:B------:R-:W-:-:S03]  /*28860*/  IMAD.X R8, R8, 0x1, R0, P3 ;  /* 0x0000000108087824 */ /* 0x000fc600018e0600 */
[----:B------:R-:W-:Y:S04]  /*28870*/  STL [R1+0x9c8], R6 ;  /* 0x0009c80601007387 */ /* 0x000fe80000100800 */
[----:B------:R2:W-:Y:S04]  /*28880*/  STL [R1+0x9c4], R8 ;  /* 0x0009c40801007387 */ /* 0x0005e80000100800 */
[----:B------:R-:W4:Y:S04]  /*28890*/  LDL.LU R16, [R1+0xaac] ;  /* 0x000aac0001107983 */ /* 0x000f280000300800 */
[----:B------:R2:W-:Y:S04]  /*288a0*/  LDGSTS.E [R3+0x1d00], [R4.64], P1 ;  /* 0x01d0000004037fae */ /* 0x0005e80008921848 */
[----:B------:R-:W4:Y:S04]  /*288b0*/  LDL.LU R15, [R1+0xab0] ;  /* 0x000ab000010f7983 */ /* 0x000f280000300800 */
[----:B-1----:R-:W4:Y:S01]  /*288c0*/  LDL.LU R13, [R1+0xab4] ;  /* 0x000ab400010d7983 */ /* 0x002f220000300800 */
[----:B--2---:R-:W-:-:S03]  /*288d0*/  MOV R5, R8 ;  /* 0x0000000800057202 */ /* 0x004fc60000000f00 */
[----:B------:R-:W2:Y:S01]  /*288e0*/  LDL.LU R8, [R1+0xab8] ;  /* 0x000ab80001087983 */ /* 0x000ea20000300800 */
[----:B------:R-:W-:Y:S01]  /*288f0*/  IMAD.MOV.U32 R4, RZ, RZ, R6 ;  /* 0x000000ffff047224 */ /* 0x000fe200078e0006 */
[----:B------:R-:W-:Y:S02]  /*28900*/  ISETP.GT.AND P2, PT, R2, 0x7, PT ;  /* 0x000000070200780c */ /* 0x000fe40003f44270 */
[----:B------:R-:W2:Y:S04]  /*28910*/  LDL.LU R10, [R1+0xac0] ;  /* 0x000ac000010a7983 */ /* 0x000ea80000300800 */
[----:B------:R1:W-:Y:S04]  /*28920*/  LDGSTS.E [R3+0x1e00], [R4.64], P1 ;  /* 0x01e0000004037fae */ /* 0x0003e80008921848 */
[----:B------:R-:W2:Y:S01]  /*28930*/  LDL.LU R6, [R1+0xac8] ;  /* 0x000ac80001067983 */ /* 0x000ea20000300800 */
[----:B-1----:R-:W-:-:S04]  /*28940*/  SEL R4, RZ, 0x4, !P2 ;  /* 0x00000004ff047807 */ /* 0x002fc80005000000 */
[----:B------:R-:W-:-:S04]  /*28950*/  SEL R4, R4, RZ, !P0 ;  /* 0x000000ff04047207 */ /* 0x000fc80004000000 */
[----:B------:R-:W-:Y:S02]  /*28960*/  ISETP.NE.U32.AND P2, PT, R4, RZ, PT ;  /* 0x000000ff0400720c */ /* 0x000fe40003f45070 */
[----:B---3--:R-:W-:-:S05]  /*28970*/  IADD3 R7, P3, R7, R252, RZ ;  /* 0x000000fc07077210 */ /* 0x008fca0007f7e0ff */
[--C-:B------:R-:W-:Y:S01]  /*28980*/  IMAD.X R11, R11, 0x1, R0.reuse, P3 ;  /* 0x000000010b0b7824 */ /* 0x100fe200018e0600 */
[----:B------:R-:W-:Y:S01]  /*28990*/  IADD3 R19, P4, R19, R252, RZ ;  /* 0x000000fc13137210 */ /* 0x000fe20007f9e0ff */
[----:B------:R-:W-:Y:S02]  /*289a0*/  STL [R1+0x9d0], R7 ;  /* 0x0009d00701007387 */ /* 0x000fe40000100800 */
[----:B------:R-:W-:Y:S02]  /*289b0*/  IMAD.MOV.U32 R5, RZ, RZ, R11 ;  /* 0x000000ffff057224 */ /* 0x000fe400078e000b */
[----:B------:R-:W-:Y:S01]  /*289c0*/  IMAD.X R20, R20, 0x1, R0, P4 ;  /* 0x0000000114147824 */ /* 0x000fe200020e0600 */
[----:B------:R1:W-:Y:S01]  /*289d0*/  STL [R1+0x9cc], R11 ;  /* 0x0009cc0b01007387 */ /* 0x0003e20000100800 */
[----:B------:R-:W-:-:S03]  /*289e0*/  MOV R4, R7 ;  /* 0x0000000700047202 */ /* 0x000fc60000000f00 */
[----:B------:R-:W-:Y:S04]  /*289f0*/  STL [R1+0xa98], R19 ;  /* 0x000a981301007387 */ /* 0x000fe80000100800 */
[----:B------:R3:W-:Y:S04]  /*28a00*/  LDGSTS.E [R3+0x1f00], [R4.64], P1 ;  /* 0x01f0000004037fae */ /* 0x0007e80008921848 */
[----:B-1----:R-:W2:Y:S04]  /*28a10*/  LDL.LU R11, [R1+0xabc] ;  /* 0x000abc00010b7983 */ /* 0x002ea80000300800 */
[----:B------:R-:W-:Y:S04]  /*28a20*/  STL [R1+0xa94], R20 ;  /* 0x000a941401007387 */ /* 0x000fe80000100800 */
[----:B------:R-:W2:Y:S01]  /*28a30*/  LDL.LU R7, [R1+0xac4] ;  /* 0x000ac40001077983 */ /* 0x000ea20000300800 */
[----:B---3--:R-:W-:Y:S01]  /*28a40*/  IMAD.MOV.U32 R4, RZ, RZ, R19 ;  /* 0x000000ffff047224 */ /* 0x008fe200078e0013 */
[----:B------:R-:W-:-:S05]  /*28a50*/  MOV R5, R20 ;  /* 0x0000001400057202 */ /* 0x000fca0000000f00 */
[----:B------:R1:W-:Y:S01]  /*28a60*/  LDGSTS.E [R3+0x3800], [R4.64], P2 ;  /* 0x0380000004037fae */ /* 0x0003e20009121848 */
[----:B------:R-:W-:-:S05]  /*28a70*/  IADD3 R17, P1, R17, R252, RZ ;  /* 0x000000fc11117210 */ /* 0x000fca0007f3e0ff */
[----:B------:R-:W-:Y:S01]  /*28a80*/  IMAD.X R18, R18, 0x1, R0, P1 ;  /* 0x0000000112127824 */ /* 0x000fe200008e0600 */
[----:B-1----:R-:W-:-:S03]  /*28a90*/  MOV R4, R17 ;  /* 0x0000001100047202 */ /* 0x002fc60000000f00 */
[----:B------:R-:W-:Y:S01]  /*28aa0*/  IMAD.MOV.U32 R5, RZ, RZ, R18 ;  /* 0x000000ffff057224 */ /* 0x000fe200078e0012 */
[----:B------:R-:W-:Y:S04]  /*28ab0*/  STL [R1+0xaa0], R17 ;  /* 0x000aa01101007387 */ /* 0x000fe80000100800 */
[----:B------:R-:W-:Y:S04]  /*28ac0*/  STL [R1+0xa9c], R18 ;  /* 0x000a9c1201007387 */ /* 0x000fe80000100800 */
[----:B------:R1:W-:Y:S01]  /*28ad0*/  LDGSTS.E [R3+0x3900], [R4.64], P2 ;  /* 0x0390000004037fae */ /* 0x0003e20009121848 */
[----:B------:R-:W-:-:S05]  /*28ae0*/  IADD3 R9, P3, R9, R252, RZ ;  /* 0x000000fc09097210 */ /* 0x000fca0007f7e0ff */
[----:B------:R-:W-:Y:S01]  /*28af0*/  IMAD.X R14, R14, 0x1, R0, P3 ;  /* 0x000000010e0e7824 */ /* 0x000fe200018e0600 */
[----:B------:R-:W-:Y:S01]  /*28b00*/  STL [R1+0xaa8], R9 ;  /* 0x000aa80901007387 */ /* 0x000fe20000100800 */
[----:B-1----:R-:W-:-:S03]  /*28b10*/  IMAD.MOV.U32 R4, RZ, RZ, R9 ;  /* 0x000000ffff047224 */ /* 0x002fc600078e0009 */
[----:B------:R1:W-:Y:S01]  /*28b20*/  STL [R1+0xaa4], R14 ;  /* 0x000aa40e01007387 */ /* 0x0003e20000100800 */
[----:B------:R-:W-:-:S05]  /*28b30*/  MOV R5, R14 ;  /* 0x0000000e00057202 */ /* 0x000fca0000000f00 */
[----:B------:R3:W-:Y:S04]  /*28b40*/  LDGSTS.E [R3+0x3a00], [R4.64], P2 ;  /* 0x03a0000004037fae */ /* 0x0007e80009121848 */
[----:B-1----:R-:W2:Y:S04]  /*28b50*/  LDL.LU R14, [R1+0xacc] ;  /* 0x000acc00010e7983 */ /* 0x002ea80000300800 */
[----:B------:R-:W2:Y:S04]  /*28b60*/  LDL.LU R9, [R1+0xad0] ;  /* 0x000ad00001097983 */ /* 0x000ea80000300800 */
[----:B------:R-:W2:Y:S04]  /*28b70*/  LDL.LU R20, [R1+0xb94] ;  /* 0x000b940001147983 */ /* 0x000ea80000300800 */
[----:B------:R-:W2:Y:S01]  /*28b80*/  LDL.LU R19, [R1+0xb98] ;  /* 0x000b980001137983 */ /* 0x000ea20000300800 */
[----:B----4-:R-:W-:-:S05]  /*28b90*/  IADD3 R15, P1, R15, R252, RZ ;  /* 0x000000fc0f0f7210 */ /* 0x010fca0007f3e0ff */
[--C-:B------:R-:W-:Y:S01]  /*28ba0*/  IMAD.X R16, R16, 0x1, R0.reuse, P1 ;  /* 0x0000000110107824 */ /* 0x100fe200008e0600 */
[-C--:B--2---:R-:W-:Y:S01]  /*28bb0*/  IADD3 R8, P3, R8, R252.reuse, RZ ;  /* 0x000000fc08087210 */ /* 0x084fe20007f7e0ff */
[----:B------:R-:W-:Y:S04]  /*28bc0*/  STL [R1+0xab0], R15 ;  /* 0x000ab00f01007387 */ /* 0x000fe80000100800 */
[----:B------:R-:W-:Y:S01]  /*28bd0*/  IMAD.X R13, R13, 0x1, R0, P3 ;  /* 0x000000010d0d7824 */ /* 0x000fe200018e0600 */
[----:B------:R-:W-:Y:S01]  /*28be0*/  STL [R1+0xaac], R16 ;  /* 0x000aac1001007387 */ /* 0x000fe20000100800 */
[----:B---3--:R-:W-:Y:S01]  /*28bf0*/  MOV R4, R15 ;  /* 0x0000000f00047202 */ /* 0x008fe20000000f00 */
[----:B------:R-:W-:Y:S02]  /*28c00*/  IMAD.MOV.U32 R5, RZ, RZ, R16 ;  /* 0x000000ffff057224 */ /* 0x000fe400078e0010 */
[----:B------:R-:W-:Y:S04]  /*28c10*/  STL [R1+0xab8], R8 ;  /* 0x000ab80801007387 */ /* 0x000fe80000100800 */
[----:B------:R1:W-:Y:S04]  /*28c20*/  STL [R1+0xab4], R13 ;  /* 0x000ab40d01007387 */ /* 0x0003e80000100800 */
[----:B------:R-:W2:Y:S04]  /*28c30*/  LDL.LU R18, [R1+0xb9c] ;  /* 0x000b9c0001127983 */ /* 0x000ea80000300800 */
[----:B------:R-:W3:Y:S01]  /*28c40*/  LDL.LU R17, [R1+0xba0] ;  /* 0x000ba00001117983 */ /* 0x000ee20000300800 */
[----:B------:R-:W-:-:S03]  /*28c50*/  IADD3 R10, P1, R10, R252, RZ ;  /* 0x000000fc0a0a7210 */ /* 0x000fc60007f3e0ff */
[----:B------:R4:W-:Y:S01]  /*28c60*/  LDGSTS.E [R3+0x3b00], [R4.64], P2 ;  /* 0x03b0000004037fae */ /* 0x0009e20009121848 */
[----:B------:R-:W-:Y:S02]  /*28c70*/  IADD3 R6, P3, R6, R252, RZ ;  /* 0x000000fc06067210 */ /* 0x000fe40007f7e0ff */
[----:B----4-:R-:W-:Y:S01]  /*28c80*/  MOV R5, R13 ;  /* 0x0000000d00057202 */ /* 0x010fe20000000f00 */
[----:B------:R-:W-:Y:S01]  /*28c90*/  IMAD.MOV.U32 R4, RZ, RZ, R8 ;  /* 0x000000ffff047224 */ /* 0x000fe200078e0008 */
[----:B-1----:R-:W4:Y:S04]  /*28ca0*/  LDL.LU R13, [R1+0xba4] ;  /* 0x000ba400010d7983 */ /* 0x002f280000300800 */
[----:B------:R-:W4:Y:S04]  /*28cb0*/  LDL.LU R8, [R1+0xba8] ;  /* 0x000ba80001087983 */ /* 0x000f280000300800 */
[----:B------:R1:W-:Y:S04]  /*28cc0*/  LDGSTS.E [R3+0x3c00], [R4.64], P2 ;  /* 0x03c0000004037fae */ /* 0x0003e80009121848 */
[----:B------:R1:W-:Y:S02]  /*28cd0*/  STL [R1+0xac0], R10 ;  /* 0x000ac00a01007387 */ /* 0x0003e40000100800 */
[----:B-1----:R-:W-:Y:S01]  /*28ce0*/  MOV R4, R10 ;  /* 0x0000000a00047202 */ /* 0x002fe20000000f00 */
[----:B------:R-:W-:-:S04]  /*28cf0*/  IMAD.X R11, R11, 0x1, R0, P1 ;  /* 0x000000010b0b7824 */ /* 0x000fc800008e0600 */
[----:B------:R-:W-:Y:S01]  /*28d00*/  IMAD.MOV.U32 R5, RZ, RZ, R11 ;  /* 0x000000ffff057224 */ /* 0x000fe200078e000b */
[----:B------:R-:W-:Y:S01]  /*28d10*/  STL [R1+0xabc], R11 ;  /* 0x000abc0b01007387 */ /* 0x000fe20000100800 */
[----:B------:R-:W-:-:S03]  /*28d20*/  IMAD.X R7, R7, 0x1, R0, P3 ;  /* 0x0000000107077824 */ /* 0x000fc600018e0600 */
[----:B------:R-:W-:Y:S04]  /*28d30*/  STL [R1+0xac8], R6 ;  /* 0x000ac80601007387 */ /* 0x000fe80000100800 */
[----:B------:R1:W-:Y:S04]  /*28d40*/  STL [R1+0xac4], R7 ;  /* 0x000ac40701007387 */ /* 0x0003e80000100800 */
[----:B------:R-:W4:Y:S04]  /*28d50*/  LDL.LU R16, [R1+0xbac] ;  /* 0x000bac0001107983 */ /* 0x000f280000300800 */
[----:B------:R1:W-:Y:S04]  /*28d60*/  LDGSTS.E [R3+0x3d00], [R4.64], P2 ;  /* 0x03d0000004037fae */ /* 0x0003e80009121848 */
[----:B------:R-:W4:Y:S04]  /*28d70*/  LDL.LU R15, [R1+0xbb0] ;  /* 0x000bb000010f7983 */ /* 0x000f280000300800 */
[----:B------:R-:W4:Y:S01]  /*28d80*/  LDL.LU R10, [R1+0xbb4] ;  /* 0x000bb400010a7983 */ /* 0x000f220000300800 */
[----:B-1----:R-:W-:-:S03]  /*28d90*/  MOV R5, R7 ;  /* 0x0000000700057202 */ /* 0x002fc60000000f00 */
[----:B------:R-:W4:Y:S01]  /*28da0*/  LDL.LU R7, [R1+0xbb8] ;  /* 0x000bb80001077983 */ /* 0x000f220000300800 */
[----:B------:R-:W-:Y:S01]  /*28db0*/  IMAD.MOV.U32 R4, RZ, RZ, R6 ;  /* 0x000000ffff047224 */ /* 0x000fe200078e0006 */
[----:B------:R-:W-:Y:S02]  /*28dc0*/  ISETP.GT.AND P1, PT, R2, 0xb, PT ;  /* 0x0000000b0200780c */ /* 0x000fe40003f24270 */
        /* <DEDUP_REMOVED lines=8> */
[----:B------:R-:W-:-:S03]  /*28e50*/  IADD3 R19, P4, R19, R252, RZ ;  /* 0x000000fc13137210 */ /* 0x000fc60007f9e0ff */
[----:B------:R-:W-:Y:S01]  /*28e60*/  IMAD.MOV.U32 R5, RZ, RZ, R14 ;  /* 0x000000ffff057224 */ /* 0x000fe200078e000e */
[----:B------:R-:W-:Y:S01]  /*28e70*/  MOV R4, R9 ;  /* 0x0000000900047202 */ /* 0x000fe20000000f00 */
[----:B------:R-:W-:Y:S01]  /*28e80*/  STL [R1+0xad0], R9 ;  /* 0x000ad00901007387 */ /* 0x000fe20000100800 */
[----:B------:R-:W-:-:S03]  /*28e90*/  IMAD.X R20, R20, 0x1, R0, P4 ;  /* 0x0000000114147824 */ /* 0x000fc600020e0600 */
[----:B------:R1:W-:Y:S04]  /*28ea0*/  STL [R1+0xacc], R14 ;  /* 0x000acc0e01007387 */ /* 0x0003e80000100800 */
[----:B------:R-:W-:Y:S04]  /*28eb0*/  STL [R1+0xb98], R19 ;  /* 0x000b981301007387 */ /* 0x000fe80000100800 */
[----:B------:R1:W-:Y:S04]  /*28ec0*/  LDGSTS.E [R3+0x3f00], [R4.64], P2 ;  /* 0x03f0000004037fae */ /* 0x0003e80009121848 */
[----:B-1----:R-:W4:Y:S04]  /*28ed0*/  LDL.LU R14, [R1+0xbbc] ;  /* 0x000bbc00010e7983 */ /* 0x002f280000300800 */
[----:B------:R-:W-:Y:S04]  /*28ee0*/  STL [R1+0xb94], R20 ;  /* 0x000b941401007387 */ /* 0x000fe80000100800 */
[----:B------:R-:W4:Y:S01]  /*28ef0*/  LDL.LU R9, [R1+0xbc4] ;  /* 0x000bc40001097983 */ /* 0x000f220000300800 */
[----:B------:R-:W-:Y:S01]  /*28f00*/  IMAD.MOV.U32 R4, RZ, RZ, R19 ;  /* 0x000000ffff047224 */ /* 0x000fe200078e0013 */
[----:B------:R-:W-:-:S05]  /*28f10*/  MOV R5, R20 ;  /* 0x0000001400057202 */ /* 0x000fca0000000f00 */
[----:B------:R1:W-:Y:S01]  /*28f20*/  LDGSTS.E [R3+0x5800], [R4.64], P1 ;  /* 0x0580000004037fae */ /* 0x0003e20008921848 */
[----:B---3--:R-:W-:-:S05]  /*28f30*/  IADD3 R17, P2, R17, R252, RZ ;  /* 0x000000fc11117210 */ /* 0x008fca0007f5e0ff */
[----:B--2---:R-:W-:Y:S01]  /*28f40*/  IMAD.X R18, R18, 0x1, R0, P2 ;  /* 0x0000000112127824 */ /* 0x004fe200010e0600 */
[----:B-1----:R-:W-:-:S03]  /*28f50*/  MOV R4, R17 ;  /* 0x0000001100047202 */ /* 0x002fc60000000f00 */
[----:B------:R-:W-:Y:S01]  /*28f60*/  IMAD.MOV.U32 R5, RZ, RZ, R18 ;  /* 0x000000ffff057224 */ /* 0x000fe200078e0012 */
[----:B------:R-:W-:Y:S04]  /*28f70*/  STL [R1+0xba0], R17 ;  /* 0x000ba01101007387 */ /* 0x000fe80000100800 */
[----:B------:R-:W-:Y:S04]  /*28f80*/  STL [R1+0xb9c], R18 ;  /* 0x000b9c1201007387 */ /* 0x000fe80000100800 */
[----:B------:R1:W-:Y:S01]  /*28f90*/  LDGSTS.E [R3+0x5900], [R4.64], P1 ;  /* 0x0590000004037fae */ /* 0x0003e20008921848 */
[----:B----4-:R-:W-:-:S05]  /*28fa0*/  IADD3 R8, P3, R8, R252, RZ ;  /* 0x000000fc08087210 */ /* 0x010fca0007f7e0ff */
[----:B------:R-:W-:Y:S01]  /*28fb0*/  IMAD.X R13, R13, 0x1, R0, P3 ;  /* 0x000000010d0d7824 */ /* 0x000fe200018e0600 */
[----:B------:R-:W-:Y:S01]  /*28fc0*/  STL [R1+0xba8], R8 ;  /* 0x000ba80801007387 */ /* 0x000fe20000100800 */
[----:B-1----:R-:W-:-:S03]  /*28fd0*/  IMAD.MOV.U32 R4, RZ, RZ, R8 ;  /* 0x000000ffff047224 */ /* 0x002fc600078e0008 */
[----:B------:R1:W-:Y:S01]  /*28fe0*/  STL [R1+0xba4], R13 ;  /* 0x000ba40d01007387 */ /* 0x0003e20000100800 */
[----:B------:R-:W-:-:S05]  /*28ff0*/  MOV R5, R13 ;  /* 0x0000000d00057202 */ /* 0x000fca0000000f00 */
[----:B------:R2:W-:Y:S04]  /*29000*/  LDGSTS.E [R3+0x5a00], [R4.64], P1 ;  /* 0x05a0000004037fae */ /* 0x0005e80008921848 */
[----:B-1----:R-:W3:Y:S04]  /*29010*/  LDL.LU R13, [R1+0xbcc] ;  /* 0x000bcc00010d7983 */ /* 0x002ee80000300800 */
[----:B------:R-:W4:Y:S04]  /*29020*/  LDL.LU R8, [R1+0xbd0] ;  /* 0x000bd00001087983 */ /* 0x000f280000300800 */
[----:B------:R-:W3:Y:S04]  /*29030*/  LDL.LU R20, [R1+0xc94] ;  /* 0x000c940001147983 */ /* 0x000ee80000300800 */
[----:B------:R-:W3:Y:S01]  /*29040*/  LDL.LU R19, [R1+0xc98] ;  /* 0x000c980001137983 */ /* 0x000ee20000300800 */
[----:B------:R-:W-:-:S05]  /*29050*/  IADD3 R15, P2, R15, R252, RZ ;  /* 0x000000fc0f0f7210 */ /* 0x000fca0007f5e0ff */
[--C-:B------:R-:W-:Y:S01]  /*29060*/  IMAD.X R16, R16, 0x1, R0.reuse, P2 ;  /* 0x0000000110107824 */ /* 0x100fe200010e0600 */
[----:B------:R-:W-:Y:S01]  /*29070*/  IADD3 R7, P3, R7, R252, RZ ;  /* 0x000000fc07077210 */ /* 0x000fe20007f7e0ff */
[----:B------:R-:W-:Y:S04]  /*29080*/  STL [R1+0xbb0], R15 ;  /* 0x000bb00f01007387 */ /* 0x000fe80000100800 */
[----:B------:R-:W-:Y:S01]  /*29090*/  IMAD.X R10, R10, 0x1, R0, P3 ;  /* 0x000000010a0a7824 */ /* 0x000fe200018e0600 */
[----:B------:R-:W-:Y:S01]  /*290a0*/  STL [R1+0xbac], R16 ;  /* 0x000bac1001007387 */ /* 0x000fe20000100800 */
[----:B--2---:R-:W-:Y:S01]  /*290b0*/  MOV R4, R15 ;  /* 0x0000000f00047202 */ /* 0x004fe20000000f00 */
[----:B------:R-:W-:Y:S02]  /*290c0*/  IMAD.MOV.U32 R5, RZ, RZ, R16 ;  /* 0x000000ffff057224 */ /* 0x000fe400078e0010 */
[----:B------:R-:W-:Y:S04]  /*290d0*/  STL [R1+0xbb8], R7 ;  /* 0x000bb80701007387 */ /* 0x000fe80000100800 */
[----:B------:R1:W-:Y:S04]  /*290e0*/  STL [R1+0xbb4], R10 ;  /* 0x000bb40a01007387 */ /* 0x0003e80000100800 */
[----:B------:R-:W2:Y:S04]  /*290f0*/  LDL.LU R18, [R1+0xc9c] ;  /* 0x000c9c0001127983 */ /* 0x000ea80000300800 */
[----:B------:R-:W2:Y:S04]  /*29100*/  LDL.LU R17, [R1+0xca0] ;  /* 0x000ca00001117983 */ /* 0x000ea80000300800 */
[----:B------:R1:W-:Y:S02]  /*29110*/  LDGSTS.E [R3+0x5b00], [R4.64], P1 ;  /* 0x05b0000004037fae */ /* 0x0003e40008921848 */
[----:B-1----:R-:W-:Y:S01]  /*29120*/  MOV R5, R10 ;  /* 0x0000000a00057202 */ /* 0x002fe20000000f00 */
[----:B------:R-:W-:Y:S01]  /*29130*/  IMAD.MOV.U32 R4, RZ, RZ, R7 ;  /* 0x000000ffff047224 */ /* 0x000fe200078e0007 */
[----:B------:R-:W2:Y:S04]  /*29140*/  LDL.LU R10, [R1+0xca4] ;  /* 0x000ca400010a7983 */ /* 0x000ea80000300800 */
[----:B------:R-:W2:Y:S01]  /*29150*/  LDL.LU R7, [R1+0xca8] ;  /* 0x000ca80001077983 */ /* 0x000ea20000300800 */
[----:B------:R-:W-:-:S02]  /*29160*/  IADD3 R11, P2, R11, R252, RZ ;  /* 0x000000fc0b0b7210 */ /* 0x000fc40007f5e0ff */
[----:B------:R-:W-:Y:S01]  /*29170*/  IADD3 R6, P3, R6, R252, RZ ;  /* 0x000000fc06067210 */ /* 0x000fe20007f7e0ff */
[----:B------:R1:W-:Y:S04]  /*29180*/  LDGSTS.E [R3+0x5c00], [R4.64], P1 ;  /* 0x05c0000004037fae */ /* 0x0003e80008921848 */
[----:B------:R-:W-:Y:S01]  /*29190*/  STL [R1+0xbc0], R11 ;  /* 0x000bc00b01007387 */ /* 0x000fe20000100800 */
[----:B-1----:R-:W-:Y:S01]  /*291a0*/  MOV R4, R11 ;  /* 0x0000000b00047202 */ /* 0x002fe20000000f00 */
[----:B------:R-:W-:-:S05]  /*291b0*/  IMAD.X R14, R14, 0x1, R0, P2 ;  /* 0x000000010e0e7824 */ /* 0x000fca00010e0600 */
[----:B------:R1:W-:Y:S01]  /*291c0*/  STL [R1+0xbbc], R14 ;  /* 0x000bbc0e01007387 */ /* 0x0003e20000100800 */
[----:B------:R-:W-:-:S03]  /*291d0*/  IMAD.X R9, R9, 0x1, R0, P3 ;  /* 0x0000000109097824 */ /* 0x000fc600018e0600 */
[----:B------:R-:W-:Y:S01]  /*291e0*/  STL [R1+0xbc8], R6 ;  /* 0x000bc80601007387 */ /* 0x000fe20000100800 */
[----:B------:R-:W-:-:S03]  /*291f0*/  IMAD.MOV.U32 R5, RZ, RZ, R14 ;  /* 0x000000ffff057224 */ /* 0x000fc600078e000e */
[----:B------:R1:W-:Y:S04]  /*29200*/  STL [R1+0xbc4], R9 ;  /* 0x000bc40901007387 */ /* 0x0003e80000100800 */
[----:B------:R-:W2:Y:S04]  /*29210*/  LDL.LU R16, [R1+0xcac] ;  /* 0x000cac0001107983 */ /* 0x000ea80000300800 */
[----:B------:R-:W2:Y:S04]  /*29220*/  LDL.LU R15, [R1+0xcb0] ;  /* 0x000cb000010f7983 */ /* 0x000ea80000300800 */
[----:B-1----:R-:W2:Y:S04]  /*29230*/  LDL.LU R14, [R1+0xcb4] ;  /* 0x000cb400010e7983 */ /* 0x002ea80000300800 */
[----:B------:R-:W2:Y:S01]  /*29240*/  LDL.LU R11, [R1+0xcb8] ;  /* 0x000cb800010b7983 */ /* 0x000ea20000300800 */
[----:B------:R-:W-:-:S03]  /*29250*/  ISETP.GT.AND P2, PT, R2, 0xf, PT ;  /* 0x0000000f0200780c */ /* 0x000fc60003f44270 */
[----:B------:R1:W-:Y:S02]  /*29260*/  LDGSTS.E [R3+0x5d00], [R4.64], P1 ;  /* 0x05d0000004037fae */ /* 0x0003e40008921848 */
[----:B-1----:R-:W-:Y:S01]  /*29270*/  IMAD.MOV.U32 R4, RZ, RZ, R6 ;  /* 0x000000ffff047224 */ /* 0x002fe200078e0006 */
[----:B------:R-:W-:Y:S02]  /*29280*/  MOV R5, R9 ;  /* 0x0000000900057202 */ /* 0x000fe40000000f00 */
        /* <DEDUP_REMOVED lines=19> */
[----:B---3--:R-:W-:Y:S01]  /*293c0*/  IMAD.MOV.U32 R4, RZ, RZ, R19 ;  /* 0x000000ffff047224 */ /* 0x008fe200078e0013 */
[----:B------:R-:W-:-:S05]  /*293d0*/  MOV R5, R20 ;  /* 0x0000001400057202 */ /* 0x000fca0000000f00 */
[----:B------:R1:W-:Y:S01]  /*293e0*/  LDGSTS.E [R3+0x7800], [R4.64], P2 ;  /* 0x0780000004037fae */ /* 0x0003e20009121848 */
[----:B--2---:R-:W-:-:S05]  /*293f0*/  IADD3 R17, P1, R17, R252, RZ ;  /* 0x000000fc11117210 */ /* 0x004fca0007f3e0ff */
        /* <DEDUP_REMOVED lines=13> */
[----:B-1----:R-:W3:Y:S04]  /*294d0*/  LDL.LU R10, [R1+0xccc] ;  /* 0x000ccc00010a7983 */ /* 0x002ee80000300800 */
[----:B------:R-:W3:Y:S04]  /*294e0*/  LDL.LU R7, [R1+0xcd0] ;  /* 0x000cd00001077983 */ /* 0x000ee80000300800 */
[----:B------:R-:W3:Y:S04]  /*294f0*/  LDL.LU R20, [R1+0xd94] ;  /* 0x000d940001147983 */ /* 0x000ee80000300800 */
[----:B------:R-:W3:Y:S01]  /*29500*/  LDL.LU R19, [R1+0xd98] ;  /* 0x000d980001137983 */ /* 0x000ee20000300800 */
[----:B------:R-:W-:-:S05]  /*29510*/  IADD3 R15, P1, R15, R252, RZ ;  /* 0x000000fc0f0f7210 */ /* 0x000fca0007f3e0ff */
[--C-:B------:R-:W-:Y:S01]  /*29520*/  IMAD.X R16, R16, 0x1, R0.reuse, P1 ;  /* 0x0000000110107824 */ /* 0x100fe200008e0600 */
[-C--:B------:R-:W-:Y:S01]  /*29530*/  IADD3 R11, P3, R11, R252.reuse, RZ ;  /* 0x000000fc0b0b7210 */ /* 0x080fe20007f7e0ff */
[----:B------:R-:W-:Y:S04]  /*29540*/  STL [R1+0xcb0], R15 ;  /* 0x000cb00f01007387 */ /* 0x000fe80000100800 */
[----:B------:R-:W-:Y:S01]  /*29550*/  IMAD.X R14, R14, 0x1, R0, P3 ;  /* 0x000000010e0e7824 */ /* 0x000fe200018e0600 */
[----:B------:R-:W-:Y:S01]  /*29560*/  STL [R1+0xcac], R16 ;  /* 0x000cac1001007387 */ /* 0x000fe20000100800 */
[----:B--2---:R-:W-:Y:S01]  /*29570*/  MOV R4, R15 ;  /* 0x0000000f00047202 */ /* 0x004fe20000000f00 */
[----:B------:R-:W-:Y:S02]  /*29580*/  IMAD.MOV.U32 R5, RZ, RZ, R16 ;  /* 0x000000ffff057224 */ /* 0x000fe400078e0010 */
        /* <DEDUP_REMOVED lines=11> */
[----:B------:R-:W-:Y:S04]  /*29640*/  STL [R1+0xcc0], R9 ;  /* 0x000cc00901007387 */ /* 0x000fe80000100800 */
[----:B------:R1:W-:Y:S02]  /*29650*/  LDGSTS.E [R3+0x7c00], [R4.64], P2 ;  /* 0x07c0000004037fae */ /* 0x0003e40009121848 */
[----:B-1----:R-:W-:Y:S01]  /*29660*/  MOV R4, R9 ;  /* 0x0000000900047202 */ /* 0x002fe20000000f00 */
[----:B----4-:R-:W-:-:S05]  /*29670*/  IMAD.X R13, R13, 0x1, R0, P1 ;  /* 0x000000010d0d7824 */ /* 0x010fca00008e0600 */
        /* <DEDUP_REMOVED lines=13> */
[----:B----4-:R-:W4:Y:S04]  /*29750*/  LDL.LU R8, [R1+0xdc0] ;  /* 0x000dc00001087983 */ /* 0x010f280000300800 */
[----:B------:R1:W-:Y:S04]  /*29760*/  LDGSTS.E [R3+0x7e00], [R4.64], P2 ;  /* 0x07e0000004037fae */ /* 0x0003e80009121848 */
[----:B------:R-:W4:Y:S01]  /*29770*/  LDL.LU R6, [R1+0xdc8] ;  /* 0x000dc80001067983 */ /* 0x000f220000300800 */
[----:B-1----:R-:W-:-:S04]  /*29780*/  SEL R4, RZ, 0x4, !P1 ;  /* 0x00000004ff047807 */ /* 0x002fc80004800000 */
[----:B------:R-:W-:Y:S02]  /*29790*/  SEL R4, R4, RZ, !P0 ;  /* 0x000000ff04047207 */ /* 0x000fe40004000000 */
[----:B---3--:R-:W-:-:S05]  /*297a0*/  IADD3 R7, P3, R7, R252, RZ ;  /* 0x000000fc07077210 */ /* 0x008fca0007f7e0ff */
[----:B------:R-:W-:Y:S01]  /*297b0*/  IMAD.X R10, R10, 0x1, R0, P3 ;  /* 0x000000010a0a7824 */ /* 0x000fe200018e0600 */
[----:B------:R-:W-:Y:S01]  /*297c0*/  IADD3 R19, P4, R19, R252, RZ ;  /* 0x000000fc13137210 */ /* 0x000fe20007f9e0ff */
[----:B------:R-:W-:Y:S02]  /*297d0*/  STL [R1+0xcd0], R7 ;  /* 0x000cd00701007387 */ /* 0x000fe40000100800 */
[----:B------:R-:W-:Y:S02]  /*297e0*/  IMAD.MOV.U32 R5, RZ, RZ, R10 ;  /* 0x000000ffff057224 */ /* 0x000fe400078e000a */
[----:B------:R-:W-:Y:S01]  /*297f0*/  IMAD.X R20, R20, 0x1, R0, P4 ;  /* 0x0000000114147824 */ /* 0x000fe200020e0600 */
[----:B------:R1:W-:Y:S01]  /*29800*/  STL [R1+0xccc], R10 ;  /* 0x000ccc0a01007387 */ /* 0x0003e20000100800 */
[----:B------:R-:W-:-:S03]  /*29810*/  ISETP.NE.U32.AND P1, PT, R4, RZ, PT ;  /* 0x000000ff0400720c */ /* 0x000fc60003f25070 */
[----:B------:R-:W-:Y:S01]  /*29820*/  STL [R1+0xd98], R19 ;  /* 0x000d981301007387 */ /* 0x000fe20000100800 */
[----:B------:R-:W-:-:S03]  /*29830*/  MOV R4, R7 ;  /* 0x0000000700047202 */ /* 0x000fc60000000f00 */
[----:B-1----:R-:W3:Y:S04]  /*29840*/  LDL.LU R10, [R1+0xdbc] ;  /* 0x000dbc00010a7983 */ /* 0x002ee80000300800 */
[----:B------:R-:W-:Y:S04]  /*29850*/  STL [R1+0xd94], R20 ;  /* 0x000d941401007387 */ /* 0x000fe80000100800 */
[----:B------:R-:W3:Y:S04]  /*29860*/  LDL.LU R7, [R1+0xdc4] ;  /* 0x000dc40001077983 */ /* 0x000ee80000300800 */
[----:B------:R1:W-:Y:S02]  /*29870*/  LDGSTS.E [R3+0x7f00], [R4.64], P2 ;  /* 0x07f0000004037fae */ /* 0x0003e40009121848 */
[----:B-1----:R-:W-:Y:S01]  /*29880*/  IMAD.MOV.U32 R4, RZ, RZ, R19 ;  /* 0x000000ffff047224 */ /* 0x002fe200078e0013 */
        /* <DEDUP_REMOVED lines=20> */
[----:B--2---:R-:W-:-:S05]  /*299d0*/  IADD3 R15, P2, R15, R252, RZ ;  /* 0x000000fc0f0f7210 */ /* 0x004fca0007f5e0ff */
[--C-:B------:R-:W-:Y:S01]  /*299e0*/  IMAD.X R16, R16, 0x1, R0.reuse, P2 ;  /* 0x0000000110107824 */ /* 0x100fe200010e0600 */
[-C--:B------:R-:W-:Y:S01]  /*299f0*/  IADD3 R9, P3, R9, R252.reuse, RZ ;  /* 0x000000fc09097210 */ /* 0x080fe20007f7e0ff */
[----:B------:R-:W-:Y:S04]  /*29a00*/  STL [R1+0xdb0], R15 ;  /* 0x000db00f01007387 */ /* 0x000fe80000100800 */
[----:B------:R-:W-:Y:S01]  /*29a10*/  IMAD.X R13, R13, 0x1, R0, P3 ;  /* 0x000000010d0d7824 */ /* 0x000fe200018e0600 */
[----:B------:R-:W-:Y:S01]  /*29a20*/  STL [R1+0xdac], R16 ;  /* 0x000dac1001007387 */ /* 0x000fe20000100800 */
[----:B------:R-:W-:Y:S01]  /*29a30*/  MOV R4, R15 ;  /* 0x0000000f00047202 */ /* 0x000fe20000000f00 */
[----:B------:R-:W-:Y:S02]  /*29a40*/  IMAD.MOV.U32 R5, RZ, RZ, R16 ;  /* 0x000000ffff057224 */ /* 0x000fe400078e0010 */
[----:B------:R-:W-:Y:S04]  /*29a50*/  STL [R1+0xdb8], R9 ;  /* 0x000db80901007387 */ /* 0x000fe80000100800 */
[----:B------:R1:W-:Y:S04]  /*29a60*/  STL [R1+0xdb4], R13 ;  /* 0x000db40d01007387 */ /* 0x0003e80000100800 */
[----:B------:R-:W2:Y:S01]  /*29a70*/  LDL.LU R18, [R1+0xe9c] ;  /* 0x000e9c0001127983 */ /* 0x000ea20000300800 */
[----:B----4-:R-:W-:-:S03]  /*29a80*/  IADD3 R8, P2, R8, R252, RZ ;  /* 0x000000fc08087210 */ /* 0x010fc60007f5e0ff */
[----:B------:R-:W4:Y:S04]  /*29a90*/  LDL.LU R17, [R1+0xea0] ;  /* 0x000ea00001117983 */ /* 0x000f280000300800 */
[----:B------:R1:W-:Y:S01]  /*29aa0*/  LDGSTS.E [R3+0x9b00], [R4.64], P1 ;  /* 0x09b0000004037fae */ /* 0x0003e20008921848 */
[----:B------:R-:W-:Y:S02]  /*29ab0*/  IADD3 R6, P3, R6, R252, RZ ;  /* 0x000000fc06067210 */ /* 0x000fe40007f7e0ff */
[----:B-1----:R-:W-:Y:S01]  /*29ac0*/  MOV R5, R13 ;  /* 0x0000000d00057202 */ /* 0x002fe20000000f00 */
[----:B------:R-:W-:Y:S01]  /*29ad0*/  IMAD.MOV.U32 R4, RZ, RZ, R9 ;  /* 0x000000ffff047224 */ /* 0x000fe200078e0009 */
[----:B------:R-:W2:Y:S04]  /*29ae0*/  LDL.LU R13, [R1+0xea4] ;  /* 0x000ea400010d7983 */ /* 0x000ea80000300800 */
[----:B------:R-:W2:Y:S04]  /*29af0*/  LDL.LU R9, [R1+0xea8] ;  /* 0x000ea80001097983 */ /* 0x000ea80000300800 */
[----:B------:R1:W-:Y:S04]  /*29b00*/  LDGSTS.E [R3+0x9c00], [R4.64], P1 ;  /* 0x09c0000004037fae */ /* 0x0003e80008921848 */
[----:B------:R-:W-:Y:S01]  /*29b10*/  STL [R1+0xdc0], R8 ;  /* 0x000dc00801007387 */ /* 0x000fe20000100800 */
[----:B-1----:R-:W-:Y:S01]  /*29b20*/  MOV R4, R8 ;  /* 0x0000000800047202 */ /* 0x002fe20000000f00 */
[----:B---3--:R-:W-:-:S04]  /*29b30*/  IMAD.X R10, R10, 0x1, R0, P2 ;  /* 0x000000010a0a7824 */ /* 0x008fc800010e0600 */
[----:B------:R-:W-:Y:S01]  /*29b40*/  IMAD.MOV.U32 R5, RZ, RZ, R10 ;  /* 0x000000ffff057224 */ /* 0x000fe200078e000a */
[----:B------:R-:W-:Y:S01]  /*29b50*/  STL [R1+0xdbc], R10 ;  /* 0x000dbc0a01007387 */ /* 0x000fe20000100800 */
[----:B------:R-:W-:-:S03]  /*29b60*/  IMAD.X R7, R7, 0x1, R0, P3 ;  /* 0x0000000107077824 */ /* 0x000fc600018e0600 */
[----:B------:R-:W-:Y:S04]  /*29b70*/  STL [R1+0xdc8], R6 ;  /* 0x000dc80601007387 */ /* 0x000fe80000100800 */
[----:B------:R1:W-:Y:S04]  /*29b80*/  STL [R1+0xdc4], R7 ;  /* 0x000dc40701007387 */ /* 0x0003e80000100800 */
[----:B------:R3:W-:Y:S04]  /*29b90*/  LDGSTS.E [R3+0x9d00], [R4.64], P1 ;  /* 0x09d0000004037fae */ /* 0x0007e80008921848 */
[----:B------:R-:W2:Y:S04]  /*29ba0*/  LDL.LU R16, [R1+0xeac] ;  /* 0x000eac0001107983 */ /* 0x000ea80000300800 */
[----:B------:R-:W2:Y:S01]  /*29bb0*/  LDL.LU R15, [R1+0xeb0] ;  /* 0x000eb000010f7983 */ /* 0x000ea20000300800 */
[----:B---3--:R-:W-:Y:S01]  /*29bc0*/  MOV R5, R7 ;  /* 0x0000000700057202 */ /* 0x008fe20000000f00 */
[----:B------:R-:W-:-:S02]  /*29bd0*/  IMAD.MOV.U32 R4, RZ, RZ, R6 ;  /* 0x000000ffff047224 */ /* 0x000fc400078e0006 */
[----:B-1----:R-:W3:Y:S04]  /*29be0*/  LDL.LU R7, [R1+0xeb4] ;  /* 0x000eb40001077983 */ /* 0x002ee80000300800 */
[----:B------:R-:W3:Y:S01]  /*29bf0*/  LDL.LU R6, [R1+0xeb8] ;  /* 0x000eb80001067983 */ /* 0x000ee20000300800 */
[----:B------:R-:W-:-:S03]  /*29c00*/  ISETP.GT.AND P2, PT, R2, 0x17, PT ;  /* 0x000000170200780c */ /* 0x000fc60003f44270 */
[----:B------:R1:W-:Y:S04]  /*29c10*/  LDGSTS.E [R3+0x9e00], [R4.64], P1 ;  /* 0x09e0000004037fae */ /* 0x0003e80008921848 */
[----:B------:R-:W3:Y:S04]  /*29c20*/  LDL.LU R10, [R1+0xec0] ;  /* 0x000ec000010a7983 */ /* 0x000ee80000300800 */
[----:B------:R-:W3:Y:S01]  /*29c30*/  LDL.LU R8, [R1+0xec8] ;  /* 0x000ec80001087983 */ /* 0x000ee20000300800 */
        /* <DEDUP_REMOVED lines=13> */
[----:B-1----:R-:W3:Y:S04]  /*29d10*/  LDL.LU R14, [R1+0xebc] ;  /* 0x000ebc00010e7983 */ /* 0x002ee80000300800 */
[----:B------:R-:W-:Y:S04]  /*29d20*/  STL [R1+0xe94], R20 ;  /* 0x000e941401007387 */ /* 0x000fe80000100800 */
[----:B------:R-:W3:Y:S01]  /*29d30*/  LDL.LU R11, [R1+0xec4] ;  /* 0x000ec400010b7983 */ /* 0x000ee20000300800 */
[----:B------:R-:W-:Y:S01]  /*29d40*/  IMAD.MOV.U32 R4, RZ, RZ, R19 ;  /* 0x000000ffff047224 */ /* 0x000fe200078e0013 */
[----:B------:R-:W-:-:S05]  /*29d50*/  MOV R5, R20 ;  /* 0x0000001400057202 */ /* 0x000fca0000000f00 */
[----:B------:R1:W-:Y:S01]  /*29d60*/  LDGSTS.E [R3+0xb800], [R4.64], P2 ;  /* 0x0b80000004037fae */ /* 0x0003e20009121848 */
[----:B----4-:R-:W-:-:S05]  /*29d70*/  IADD3 R17, P1, R17, R252, RZ ;  /* 0x000000fc11117210 */ /* 0x010fca0007f3e0ff */
[----:B--2---:R-:W-:Y:S01]  /*29d80*/  IMAD.X R18, R18, 0x1, R0, P1 ;  /* 0x0000000112127824 */ /* 0x004fe200008e0600 */
        /* <DEDUP_REMOVED lines=12> */
[----:B-1----:R-:W4:Y:S04]  /*29e50*/  LDL.LU R13, [R1+0xecc] ;  /* 0x000ecc00010d7983 */ /* 0x002f280000300800 */
[----:B------:R-:W4:Y:S04]  /*29e60*/  LDL.LU R9, [R1+0xed0] ;  /* 0x000ed00001097983 */ /* 0x000f280000300800 */
[----:B------:R-:W4:Y:S04]  /*29e70*/  LDL.LU R20, [R1+0xf94] ;  /* 0x000f940001147983 */ /* 0x000f280000300800 */
[----:B------:R-:W4:Y:S01]  /*29e80*/  LDL.LU R19, [R1+0xf98] ;  /* 0x000f980001137983 */ /* 0x000f220000300800 */
[----:B------:R-:W-:-:S05]  /*29e90*/  IADD3 R15, P1, R15, R252, RZ ;  /* 0x000000fc0f0f7210 */ /* 0x000fca0007f3e0ff */
[--C-:B------:R-:W-:Y:S01]  /*29ea0*/  IMAD.X R16, R16, 0x1, R0.reuse, P1 ;  /* 0x0000000110107824 */ /* 0x100fe200008e0600 */
[-C--:B---3--:R-:W-:Y:S01]  /*29eb0*/  IADD3 R6, P3, R6, R252.reuse, RZ ;  /* 0x000000fc06067210 */ /* 0x088fe20007f7e0ff */
        /* <DEDUP_REMOVED lines=8> */
[----:B------:R-:W3:Y:S04]  /*29f40*/  LDL.LU R17, [R1+0xfa0] ;  /* 0x000fa00001117983 */ /* 0x000ee80000300800 */
[----:B------:R1:W-:Y:S02]  /*29f50*/  LDGSTS.E [R3+0xbb00], [R4.64], P2 ;  /* 0x0bb0000004037fae */ /* 0x0003e40009121848 */
[----:B-1----:R-:W-:Y:S01]  /*29f60*/  MOV R5, R7 ;  /* 0x0000000700057202 */ /* 0x002fe20000000f00 */
[----:B------:R-:W-:Y:S01]  /*29f70*/  IMAD.MOV.U32 R4, RZ, RZ, R6 ;  /* 0x000000ffff047224 */ /* 0x000fe200078e0006 */
[----:B------:R-:W3:Y:S04]  /*29f80*/  LDL.LU R7, [R1+0xfa4] ;  /* 0x000fa40001077983 */ /* 0x000ee80000300800 */
[----:B------:R-:W3:Y:S01]  /*29f90*/  LDL.LU R6, [R1+0xfa8] ;  /* 0x000fa80001067983 */ /* 0x000ee20000300800 */
[----:B------:R-:W-:-:S02]  /*29fa0*/  IADD3 R10, P1, R10, R252, RZ ;  /* 0x000000fc0a0a7210 */ /* 0x000fc40007f3e0ff */
[----:B------:R-:W-:Y:S01]  /*29fb0*/  IADD3 R8, P3, R8, R252, RZ ;  /* 0x000000fc08087210 */ /* 0x000fe20007f7e0ff */
[----:B------:R1:W-:Y:S04]  /*29fc0*/  LDGSTS.E [R3+0xbc00], [R4.64], P2 ;  /* 0x0bc0000004037fae */ /* 0x0003e80009121848 */
[----:B------:R1:W-:Y:S02]  /*29fd0*/  STL [R1+0xec0], R10 ;  /* 0x000ec00a01007387 */ /* 0x0003e40000100800 */
[----:B-1----:R-:W-:Y:S01]  /*29fe0*/  MOV R4, R10 ;  /* 0x0000000a00047202 */ /* 0x002fe20000000f00 */
[----:B------:R-:W-:-:S05]  /*29ff0*/  IMAD.X R14, R14, 0x1, R0, P1 ;  /* 0x000000010e0e7824 */ /* 0x000fca00008e0600 */
[----:B------:R1:W-:Y:S01]  /*2a000*/  STL [R1+0xebc], R14 ;  /* 0x000ebc0e01007387 */ /* 0x0003e20000100800 */
[----:B------:R-:W-:-:S03]  /*2a010*/  IMAD.X R11, R11, 0x1, R0, P3 ;  /* 0x000000010b0b7824 */ /* 0x000fc600018e0600 */
[----:B------:R-:W-:Y:S01]  /*2a020*/  STL [R1+0xec8], R8 ;  /* 0x000ec80801007387 */ /* 0x000fe20000100800 */
[----:B------:R-:W-:-:S03]  /*2a030*/  IMAD.MOV.U32 R5, RZ, RZ, R14 ;  /* 0x000000ffff057224 */ /* 0x000fc600078e000e */
[----:B------:R-:W3:Y:S04]  /*2a040*/  LDL.LU R15, [R1+0xfb0] ;  /* 0x000fb000010f7983 */ /* 0x000ee80000300800 */
[----:B------:R1:W-:Y:S04]  /*2a050*/  STL [R1+0xec4], R11 ;  /* 0x000ec40b01007387 */ /* 0x0003e80000100800 */
[----:B------:R-:W3:Y:S01]  /*2a060*/  LDL.LU R10, [R1+0xfb8] ;  /* 0x000fb800010a7983 */ /* 0x000ee20000300800 */
[----:B------:R-:W-:-:S03]  /*2a070*/  ISETP.GT.AND P1, PT, R2, 0x1b, PT ;  /* 0x0000001b0200780c */ /* 0x000fc60003f24270 */
[----:B------:R1:W-:Y:S04]  /*2a080*/  LDGSTS.E [R3+0xbd00], [R4.64], P2 ;  /* 0x0bd0000004037fae */ /* 0x0003e80009121848 */
[----:B------:R-:W3:Y:S04]  /*2a090*/  LDL.LU R16, [R1+0xfac] ;  /* 0x000fac0001107983 */ /* 0x000ee80000300800 */
[----:B-1----:R-:W3:Y:S01]  /*2a0a0*/  LDL.LU R14, [R1+0xfb4] ;  /* 0x000fb400010e7983 */ /* 0x002ee20000300800 */
[----:B------:R-:W-:Y:S01]  /*2a0b0*/  IMAD.MOV.U32 R4, RZ, RZ, R8 ;  /* 0x000000ffff047224 */ /* 0x000fe200078e0008 */
[----:B------:R-:W-:-:S02]  /*2a0c0*/  MOV R5, R11 ;  /* 0x0000000b00057202 */ /* 0x000fc40000000f00 */
[----:B------:R-:W3:Y:S04]  /*2a0d0*/  LDL.LU R11, [R1+0xfc0] ;  /* 0x000fc000010b7983 */ /* 0x000ee80000300800 */
[----:B------:R1:W-:Y:S04]  /*2a0e0*/  LDGSTS.E [R3+0xbe00], [R4.64], P2 ;  /* 0x0be0000004037fae */ /* 0x0003e80009121848 */
[----:B------:R-:W3:Y:S01]  /*2a0f0*/  LDL.LU R8, [R1+0xfc8] ;  /* 0x000fc80001087983 */ /* 0x000ee20000300800 */
[----:B-1----:R-:W-:-:S04]  /*2a100*/  SEL R4, RZ, 0x4, !P1 ;  /* 0x00000004ff047807 */ /* 0x002fc80004800000 */
[----:B------:R-:W-:-:S04]  /*2a110*/  SEL R4, R4, RZ, !P0 ;  /* 0x000000ff04047207 */ /* 0x000fc80004000000 */
[----:B------:R-:W-:Y:S02]  /*2a120*/  ISETP.NE.U32.AND P1, PT, R4, RZ, PT ;  /* 0x000000ff0400720c */ /* 0x000fe40003f25070 */
[----:B----4-:R-:W-:-:S05]  /*2a130*/  IADD3 R9, P3, R9, R252, RZ ;  /* 0x000000fc09097210 */ /* 0x010fca0007f7e0ff */
[--C-:B------:R-:W-:Y:S01]  /*2a140*/  IMAD.X R13, R13, 0x1, R0.reuse, P3 ;  /* 0x000000010d0d7824 */ /* 0x100fe200018e0600 */
[----:B------:R-:W-:Y:S01]  /*2a150*/  IADD3 R19, P4, R19, R252, RZ ;  /* 0x000000fc13137210 */ /* 0x000fe20007f9e0ff */
[----:B------:R-:W-:Y:S01]  /*2a160*/  STL [R1+0xed0], R9 ;  /* 0x000ed00901007387 */ /* 0x000fe20000100800 */
[----:B------:R-:W-:Y:S01]  /*2a170*/  MOV R4, R9 ;  /* 0x0000000900047202 */ /* 0x000fe20000000f00 */
[----:B------:R-:W-:Y:S02]  /*2a180*/  IMAD.MOV.U32 R5, RZ, RZ, R13 ;  /* 0x000000ffff057224 */ /* 0x000fe400078e000d */
[----:B------:R-:W-:Y:S01]  /*2a190*/  IMAD.X R20, R20, 0x1, R0, P4 ;  /* 0x0000000114147824 */ /* 0x000fe200020e0600 */
[----:B------:R1:W-:Y:S04]  /*2a1a0*/  STL [R1+0xecc], R13 ;  /* 0x000ecc0d01007387 */ /* 0x0003e80000100800 */
[----:B------:R-:W-:Y:S04]  /*2a1b0*/  STL [R1+0xf98], R19 ;  /* 0x000f981301007387 */ /* 0x000fe80000100800 */
[----:B------:R4:W-:Y:S04]  /*2a1c0*/  LDGSTS.E [R3+0xbf00], [R4.64], P2 ;  /* 0x0bf0000004037fae */ /* 0x0009e80009121848 */
[----:B-1----:R-:W2:Y:S04]  /*2a1d0*/  LDL.LU R13, [R1+0xfbc] ;  /* 0x000fbc00010d7983 */ /* 0x002ea80000300800 */
[----:B------:R-:W-:Y:S04]  /*2a1e0*/  STL [R1+0xf94], R20 ;  /* 0x000f941401007387 */ /* 0x000fe80000100800 */
[----:B------:R-:W2:Y:S01]  /*2a1f0*/  LDL.LU R9, [R1+0xfc4] ;  /* 0x000fc40001097983 */ /* 0x000ea20000300800 */
[----:B----4-:R-:W-:Y:S01]  /*2a200*/  IMAD.MOV.U32 R4, RZ, RZ, R19 ;  /* 0x000000ffff047224 */ /* 0x010fe200078e0013 */
[----:B------:R-:W-:-:S05]  /*2a210*/  MOV R5, R20 ;  /* 0x0000001400057202 */ /* 0x000fca0000000f00 */
[----:B------:R1:W-:Y:S01]  /*2a220*/  LDGSTS.E [R3+0xd800], [R4.64], P1 ;  /* 0x0d80000004037fae */ /* 0x0003e20008921848 */
[----:B---3--:R-:W-:-:S05]  /*2a230*/  IADD3 R17, P2, R17, R252, RZ ;  /* 0x000000fc11117210 */ /* 0x008fca0007f5e0ff */
        /* <DEDUP_REMOVED lines=14> */
[----:B------:R-:W4:Y:S01]  /*2a320*/  LDL.LU R6, [R1+0xfd0] ;  /* 0x000fd00001067983 */ /* 0x000f220000300800 */
[-C--:B------:R-:W-:Y:S02]  /*2a330*/  IADD3 R15, P2, R15, R252.reuse, RZ ;  /* 0x000000fc0f0f7210 */ /* 0x080fe40007f5e0ff */
[----:B------:R-:W-:-:S03]  /*2a340*/  IADD3 R10, P3, R10, R252, RZ ;  /* 0x000000fc0a0a7210 */ /* 0x000fc60007f7e0ff */
[----:B------:R-:W-:Y:S01]  /*2a350*/  STL [R1+0xfb0], R15 ;  /* 0x000fb00f01007387 */ /* 0x000fe20000100800 */
[--C-:B------:R-:W-:Y:S02]  /*2a360*/  IMAD.X R16, R16, 0x1, R0.reuse, P2 ;  /* 0x0000000110107824 */ /* 0x100fe400010e0600 */
[----:B------:R-:W-:-:S03]  /*2a370*/  IMAD.X R14, R14, 0x1, R0, P3 ;  /* 0x000000010e0e7824 */ /* 0x000fc600018e0600 */
[----:B------:R-:W-:Y:S04]  /*2a380*/  STL [R1+0xfac], R16 ;  /* 0x000fac1001007387 */ /* 0x000fe80000100800 */
[----:B------:R1:W-:Y:S04]  /*2a390*/  STL [R1+0xfb8], R10 ;  /* 0x000fb80a01007387 */ /* 0x0003e80000100800 */
[----:B------:R-:W-:Y:S04]  /*2a3a0*/  STL [R1+0xfb4], R14 ;  /* 0x000fb40e01007387 */ /* 0x000fe80000100800 */
[----:B------:R-:W4:Y:S04]  /*2a3b0*/  LDL.LU R22, [R1+0x1094] ;  /* 0x0010940001167983 */ /* 0x000f280000300800 */
[----:B------:R-:W4:Y:S01]  /*2a3c0*/  LDL.LU R21, [R1+0x1098] ;  /* 0x0010980001157983 */ /* 0x000f220000300800 */
[----:B------:R-:W-:Y:S01]  /*2a3d0*/  IADD3 R11, P2, R11, R252, RZ ;  /* 0x000000fc0b0b7210 */ /* 0x000fe20007f5e0ff */
[----:B---3--:R-:W-:-:S02]  /*2a3e0*/  IMAD.MOV.U32 R5, RZ, RZ, R16 ;  /* 0x000000ffff057224 */ /* 0x008fc400078e0010 */
[----:B------:R-:W3:Y:S01]  /*2a3f0*/  LDL.LU R20, [R1+0x109c] ;  /* 0x00109c0001147983 */ /* 0x000ee20000300800 */
[----:B------:R-:W-:-:S03]  /*2a400*/  MOV R4, R15 ;  /* 0x0000000f00047202 */ /* 0x000fc60000000f00 */
[----:B------:R-:W3:Y:S01]  /*2a410*/  LDL.LU R19, [R1+0x10a0] ;  /* 0x0010a00001137983 */ /* 0x000ee20000300800 */
[----:B------:R-:W-:-:S03]  /*2a420*/  IADD3 R8, P3, R8, R252, RZ ;  /* 0x000000fc08087210 */ /* 0x000fc60007f7e0ff */
[----:B------:R1:W-:Y:S04]  /*2a430*/  LDGSTS.E [R3+0xdb00], [R4.64], P1 ;  /* 0x0db0000004037fae */ /* 0x0003e80008921848 */
[----:B------:R-:W3:Y:S01]  /*2a440*/  LDL.LU R17, [R1+0x10a8] ;  /* 0x0010a80001117983 */ /* 0x000ee20000300800 */
[----:B-1----:R-:W-:Y:S01]  /*2a450*/  IMAD.MOV.U32 R4, RZ, RZ, R10 ;  /* 0x000000ffff047224 */ /* 0x002fe200078e000a */
[----:B------:R-:W-:Y:S02]  /*2a460*/  MOV R5, R14 ;  /* 0x0000000e00057202 */ /* 0x000fe40000000f00 */
[----:B------:R-:W3:Y:S04]  /*2a470*/  LDL.LU R10, [R1+0x10b0] ;  /* 0x0010b000010a7983 */ /* 0x000ee80000300800 */
[----:B------:R1:W-:Y:S04]  /*2a480*/  STL [R1+0xfc0], R11 ;  /* 0x000fc00b01007387 */ /* 0x0003e80000100800 */
[----:B------:R1:W-:Y:S02]  /*2a490*/  LDGSTS.E [R3+0xdc00], [R4.64], P1 ;  /* 0x0dc0000004037fae */ /* 0x0003e40008921848 */
[----:B-1----:R-:W-:Y:S01]  /*2a4a0*/  MOV R4, R11 ;  /* 0x0000000b00047202 */ /* 0x002fe20000000f00 */
[----:B--2---:R-:W-:-:S05]  /*2a4b0*/  IMAD.X R13, R13, 0x1, R0, P2 ;  /* 0x000000010d0d7824 */ /* 0x004fca00010e0600 */
[----:B------:R1:W-:Y:S01]  /*2a4c0*/  STL [R1+0xfbc], R13 ;  /* 0x000fbc0d01007387 */ /* 0x0003e20000100800 */
[----:B------:R-:W-:-:S03]  /*2a4d0*/  IMAD.X R9, R9, 0x1, R0, P3 ;  /* 0x0000000109097824 */ /* 0x000fc600018e0600 */
[----:B------:R-:W-:Y:S04]  /*2a4e0*/  STL [R1+0xfc8], R8 ;  /* 0x000fc80801007387 */ /* 0x000fe80000100800 */
[----:B------:R-:W2:Y:S04]  /*2a4f0*/  LDL.LU R18, [R1+0x10a4] ;  /* 0x0010a40001127983 */ /* 0x000ea80000300800 */
[----:B------:R1:W-:Y:S01]  /*2a500*/  STL [R1+0xfc4], R9 ;  /* 0x000fc40901007387 */ /* 0x0003e20000100800 */
[----:B------:R-:W-:-:S03]  /*2a510*/  IMAD.MOV.U32 R5, RZ, RZ, R13 ;  /* 0x000000ffff057224 */ /* 0x000fc600078e000d */
[----:B------:R-:W2:Y:S04]  /*2a520*/  LDL.LU R11, [R1+0x10ac] ;  /* 0x0010ac00010b7983 */ /* 0x000ea80000300800 */
[----:B------:R-:W2:Y:S04]  /*2a530*/  LDL.LU R16, [R1+0x10b4] ;  /* 0x0010b40001107983 */ /* 0x000ea80000300800 */
[----:B------:R-:W2:Y:S04]  /*2a540*/  LDL.LU R15, [R1+0x10b8] ;  /* 0x0010b800010f7983 */ /* 0x000ea80000300800 */
[----:B------:R-:W2:Y:S01]  /*2a550*/  LDL.LU R14, [R1+0x10bc] ;  /* 0x0010bc00010e7983 */ /* 0x000ea20000300800 */
[----:B------:R-:W-:-:S03]  /*2a560*/  ISETP.GT.AND P2, PT, R2, 0x1f, PT ;  /* 0x0000001f0200780c */ /* 0x000fc60003f44270 */
[----:B------:R1:W-:Y:S04]  /*2a570*/  LDGSTS.E [R3+0xdd00], [R4.64], P1 ;  /* 0x0dd0000004037fae */ /* 0x0003e80008921848 */
[----:B-1----:R-:W2:Y:S01]  /*2a580*/  LDL.LU R13, [R1+0x10c0] ;  /* 0x0010c000010d7983 */ /* 0x002ea20000300800 */
[----:B------:R-:W-:Y:S01]  /*2a590*/  IMAD.MOV.U32 R4, RZ, RZ, R8 ;  /* 0x000000ffff047224 */ /* 0x000fe200078e0008 */
[----:B------:R-:W-:-:S05]  /*2a5a0*/  MOV R5, R9 ;  /* 0x0000000900057202 */ /* 0x000fca0000000f00 */
[----:B------:R1:W-:Y:S02]  /*2a5b0*/  LDGSTS.E [R3+0xde00], [R4.64], P1 ;  /* 0x0de0000004037fae */ /* 0x0003e40008921848 */
[----:B-1----:R-:W-:-:S04]  /*2a5c0*/  SEL R4, RZ, 0x4, !P2 ;  /* 0x00000004ff047807 */ /* 0x002fc80005000000 */
[----:B------:R-:W-:Y:S02]  /*2a5d0*/  SEL R4, R4, RZ, !P0 ;  /* 0x000000ff04047207 */ /* 0x000fe40004000000 */
[----:B----4-:R-:W-:-:S05]  /*2a5e0*/  IADD3 R6, P3, R6, R252, RZ ;  /* 0x000000fc06067210 */ /* 0x010fca0007f7e0ff */
[----:B------:R-:W-:Y:S01]  /*2a5f0*/  IMAD.X R7, R7, 0x1, R0, P3 ;  /* 0x0000000107077824 */ /* 0x000fe200018e0600 */
[----:B------:R-:W-:Y:S01]  /*2a600*/  STL [R1+0xfd0], R6 ;  /* 0x000fd00601007387 */ /* 0x000fe20000100800 */
[----:B------:R-:W-:-:S03]  /*2a610*/  ISETP.NE.U32.AND P2, PT, R4, RZ, PT ;  /* 0x000000ff0400720c */ /* 0x000fc60003f45070 */
[----:B------:R1:W-:Y:S01]  /*2a620*/  STL [R1+0xfcc], R7 ;  /* 0x000fcc0701007387 */ /* 0x0003e20000100800 */
[----:B------:R-:W-:-:S03]  /*2a630*/  MOV R5, R7 ;  /* 0x0000000700057202 */ /* 0x000fc60000000f00 */
[----:B------:R-:W4:Y:S01]  /*2a640*/  LDL.LU R9, [R1+0x10c4] ;  /* 0x0010c40001097983 */ /* 0x000f220000300800 */
[----:B------:R-:W-:-:S03]  /*2a650*/  IMAD.MOV.U32 R4, RZ, RZ, R6 ;  /* 0x000000ffff047224 */ /* 0x000fc600078e0006 */
[----:B-1----:R-:W4:Y:S04]  /*2a660*/  LDL.LU R7, [R1+0x10c8] ;  /* 0x0010c80001077983 */ /* 0x002f280000300800 */
[----:B------:R-:W4:Y:S04]  /*2a670*/  LDL.LU R8, [R1+0x10cc] ;  /* 0x0010cc0001087983 */ /* 0x000f280000300800 */
[----:B------:R-:W4:Y:S04]  /*2a680*/  LDL.LU R6, [R1+0x10d0] ;  /* 0x0010d00001067983 */ /* 0x000f280000300800 */
[----:B------:R1:W-:Y:S01]  /*2a690*/  LDGSTS.E [R3+0xdf00], [R4.64], P1 ;  /* 0x0df0000004037fae */ /* 0x0003e20008921848 */
[----:B------:R-:W-:-:S05]  /*2a6a0*/  IADD3 R21, P1, R21, R252, RZ ;  /* 0x000000fc15157210 */ /* 0x000fca0007f3e0ff */
[----:B------:R-:W-:Y:S01]  /*2a6b0*/  IMAD.X R22, R22, 0x1, R0, P1 ;  /* 0x0000000116167824 */ /* 0x000fe200008e0600 */
[----:B---3--:R-:W-:-:S03]  /*2a6c0*/  IADD3 R19, P3, R19, R252, RZ ;  /* 0x000000fc13137210 */ /* 0x008fc60007f7e0ff */
[----:B-1----:R-:W-:Y:S01]  /*2a6d0*/  IMAD.MOV.U32 R5, RZ, RZ, R22 ;  /* 0x000000ffff057224 */ /* 0x002fe200078e0016 */
[----:B------:R-:W-:Y:S01]  /*2a6e0*/  MOV R4, R21 ;  /* 0x0000001500047202 */ /* 0x000fe20000000f00 */
[----:B------:R-:W-:-:S04]  /*2a6f0*/  IMAD.X R20, R20, 0x1, R0, P3 ;  /* 0x0000000114147824 */ /* 0x000fc800018e0600 */
[----:B------:R1:W-:Y:S01]  /*2a700*/  LDGSTS.E [R3+0xf800], [R4.64], P2 ;  /* 0x0f80000004037fae */ /* 0x0003e20009121848 */
[----:B------:R-:W-:-:S03]  /*2a710*/  IADD3 R17, P1, R17, R252, RZ ;  /* 0x000000fc11117210 */ /* 0x000fc60007f3e0ff */
[----:B------:R-:W-:Y:S01]  /*2a720*/  STL [R1+0x1098], R21 ;  /* 0x0010981501007387 */ /* 0x000fe20000100800 */
[----:B-1----:R-:W-:Y:S01]  /*2a730*/  IMAD.MOV.U32 R4, RZ, RZ, R19 ;  /* 0x000000ffff047224 */ /* 0x002fe200078e0013 */
[----:B------:R-:W-:Y:S02]  /*2a740*/  MOV R5, R20 ;  /* 0x0000001400057202 */ /* 0x000fe40000000f00 */
[----:B------:R-:W-:Y:S01]  /*2a750*/  IADD3 R10, P3, R10, R252, RZ ;  /* 0x000000fc0a0a7210 */ /* 0x000fe20007f7e0ff */
[----:B------:R-:W-:Y:S04]  /*2a760*/  STL [R1+0x1094], R22 ;  /* 0x0010941601007387 */ /* 0x000fe80000100800 */
[----:B------:R1:W-:Y:S04]  /*2a770*/  LDGSTS.E [R3+0xf900], [R4.64], P2 ;  /* 0x0f90000004037fae */ /* 0x0003e80009121848 */
[----:B------:R-:W-:Y:S04]  /*2a780*/  STL [R1+0x10a0], R19 ;  /* 0x0010a01301007387 */ /* 0x000fe80000100800 */
[----:B------:R-:W-:Y:S01]  /*2a790*/  STL [R1+0x109c], R20 ;  /* 0x00109c1401007387 */ /* 0x000fe20000100800 */
[----:B-1----:R-:W-:-:S03]  /*2a7a0*/  MOV R4, R17 ;  /* 0x0000001100047202 */ /* 0x002fc60000000f00 */
[----:B------:R-:W-:Y:S01]  /*2a7b0*/  STL [R1+0x10a8], R17 ;  /* 0x0010a81101007387 */ /* 0x000fe20000100800 */
[----:B--2---:R-:W-:-:S04]  /*2a7c0*/  IMAD.X R18, R18, 0x1, R0, P1 ;  /* 0x0000000112127824 */ /* 0x004fc800008e0600 */
[----:B------:R-:W-:Y:S02]  /*2a7d0*/  IMAD.MOV.U32 R5, RZ, RZ, R18 ;  /* 0x000000ffff057224 */ /* 0x000fe400078e0012 */
[----:B------:R-:W-:Y:S01]  /*2a7e0*/  IMAD.X R11, R11, 0x1, R0, P3 ;  /* 0x000000010b0b7824 */ /* 0x000fe200018e0600 */
[----:B------:R-:W-:Y:S04]  /*2a7f0*/  STL [R1+0x10a4], R18 ;  /* 0x0010a41201007387 */ /* 0x000fe80000100800 */
[----:B------:R1:W-:Y:S01]  /*2a800*/  LDGSTS.E [R3+0xfa00], [R4.64], P2 ;  /* 0x0fa0000004037fae */ /* 0x0003e20009121848 */
[----:B------:R-:W-:-:S03]  /*2a810*/  IADD3 R15, P1, R15, R252, RZ ;  /* 0x000000fc0f0f7210 */ /* 0x000fc60007f3e0ff */
[----:B------:R2:W-:Y:S02]  /*2a820*/  STL [R1+0x10b0], R10 ;  /* 0x0010b00a01007387 */ /* 0x0005e40000100800 */
[----:B------:R-:W-:Y:S02]  /*2a830*/  IMAD.X R16, R16, 0x1, R0, P1 ;  /* 0x0000000110107824 */ /* 0x000fe400008e0600 */
[----:B------:R3:W-:Y:S01]  /*2a840*/  STL [R1+0x10ac], R11 ;  /* 0x0010ac0b01007387 */ /* 0x0007e20000100800 */
[----:B-1----:R-:W-:Y:S01]  /*2a850*/  IMAD.MOV.U32 R4, RZ, RZ, R10 ;  /* 0x000000ffff047224 */ /* 0x002fe200078e000a */
[----:B------:R-:W-:Y:S02]  /*2a860*/  MOV R5, R11 ;  /* 0x0000000b00057202 */ /* 0x000fe40000000f00 */
[----:B--2---:R-:W2:Y:S01]  /*2a870*/  LDL.LU R10, [R1+0x10d8] ;  /* 0x0010d800010a7983 */ /* 0x004ea20000300800 */
[----:B------:R-:W-:-:S03]  /*2a880*/  IADD3 R13, P3, R13, R252, RZ ;  /* 0x000000fc0d0d7210 */ /* 0x000fc60007f7e0ff */
[----:B------:R1:W-:Y:S04]  /*2a890*/  LDGSTS.E [R3+0xfb00], [R4.64], P2 ;  /* 0x0fb0000004037fae */ /* 0x0003e80009121848 */
[----:B---3--:R-:W3:Y:S04]  /*2a8a0*/  LDL.LU R11, [R1+0x10f8] ;  /* 0x0010f800010b7983 */ /* 0x008ee80000300800 */
[----:B------:R1:W-:Y:S04]  /*2a8b0*/  STL [R1+0x10b8], R15 ;  /* 0x0010b80f01007387 */ /* 0x0003e80000100800 */
[----:B------:R-:W-:Y:S01]  /*2a8c0*/  STL [R1+0x10b4], R16 ;  /* 0x0010b41001007387 */ /* 0x000fe20000100800 */
[----:B-1----:R-:W-:-:S03]  /*2a8d0*/  MOV R4, R15 ;  /* 0x0000000f00047202 */ /* 0x002fc60000000f00 */
[----:B------:R-:W-:Y:S04]  /*2a8e0*/  STL [R1+0x10c0], R13 ;  /* 0x0010c00d01007387 */ /* 0x000fe80000100800 */
[----:B------:R-:W3:Y:S01]  /*2a8f0*/  LDL.LU R15, [R1+0x10d4] ;  /* 0x0010d400010f7983 */ /* 0x000ee20000300800 */
[----:B------:R-:W-:Y:S02]  /*2a900*/  IMAD.X R14, R14, 0x1, R0, P3 ;  /* 0x000000010e0e7824 */ /* 0x000fe400018e0600 */
[----:B------:R-:W-:-:S03]  /*2a910*/  IMAD.MOV.U32 R5, RZ, RZ, R16 ;  /* 0x000000ffff057224 */ /* 0x000fc600078e0010 */
[----:B------:R-:W-:Y:S04]  /*2a920*/  STL [R1+0x10bc], R14 ;  /* 0x0010bc0e01007387 */ /* 0x000fe80000100800 */
[----:B------:R-:W3:Y:S04]  /*2a930*/  LDL.LU R20, [R1+0x10f4] ;  /* 0x0010f40001147983 */ /* 0x000ee80000300800 */
[----:B------:R1:W-:Y:S02]  /*2a940*/  LDGSTS.E [R3+0xfc00], [R4.64], P2 ;  /* 0x0fc0000004037fae */ /* 0x0003e40009121848 */
[----:B-1----:R-:W-:Y:S01]  /*2a950*/  IMAD.MOV.U32 R4, RZ, RZ, R13 ;  /* 0x000000ffff047224 */ /* 0x002fe200078e000d */
[----:B------:R-:W-:-:S05]  /*2a960*/  MOV R5, R14 ;  /* 0x0000000e00057202 */ /* 0x000fca0000000f00 */
[----:B------:R1:W-:Y:S01]  /*2a970*/  LDGSTS.E [R3+0xfd00], [R4.64], P2 ;  /* 0x0fd0000004037fae */ /* 0x0003e20009121848 */
[----:B----4-:R-:W-:-:S05]  /*2a980*/  IADD3 R7, P1, R7, R252, RZ ;  /* 0x000000fc07077210 */ /* 0x010fca0007f3e0ff */
[--C-:B------:R-:W-:Y:S01]  /*2a990*/  IMAD.X R9, R9, 0x1, R0.reuse, P1 ;  /* 0x0000000109097824 */ /* 0x100fe200008e0600 */
[----:B------:R-:W-:Y:S01]  /*2a9a0*/  IADD3 R6, P3, R6, R252, RZ ;  /* 0x000000fc06067210 */ /* 0x000fe20007f7e0ff */
[----:B------:R4:W-:Y:S04]  /*2a9b0*/  STL [R1+0x10c8], R7 ;  /* 0x0010c80701007387 */ /* 0x0009e80000100800 */
[----:B------:R-:W-:Y:S01]  /*2a9c0*/  IMAD.X R8, R8, 0x1, R0, P3 ;  /* 0x0000000108087824 */ /* 0x000fe200018e0600 */
[----:B------:R-:W-:Y:S01]  /*2a9d0*/  STL [R1+0x10d0], R6 ;  /* 0x0010d00601007387 */ /* 0x000fe20000100800 */
[----:B-1----:R-:W-:-:S03]  /*2a9e0*/  MOV R4, R7 ;  /* 0x0000000700047202 */ /* 0x002fc60000000f00 */
[----:B------:R-:W-:Y:S04]  /*2a9f0*/  STL [R1+0x10c4], R9 ;  /* 0x0010c40901007387 */ /* 0x000fe80000100800 */
[----:B------:R-:W3:Y:S04]  /*2aa00*/  LDL.LU R18, [R1+0x1118] ;  /* 0x0011180001127983 */ /* 0x000ee80000300800 */
[----:B------:R1:W-:Y:S04]  /*2aa10*/  STL [R1+0x10cc], R8 ;  /* 0x0010cc0801007387 */ /* 0x0003e80000100800 */
[----:B----4-:R-:W4:Y:S04]  /*2aa20*/  LDL.LU R7, [R1+0x1138] ;  /* 0x0011380001077983 */ /* 0x010f280000300800 */
[----:B------:R-:W4:Y:S01]  /*2aa30*/  LDL.LU R19, [R1+0x1114] ;  /* 0x0011140001137983 */ /* 0x000f220000300800 */
[----:B------:R-:W-:-:S03]  /*2aa40*/  IMAD.MOV.U32 R5, RZ, RZ, R9 ;  /* 0x000000ffff057224 */ /* 0x000fc600078e0009 */
[----:B------:R-:W4:Y:S04]  /*2aa50*/  LDL.LU R13, [R1+0x1134] ;  /* 0x00113400010d7983 */ /* 0x000f280000300800 */
[----:B------:R1:W-:Y:S04]  /*2aa60*/  LDGSTS.E [R3+0xfe00], [R4.64], P2 ;  /* 0x0fe0000004037fae */ /* 0x0003e80009121848 */
[----:B------:R-:W4:Y:S04]  /*2aa70*/  LDL.LU R17, [R1+0x1154] ;  /* 0x0011540001117983 */ /* 0x000f280000300800 */
[----:B------:R-:W4:Y:S01]  /*2aa80*/  LDL.LU R16, [R1+0x1158] ;  /* 0x0011580001107983 */ /* 0x000f220000300800 */
[----:B-1----:R-:W-:Y:S01]  /*2aa90*/  MOV R5, R8 ;  /* 0x0000000800057202 */ /* 0x002fe20000000f00 */
[----:B------:R-:W-:-:S02]  /*2aaa0*/  IMAD.MOV.U32 R4, RZ, RZ, R6 ;  /* 0x000000ffff047224 */ /* 0x000fc400078e0006 */
[----:B------:R-:W4:Y:S04]  /*2aab0*/  LDL.LU R8, [R1+0x1174] ;  /* 0x0011740001087983 */ /* 0x000f280000300800 */
[----:B------:R-:W4:Y:S04]  /*2aac0*/  LDL.LU R6, [R1+0x1178] ;  /* 0x0011780001067983 */ /* 0x000f280000300800 */
[----:B------:R-:W1:Y:S04]  /*2aad0*/  S2R R217, SR_TID.X ;  /* 0x0000000000d97919 */ /* 0x000e680000002100 */
[----:B------:R-:W1:Y:S04]  /*2aae0*/  S2R R213, SR_TID.X ;  /* 0x0000000000d57919 */ /* 0x000e680000002100 */
[----:B------:R1:W-:Y:S04]  /*2aaf0*/  LDGSTS.E [R3+0xff00], [R4.64], P2 ;  /* 0x0ff0000004037fae */ /* 0x0003e80009121848 */
[----:B------:R-:W0:Y:S01]  /*2ab00*/  LDGDEPBAR ;  /* 0x00000000000079af */ /* 0x000e220000000000 */
[----:B-1----:R-:W-:-:S04]  /*2ab10*/  LOP3.LUT R22, R217, 0x1f, RZ, 0xc0, !PT ;  /* 0x0000001fd9167812 */ /* 0x002fc800078ec0ff */
[----:B------:R-:W-:Y:S02]  /*2ab20*/  ISETP.GE.AND P1, PT, R22, R2, PT ;  /* 0x000000021600720c */ /* 0x000fe40003f26270 */
[----:B------:R-:W-:Y:S02]  /*2ab30*/  LOP3.LUT R216, R213, 0x1f, RZ, 0xc0, !PT ;  /* 0x0000001fd5d87812 */ /* 0x000fe400078ec0ff */
[----:B------:R-:W-:Y:S02]  /*2ab40*/  SEL R2, RZ, 0x4, P1 ;  /* 0x00000004ff027807 */ /* 0x000fe40000800000 */
[----:B------:R-:W-:Y:S01]  /*2ab50*/  SHF.R.S32.HI R14, RZ, 0x5, R213 ;  /* 0x00000005ff0e7819 */ /* 0x000fe200000114d5 */
[----:B------:R-:W-:Y:S01]  /*2ab60*/  IMAD.SHL.U32 R9, R216, 0x4, RZ ;  /* 0x00000004d8097824 */ /* 0x000fe200078e00ff */
[----:B------:R-:W-:Y:S02]  /*2ab70*/  SEL R2, R2, RZ, !P0 ;  /* 0x000000ff02027207 */ /* 0x000fe40004000000 */
[----:B------:R-:W-:-:S02]  /*2ab80*/  SGXT R14, R14, 0x1 ;  /* 0x000000010e0e781a */ /* 0x000fc40000000200 */
[----:B------:R-:W-:Y:S01]  /*2ab90*/  ISETP.NE.U32.AND P0, PT, R2, RZ, PT ;  /* 0x000000ff0200720c */ /* 0x000fe20003f05070 */
[----:B------:R-:W-:Y:S01]  /*2aba0*/  IMAD.U32 R2, RZ, RZ, UR5 ;  /* 0x00000005ff027e24 */ /* 0x000fe2000f8e00ff */
[----:B------:R-:W-:-:S04]  /*2abb0*/  LOP3.LUT R9, R9, 0x90, R14, 0x78, !PT ;  /* 0x0000009009097812 */ /* 0x000fc800078e780e */
[----:B------:R-:W-:Y:S02]  /*2abc0*/  LEA R2, R2, R9, 0xd ;  /* 0x0000000902027211 */ /* 0x000fe400078e68ff */
[----:B--2---:R-:W-:Y:S02]  /*2abd0*/  IADD3 R10, P1, R10, UR10, RZ ;  /* 0x0000000a0a0a7c10 */ /* 0x004fe4000ff3e0ff */
[----:B---3--:R-:W-:-:S03]  /*2abe0*/  IADD3 R11, P2, R11, UR10, RZ ;  /* 0x0000000a0b0b7c10 */ /* 0x008fc6000ff5e0ff */
[----:B------:R-:W-:Y:S04]  /*2abf0*/  STL [R1+0x10d8], R10 ;  /* 0x0010d80a01007387 */ /* 0x000fe80000100800 */
[----:B------:R-:W-:Y:S01]  /*2ac00*/  STL [R1+0x10f8], R11 ;  /* 0x0010f80b01007387 */ /* 0x000fe20000100800 */
[----:B------:R-:W-:-:S05]  /*2ac10*/  IADD3.X R15, R15, UR6, RZ, P1, !PT ;  /* 0x000000060f0f7c10 */ /* 0x000fca0008ffe4ff */
[----:B------:R1:W-:Y:S01]  /*2ac20*/  STL [R1+0x10d4], R15 ;  /* 0x0010d40f01007387 */ /* 0x0003e20000100800 */
[----:B------:R-:W-:-:S03]  /*2ac30*/  IMAD.MOV.U32 R5, RZ, RZ, R15 ;  /* 0x000000ffff057224 */ /* 0x000fc600078e000f */
[----:B------:R-:W2:Y:S01]  /*2ac40*/  LDL.LU R14, [R1+0x1198] ;  /* 0x00119800010e7983 */ /* 0x000ea20000300800 */
[----:B------:R-:W-:-:S03]  /*2ac50*/  IADD3.X R20, R20, UR6, RZ, P2, !PT ;  /* 0x0000000614147c10 */ /* 0x000fc600097fe4ff */
[----:B------:R-:W3:Y:S04]  /*2ac60*/  LDL.LU R9, [R1+0x11b8] ;  /* 0x0011b80001097983 */ /* 0x000ee80000300800 */
[----:B-1----:R-:W3:Y:S01]  /*2ac70*/  LDL.LU R15, [R1+0x1194] ;  /* 0x00119400010f7983 */ /* 0x002ee20000300800 */
[----:B------:R-:W-:-:S03]  /*2ac80*/  IMAD.MOV.U32 R4, RZ, RZ, R10 ;  /* 0x000000ffff047224 */ /* 0x000fc600078e000a */
[----:B------:R-:W-:Y:S04]  /*2ac90*/  STL [R1+0x10f4], R20 ;  /* 0x0010f41401007387 */ /* 0x000fe80000100800 */
[----:B------:R-:W3:Y:S04]  /*2aca0*/  LDL.LU R10, [R1+0x11b4] ;  /* 0x0011b400010a7983 */ /* 0x000ee80000300800 */
[----:B------:R1:W-:Y:S02]  /*2acb0*/  LDGSTS.E [R2+0x20000], [R4.64], P0 ;  /* 0x2000000004027fae */ /* 0x0003e40008121848 */
[----:B-1----:R-:W-:Y:S01]  /*2acc0*/  MOV R4, R11 ;  /* 0x0000000b00047202 */ /* 0x002fe20000000f00 */
[----:B------:R-:W-:Y:S01]  /*2acd0*/  IMAD.MOV.U32 R5, RZ, RZ, R20 ;  /* 0x000000ffff057224 */ /* 0x000fe200078e0014 */
[----:B------:R-:W3:Y:S04]  /*2ace0*/  LDL.LU R11, [R1+0x10e0] ;  /* 0x0010e000010b7983 */ /* 0x000ee80000300800 */
[----:B------:R1:W-:Y:S04]  /*2acf0*/  LDGSTS.E [R2+0x20400], [R4.64], P0 ;  /* 0x2040000004027fae */ /* 0x0003e80008121848 */
[----:B------:R-:W3:Y:S01]  /*2ad00*/  LDL.LU R3, [R1+0x1100] ;  /* 0x0011000001037983 */ /* 0x000ee20000300800 */
[----:B------:R-:W-:-:S05]  /*2ad10*/  IADD3 R18, P1, R18, UR10, RZ ;  /* 0x0000000a12127c10 */ /* 0x000fca000ff3e0ff */
[----:B-1----:R-:W-:Y:S01]  /*2ad20*/  IMAD.MOV.U32 R4, RZ, RZ, R18 ;  /* 0x000000ffff047224 */ /* 0x002fe200078e0012 */
[----:B----4-:R-:W-:Y:S02]  /*2ad30*/  IADD3 R7, P2, R7, UR10, RZ ;  /* 0x0000000a07077c10 */ /* 0x010fe4000ff5e0ff */
[----:B------:R-:W-:Y:S01]  /*2ad40*/  IADD3.X R19, R19, UR6, RZ, P1, !PT ;  /* 0x0000000613137c10 */ /* 0x000fe20008ffe4ff */
[----:B------:R-:W-:Y:S03]  /*2ad50*/  STL [R1+0x1118], R18 ;  /* 0x0011181201007387 */ /* 0x000fe60000100800 */
[----:B------:R-:W-:Y:S02]  /*2ad60*/  MOV R5, R19 ;  /* 0x0000001300057202 */ /* 0x000fe40000000f00 */
[----:B------:R-:W-:Y:S01]  /*2ad70*/  IADD3.X R13, R13, UR6, RZ, P2, !PT ;  /* 0x000000060d0d7c10 */ /* 0x000fe200097fe4ff */
[----:B------:R-:W-:Y:S04]  /*2ad80*/  STL [R1+0x1114], R19 ;  /* 0x0011141301007387 */ /* 0x000fe80000100800 */
[----:B------:R-:W-:Y:S04]  /*2ad90*/  STL [R1+0x1138], R7 ;  /* 0x0011380701007387 */ /* 0x000fe80000100800 */
[----:B------:R1:W-:Y:S01]  /*2ada0*/  LDGSTS.E [R2+0x20800], [R4.64], P0 ;  /* 0x2080000004027fae */ /* 0x0003e20008121848 */
[----:B------:R-:W-:-:S03]  /*2adb0*/  IADD3 R16, P1, R16, UR10, RZ ;  /* 0x0000000a10107c10 */ /* 0x000fc6000ff3e0ff */
[----:B------:R4:W-:Y:S01]  /*2adc0*/  STL [R1+0x1134], R13 ;  /* 0x0011340d01007387 */ /* 0x0009e20000100800 */
[----:B------:R-:W-:Y:S01]  /*2add0*/  IADD3.X R17, R17, UR6, RZ, P1, !PT ;  /* 0x0000000611117c10 */ /* 0x000fe20008ffe4ff */
[----:B-1----:R-:W-:Y:S02]  /*2ade0*/  IMAD.MOV.U32 R5, RZ, RZ, R13 ;  /* 0x000000ffff057224 */ /* 0x002fe400078e000d */
[----:B----4-:R-:W4:Y:S01]  /*2adf0*/  LDL.LU R13, [R1+0x10dc] ;  /* 0x0010dc00010d7983 */ /* 0x010f220000300800 */
[----:B------:R-:W-:Y:S01]  /*2ae00*/  IADD3 R6, P2, R6, UR10, RZ ;  /* 0x0000000a06067c10 */ /* 0x000fe2000ff5e0ff */
[----:B------:R-:W-:Y:S02]  /*2ae10*/  IMAD.MOV.U32 R4, RZ, RZ, R7 ;  /* 0x000000ffff047224 */ /* 0x000fe400078e0007 */
[----:B------:R-:W4:Y:S01]  /*2ae20*/  LDL.LU R7, [R1+0x10fc] ;  /* 0x0010fc0001077983 */ /* 0x000f220000300800 */
[----:B------:R-:W-:-:S03]  /*2ae30*/  IADD3.X R8, R8, UR6, RZ, P2, !PT ;  /* 0x0000000608087c10 */ /* 0x000fc600097fe4ff */
[----:B------:R-:W-:Y:S04]  /*2ae40*/  STL [R1+0x1158], R16 ;  /* 0x0011581001007387 */ /* 0x000fe80000100800 */
[----:B------:R-:W-:Y:S04]  /*2ae50*/  STL [R1+0x1154], R17 ;  /* 0x0011541101007387 */ /* 0x000fe80000100800 */
[----:B------:R1:W-:Y:S04]  /*2ae60*/  LDGSTS.E [R2+0x20c00], [R4.64], P0 ;  /* 0x20c0000004027fae */ /* 0x0003e80008121848 */
[----:B------:R-:W-:Y:S04]  /*2ae70*/  STL [R1+0x1178], R6 ;  /* 0x0011780601007387 */ /* 0x000fe80000100800 */
[----:B------:R1:W-:Y:S02]  /*2ae80*/  STL [R1+0x1174], R8 ;  /* 0x0011740801007387 */ /* 0x0003e40000100800 */
[----:B-1----:R-:W-:Y:S01]  /*2ae90*/  MOV R4, R16 ;  /* 0x0000001000047202 */ /* 0x002fe20000000f00 */
[----:B------:R-:W-:Y:S01]  /*2aea0*/  IMAD.MOV.U32 R5, RZ, RZ, R17 ;  /* 0x000000ffff057224 */ /* 0x000fe200078e0011 */
[----:B------:R-:W4:Y:S04]  /*2aeb0*/  LDL.LU R19, [R1+0x111c] ;  /* 0x00111c0001137983 */ /* 0x000f280000300800 */
[----:B------:R-:W4:Y:S04]  /*2aec0*/  LDL.LU R18, [R1+0x1120] ;  /* 0x0011200001127983 */ /* 0x000f280000300800 */
[----:B------:R1:W-:Y:S02]  /*2aed0*/  LDGSTS.E [R2+0x21000], [R4.64], P0 ;  /* 0x2100000004027fae */ /* 0x0003e40008121848 */
[----:B-1----:R-:W-:Y:S01]  /*2aee0*/  MOV R5, R8 ;  /* 0x0000000800057202 */ /* 0x002fe20000000f00 */
[----:B------:R-:W-:Y:S01]  /*2aef0*/  IMAD.MOV.U32 R4, RZ, RZ, R6 ;  /* 0x000000ffff047224 */ /* 0x000fe200078e0006 */
[----:B------:R-:W4:Y:S04]  /*2af00*/  LDL.LU R8, [R1+0x113c] ;  /* 0x00113c0001087983 */ /* 0x000f280000300800 */
[----:B------:R-:W4:Y:S04]  /*2af10*/  LDL.LU R6, [R1+0x1140] ;  /* 0x0011400001067983 */ /* 0x000f280000300800 */
[----:B------:R1:W-:Y:S01]  /*2af20*/  LDGSTS.E [R2+0x21400], [R4.64], P0 ;  /* 0x2140000004027fae */ /* 0x0003e20008121848 */
[----:B--2---:R-:W-:-:S02]  /*2af30*/  IADD3 R14, P1, R14, UR10, RZ ;  /* 0x0000000a0e0e7c10 */ /* 0x004fc4000ff3e0ff */
[----:B---3--:R-:W-:Y:S02]  /*2af40*/  IADD3 R9, P2, R9, UR10, RZ ;  /* 0x0000000a09097c10 */ /* 0x008fe4000ff5e0ff */
[----:B------:R-:W-:Y:S01]  /*2af50*/  IADD3.X R15, R15, UR6, RZ, P1, !PT ;  /* 0x000000060f0f7c10 */ /* 0x000fe20008ffe4ff */
[----:B-1----:R-:W-:Y:S01]  /*2af60*/  IMAD.MOV.U32 R4, RZ, RZ, R14 ;  /* 0x000000ffff047224 */ /* 0x002fe200078e000e */
[----:B------:R1:W-:Y:S03]  /*2af70*/  STL [R1+0x1198], R14 ;  /* 0x0011980e01007387 */ /* 0x0003e60000100800 */
[----:B------:R-:W-:Y:S01]  /*2af80*/  IMAD.MOV.U32 R5, RZ, RZ, R15 ;  /* 0x000000ffff057224 */ /* 0x000fe200078e000f */
[----:B------:R2:W-:Y:S01]  /*2af90*/  STL [R1+0x1194], R15 ;  /* 0x0011940f01007387 */ /* 0x0005e20000100800 */
[----:B------:R-:W-:-:S03]  /*2afa0*/  IADD3.X R10, R10, UR6, RZ, P2, !PT ;  /* 0x000000060a0a7c10 */ /* 0x000fc600097fe4ff */
[----:B------:R-:W-:Y:S04]  /*2afb0*/  STL [R1+0x11b8], R9 ;  /* 0x0011b80901007387 */ /* 0x000fe80000100800 */
[----:B-1----:R-:W3:Y:S04]  /*2afc0*/  LDL.LU R14, [R1+0x1160] ;  /* 0x00116000010e7983 */ /* 0x002ee80000300800 */
[----:B------:R1:W-:Y:S04]  /*2afd0*/  LDGSTS.E [R2+0x21800], [R4.64], P0 ;  /* 0x2180000004027fae */ /* 0x0003e80008121848 */
[----:B------:R1:W-:Y:S04]  /*2afe0*/  STL [R1+0x11b4], R10 ;  /* 0x0011b40a01007387 */ /* 0x0003e80000100800 */
[----:B--2---:R-:W2:Y:S01]  /*2aff0*/  LDL.LU R15, [R1+0x1180] ;  /* 0x00118000010f7983 */ /* 0x004ea20000300800 */
[----:B-1----:R-:W-:Y:S01]  /*2b000*/  IMAD.MOV.U32 R5, RZ, RZ, R10 ;  /* 0x000000ffff057224 */ /* 0x002fe200078e000a */
[----:B------:R-:W-:-:S02]  /*2b010*/  MOV R4, R9 ;  /* 0x0000000900047202 */ /* 0x000fc40000000f00 */
[----:B------:R-:W2:Y:S01]  /*2b020*/  LDL.LU R16, [R1+0x115c] ;  /* 0x00115c0001107983 */ /* 0x000ea20000300800 */
[----:B------:R-:W-:Y:S01]  /*2b030*/  SHF.R.S32.HI R10, RZ, 0x5, R213 ;  /* 0x00000005ff0a7819 */ /* 0x000fe200000114d5 */
[----:B------:R-:W-:Y:S01]  /*2b040*/  IMAD.SHL.U32 R9, R216, 0x4, RZ ;  /* 0x00000004d8097824 */ /* 0x000fe200078e00ff */
[----:B------:R-:W-:Y:S01]  /*2b050*/  IADD3 R11, P1, R11, UR10, RZ ;  /* 0x0000000a0b0b7c10 */ /* 0x000fe2000ff3e0ff */
[----:B------:R1:W-:Y:S01]  /*2b060*/  LDGSTS.E [R2+0x21c00], [R4.64], P0 ;  /* 0x21c0000004027fae */ /* 0x0003e20008121848 */
[----:B------:R-:W-:Y:S02]  /*2b070*/  SGXT R10, R10, 0x1 ;  /* 0x000000010a0a781a */ /* 0x000fe40000000200 */
[----:B------:R-:W-:Y:S01]  /*2b080*/  IADD3 R3, P2, R3, UR10, RZ ;  /* 0x0000000a03037c10 */ /* 0x000fe2000ff5e0ff */
[----:B------:R-:W2:Y:S01]  /*2b090*/  LDL.LU R17, [R1+0x117c] ;  /* 0x00117c0001117983 */ /* 0x000ea20000300800 */
[----:B------:R-:W-:-:S04]  /*2b0a0*/  LOP3.LUT R9, R9, 0x90, R10, 0x78, !PT ;  /* 0x0000009009097812 */ /* 0x000fc800078e780a */
[----:B------:R-:W-:Y:S02]  /*2b0b0*/  LOP3.LUT R9, R9, 0x20, RZ, 0x3c, !PT ;  /* 0x0000002009097812 */ /* 0x000fe400078e3cff */
[----:B-1----:R-:W-:Y:S01]  /*2b0c0*/  MOV R2, UR5 ;  /* 0x0000000500027c02 */ /* 0x002fe20008000f00 */
[----:B------:R1:W-:Y:S04]  /*2b0d0*/  STL [R1+0x10e0], R11 ;  /* 0x0010e00b01007387 */ /* 0x0003e80000100800 */
[----:B------:R-:W-:Y:S01]  /*2b0e0*/  STL [R1+0x1100], R3 ;  /* 0x0011000301007387 */ /* 0x000fe20000100800 */
[----:B------:R-:W-:Y:S02]  /*2b0f0*/  IMAD R2, R2, 0x2000, R9 ;  /* 0x0000200002027824 */ /* 0x000fe400078e0209 */
[----:B------:R-:W-:Y:S01]  /*2b100*/  IMAD.MOV.U32 R4, RZ, RZ, R11 ;  /* 0x000000ffff047224 */ /* 0x000fe200078e000b */
[----:B----4-:R-:W-:-:S05]  /*2b110*/  IADD3.X R13, R13, UR6, RZ, P1, !PT ;  /* 0x000000060d0d7c10 */ /* 0x010fca0008ffe4ff */
[----:B------:R4:W-:Y:S04]  /*2b120*/  STL [R1+0x10dc], R13 ;  /* 0x0010dc0d01007387 */ /* 0x0009e80000100800 */
[----:B------:R-:W2:Y:S01]  /*2b130*/  LDL.LU R9, [R1+0x11a0] ;  /* 0x0011a00001097983 */ /* 0x000ea20000300800 */
[----:B------:R-:W-:-:S03]  /*2b140*/  MOV R5, R13 ;  /* 0x0000000d00057202 */ /* 0x000fc60000000f00 */
[----:B------:R-:W2:Y:S01]  /*2b150*/  LDL.LU R10, [R1+0x11c0] ;  /* 0x0011c000010a7983 */ /* 0x000ea20000300800 */
[----:B------:R-:W-:-:S03]  /*2b160*/  IADD3.X R7, R7, UR6, RZ, P2, !PT ;  /* 0x0000000607077c10 */ /* 0x000fc600097fe4ff */
[----:B-1----:R-:W2:Y:S04]  /*2b170*/  LDL.LU R11, [R1+0x119c] ;  /* 0x00119c00010b7983 */ /* 0x002ea80000300800 */
[----:B----4-:R-:W4:Y:S04]  /*2b180*/  LDL.LU R13, [R1+0x11bc] ;  /* 0x0011bc00010d7983 */ /* 0x010f280000300800 */
[----:B------:R1:W-:Y:S01]  /*2b190*/  LDGSTS.E [R2+0x20100], [R4.64], P0 ;  /* 0x2010000004027fae */ /* 0x0003e20008121848 */
[----:B------:R-:W-:Y:S01]  /*2b1a0*/  IADD3 R18, P1, R18, UR10, RZ ;  /* 0x0000000a12127c10 */ /* 0x000fe2000ff3e0ff */
[----:B-1----:R-:W-:-:S03]  /*2b1b0*/  IMAD.MOV.U32 R4, RZ, RZ, R3 ;  /* 0x000000ffff047224 */ /* 0x002fc600078e0003 */
[----:B------:R-:W-:Y:S01]  /*2b1c0*/  IADD3.X R19, R19, UR6, RZ, P1, !PT ;  /* 0x0000000613137c10 */ /* 0x000fe20008ffe4ff */
[----:B------:R-:W-:Y:S01]  /*2b1d0*/  IMAD.MOV.U32 R5, RZ, RZ, R7 ;  /* 0x000000ffff057224 */ /* 0x000fe200078e0007 */
[----:B------:R1:W-:Y:S04]  /*2b1e0*/  STL [R1+0x10fc], R7 ;  /* 0x0010fc0701007387 */ /* 0x0003e80000100800 */
[----:B------:R1:W-:Y:S04]  /*2b1f0*/  LDGSTS.E [R2+0x20500], [R4.64], P0 ;  /* 0x2050000004027fae */ /* 0x0003e80008121848 */
[----:B-1----:R-:W4:Y:S04]  /*2b200*/  LDL.LU R7, [R1+0x10e8] ;  /* 0x0010e80001077983 */ /* 0x002f280000300800 */
[----:B------:R-:W4:Y:S01]  /*2b210*/  LDL.LU R3, [R1+0x1108] ;  /* 0x0011080001037983 */ /* 0x000f220000300800 */
[----:B------:R-:W-:Y:S01]  /*2b220*/  IADD3 R6, P2, R6, UR10, RZ ;  /* 0x0000000a06067c10 */ /* 0x000fe2000ff5e0ff */
[----:B------:R-:W-:Y:S01]  /*2b230*/  IMAD.MOV.U32 R5, RZ, RZ, R19 ;  /* 0x000000ffff057224 */ /* 0x000fe200078e0013 */
[----:B------:R-:W-:-:S02]  /*2b240*/  MOV R4, R18 ;  /* 0x0000001200047202 */ /* 0x000fc40000000f00 */
[----:B------:R-:W-:Y:S01]  /*2b250*/  IADD3.X R8, R8, UR6, RZ, P2, !PT ;  /* 0x0000000608087c10 */ /* 0x000fe200097fe4ff */
[----:B------:R-:W-:Y:S04]  /*2b260*/  STL [R1+0x1120], R18 ;  /* 0x0011201201007387 */ /* 0x000fe80000100800 */
[----:B------:R-:W-:Y:S04]  /*2b270*/  STL [R1+0x111c], R19 ;  /* 0x00111c1301007387 */ /* 0x000fe80000100800 */
[----:B------:R-:W-:Y:S04]  /*2b280*/  STL [R1+0x1140], R6 ;  /* 0x0011400601007387 */ /* 0x000fe80000100800 */
[----:B------:R1:W-:Y:S04]  /*2b290*/  LDGSTS.E [R2+0x20900], [R4.64], P0 ;  /* 0x2090000004027fae */ /* 0x0003e80008121848 */
[----:B------:R1:W-:Y:S02]  /*2b2a0*/  STL [R1+0x113c], R8 ;  /* 0x00113c0801007387 */ /* 0x0003e40000100800 */
[----:B-1----:R-:W-:-:S02]  /*2b2b0*/  MOV R5, R8 ;  /* 0x0000000800057202 */ /* 0x002fc40000000f00 */
[----:B------:R-:W4:Y:S01]  /*2b2c0*/  LDL.LU R8, [R1+0x10e4] ;  /* 0x0010e40001087983 */ /* 0x000f220000300800 */
[----:B------:R-:W-:-:S03]  /*2b2d0*/  IMAD.MOV.U32 R4, RZ, RZ, R6 ;  /* 0x000000ffff047224 */ /* 0x000fc600078e0006 */
[----:B------:R-:W4:Y:S04]  /*2b2e0*/  LDL.LU R6, [R1+0x1104] ;  /* 0x0011040001067983 */ /* 0x000f280000300800 */
[----:B------:R1:W-:Y:S01]  /*2b2f0*/  LDGSTS.E [R2+0x20d00], [R4.64], P0 ;  /* 0x20d0000004027fae */ /* 0x0003e20008121848 */
[----:B------:R-:W-:Y:S02]  /*2b300*/  SHF.R.S32.HI R19, RZ, 0x5, R213 ;  /* 0x00000005ff137819 */ /* 0x000fe400000114d5 */
[----:B------:R-:W-:Y:S02]  /*2b310*/  SHF.L.U32 R18, R216, 0x2, RZ ;  /* 0x00000002d8127819 */ /* 0x000fe400000006ff */
[----:B------:R-:W-:-:S04]  /*2b320*/  SGXT R19, R19, 0x1 ;  /* 0x000000011313781a */ /* 0x000fc80000000200 */
[----:B------:R-:W-:-:S04]  /*2b330*/  LOP3.LUT R18, R18, 0x90, R19, 0x78, !PT ;  /* 0x0000009012127812 */ /* 0x000fc800078e7813 */
[----:B------:R-:W-:Y:S02]  /*2b340*/  LOP3.LUT R18, R18, 0x40, RZ, 0x3c, !PT ;  /* 0x0000004012127812 */ /* 0x000fe400078e3cff */
[----:B---3--:R-:W-:-:S05]  /*2b350*/  IADD3 R14, P1, R14, UR10, RZ ;  /* 0x0000000a0e0e7c10 */ /* 0x008fca000ff3e0ff */
[----:B------:R-:W-:Y:S01]  /*2b360*/  STL [R1+0x1160], R14 ;  /* 0x0011600e01007387 */ /* 0x000fe20000100800 */
[----:B-1----:R-:W-:Y:S01]  /*2b370*/  IMAD.MOV.U32 R4, RZ, RZ, R14 ;  /* 0x000000ffff047224 */ /* 0x002fe200078e000e */
[----:B--2---:R-:W-:Y:S02]  /*2b380*/  IADD3 R15, P2, R15, UR10, RZ ;  /* 0x0000000a0f0f7c10 */ /* 0x004fe4000ff5e0ff */
[----:B------:R-:W-:-:S05]  /*2b390*/  IADD3.X R16, R16, UR6, RZ, P1, !PT ;  /* 0x0000000610107c10 */ /* 0x000fca0008ffe4ff */
[----:B------:R-:W-:Y:S01]  /*2b3a0*/  IMAD.MOV.U32 R5, RZ, RZ, R16 ;  /* 0x000000ffff057224 */ /* 0x000fe200078e0010 */
[----:B------:R1:W-:Y:S01]  /*2b3b0*/  STL [R1+0x115c], R16 ;  /* 0x00115c1001007387 */ /* 0x0003e20000100800 */
[----:B------:R-:W-:-:S03]  /*2b3c0*/  IADD3.X R17, R17, UR6, RZ, P2, !PT ;  /* 0x0000000611117c10 */ /* 0x000fc600097fe4ff */
[----:B------:R-:W-:Y:S04]  /*2b3d0*/  STL [R1+0x1180], R15 ;  /* 0x0011800f01007387 */ /* 0x000fe80000100800 */
[----:B------:R2:W-:Y:S04]  /*2b3e0*/  LDGSTS.E [R2+0x21100], [R4.64], P0 ;  /* 0x2110000004027fae */ /* 0x0005e80008121848 */
[----:B-1----:R-:W3:Y:S04]  /*2b3f0*/  LDL.LU R16, [R1+0x1128] ;  /* 0x0011280001107983 */ /* 0x002ee80000300800 */
[----:B------:R1:W-:Y:S04]  /*2b400*/  STL [R1+0x117c], R17 ;  /* 0x00117c1101007387 */ /* 0x0003e80000100800 */
[----:B------:R-:W3:Y:S01]  /*2b410*/  LDL.LU R14, [R1+0x1148] ;  /* 0x00114800010e7983 */ /* 0x000ee20000300800 */
[----:B--2---:R-:W-:Y:S01]  /*2b420*/  MOV R4, R15 ;  /* 0x0000000f00047202 */ /* 0x004fe20000000f00 */
[----:B------:R-:W-:-:S02]  /*2b430*/  IMAD.MOV.U32 R5, RZ, RZ, R17 ;  /* 0x000000ffff057224 */ /* 0x000fc400078e0011 */
[----:B-1----:R-:W2:Y:S04]  /*2b440*/  LDL.LU R17, [R1+0x1124] ;  /* 0x0011240001117983 */ /* 0x002ea80000300800 */
[----:B------:R-:W2:Y:S04]  /*2b450*/  LDL.LU R15, [R1+0x1144] ;  /* 0x00114400010f7983 */ /* 0x000ea80000300800 */
[----:B------:R1:W-:Y:S01]  /*2b460*/  LDGSTS.E [R2+0x21500], [R4.64], P0 ;  /* 0x2150000004027fae */ /* 0x0003e20008121848 */
[----:B------:R-:W-:Y:S02]  /*2b470*/  IADD3 R9, P1, R9, UR10, RZ ;  /* 0x0000000a09097c10 */ /* 0x000fe4000ff3e0ff */
[----:B------:R-:W-:-:S02]  /*2b480*/  IADD3 R10, P2, R10, UR10, RZ ;  /* 0x0000000a0a0a7c10 */ /* 0x000fc4000ff5e0ff */
[----:B------:R-:W-:Y:S01]  /*2b490*/  IADD3.X R11, R11, UR6, RZ, P1, !PT ;  /* 0x000000060b0b7c10 */ /* 0x000fe20008ffe4ff */
[----:B------:R-:W-:Y:S01]  /*2b4a0*/  STL [R1+0x11a0], R9 ;  /* 0x0011a00901007387 */ /* 0x000fe20000100800 */
[----:B-1----:R-:W-:Y:S01]  /*2b4b0*/  IMAD.MOV.U32 R4, RZ, RZ, R9 ;  /* 0x000000ffff047224 */ /* 0x002fe200078e0009 */
[----:B----4-:R-:W-:Y:S02]  /*2b4c0*/  IADD3.X R13, R13, UR6, RZ, P2, !PT ;  /* 0x000000060d0d7c10 */ /* 0x010fe400097fe4ff */
[----:B------:R1:W-:Y:S01]  /*2b4d0*/  STL [R1+0x119c], R11 ;  /* 0x00119c0b01007387 */ /* 0x0003e20000100800 */
[----:B------:R-:W-:-:S03]  /*2b4e0*/  MOV R5, R11 ;  /* 0x0000000b00057202 */ /* 0x000fc60000000f00 */
[----:B------:R-:W-:Y:S04]  /*2b4f0*/  STL [R1+0x11c0], R10 ;  /* 0x0011c00a01007387 */ /* 0x000fe80000100800 */
[----:B------:R4:W-:Y:S04]  /*2b500*/  LDGSTS.E [R2+0x21900], [R4.64], P0 ;  /* 0x2190000004027fae */ /* 0x0009e80008121848 */
[----:B-1----:R-:W2:Y:S04]  /*2b510*/  LDL.LU R11, [R1+0x1168] ;  /* 0x00116800010b7983 */ /* 0x002ea80000300800 */
[----:B------:R1:W-:Y:S04]  /*2b520*/  STL [R1+0x11bc], R13 ;  /* 0x0011bc0d01007387 */ /* 0x0003e80000100800 */
[----:B------:R-:W2:Y:S01]  /*2b530*/  LDL.LU R9, [R1+0x1188] ;  /* 0x0011880001097983 */ /* 0x000ea20000300800 */
[----:B----4-:R-:W-:-:S02]  /*2b540*/  IMAD.MOV.U32 R5, RZ, RZ, R13 ;  /* 0x000000ffff057224 */ /* 0x010fc400078e000d */
[----:B------:R-:W-:Y:S01]  /*2b550*/  IMAD.MOV.U32 R4, RZ, RZ, R10 ;  /* 0x000000ffff047224 */ /* 0x000fe200078e000a */
[----:B-1----:R-:W2:Y:S01]  /*2b560*/  LDL.LU R13, [R1+0x1164] ;  /* 0x00116400010d7983 */ /* 0x002ea20000300800 */
[----:B------:R-:W-:-:S03]  /*2b570*/  IADD3 R7, P1, R7, UR10, RZ ;  /* 0x0000000a07077c10 */ /* 0x000fc6000ff3e0ff */
[----:B------:R-:W2:Y:S01]  /*2b580*/  LDL.LU R10, [R1+0x1184] ;  /* 0x00118400010a7983 */ /* 0x000ea20000300800 */
[----:B------:R-:W-:-:S03]  /*2b590*/  IADD3 R3, P2, R3, UR10, RZ ;  /* 0x0000000a03037c10 */ /* 0x000fc6000ff5e0ff */
[----:B------:R1:W-:Y:S04]  /*2b5a0*/  LDGSTS.E [R2+0x21d00], [R4.64], P0 ;  /* 0x21d0000004027fae */ /* 0x0003e80008121848 */
[----:B------:R1:W-:Y:S02]  /*2b5b0*/  STL [R1+0x10e8], R7 ;  /* 0x0010e80701007387 */ /* 0x0003e40000100800 */
[----:B-1----:R-:W-:Y:S01]  /*2b5c0*/  IMAD.U32 R2, RZ, RZ, UR5 ;  /* 0x00000005ff027e24 */ /* 0x002fe2000f8e00ff */
[----:B------:R-:W-:-:S03]  /*2b5d0*/  MOV R4, R7 ;  /* 0x0000000700047202 */ /* 0x000fc60000000f00 */
[----:B------:R-:W-:Y:S01]  /*2b5e0*/  IMAD R2, R2, 0x2000, R18 ;  /* 0x0000200002027824 */ /* 0x000fe200078e0212 */
[----:B------:R1:W-:Y:S01]  /*2b5f0*/  STL [R1+0x1108], R3 ;  /* 0x0011080301007387 */ /* 0x0003e20000100800 */
[----:B------:R-:W-:Y:S02]  /*2b600*/  IADD3.X R8, R8, UR6, RZ, P1, !PT ;  /* 0x0000000608087c10 */ /* 0x000fe40008ffe4ff */
[----:B------:R-:W-:-:S03]  /*2b610*/  IADD3.X R6, R6, UR6, RZ, P2, !PT ;  /* 0x0000000606067c10 */ /* 0x000fc600097fe4ff */
[----:B------:R-:W-:Y:S01]  /*2b620*/  IMAD.MOV.U32 R5, RZ, RZ, R8 ;  /* 0x000000ffff057224 */ /* 0x000fe200078e0008 */
[----:B------:R1:W-:Y:S04]  /*2b630*/  STL [R1+0x10e4], R8 ;  /* 0x0010e40801007387 */ /* 0x0003e80000100800 */
[----:B------:R1:W-:Y:S04]  /*2b640*/  LDGSTS.E [R2+0x20200], [R4.64], P0 ;  /* 0x2020000004027fae */ /* 0x0003e80008121848 */
[----:B------:R1:W-:Y:S04]  /*2b650*/  STL [R1+0x1104], R6 ;  /* 0x0011040601007387 */ /* 0x0003e80000100800 */
[----:B------:R-:W2:Y:S01]  /*2b660*/  LDL.LU R7, [R1+0x11a4] ;  /* 0x0011a40001077983 */ /* 0x000ea20000300800 */
[----:B-1----:R-:W-:-:S03]  /*2b670*/  IMAD.MOV.U32 R4, RZ, RZ, R3 ;  /* 0x000000ffff047224 */ /* 0x002fc600078e0003 */
[----:B------:R-:W2:Y:S01]  /*2b680*/  LDL.LU R3, [R1+0x11a8] ;  /* 0x0011a80001037983 */ /* 0x000ea20000300800 */
[----:B------:R-:W-:-:S03]  /*2b690*/  MOV R5, R6 ;  /* 0x0000000600057202 */ /* 0x000fc60000000f00 */
[----:B------:R-:W2:Y:S04]  /*2b6a0*/  LDL.LU R8, [R1+0x11c4] ;  /* 0x0011c40001087983 */ /* 0x000ea80000300800 */
[----:B------:R-:W2:Y:S04]  /*2b6b0*/  LDL.LU R6, [R1+0x11c8] ;  /* 0x0011c80001067983 */ /* 0x000ea80000300800 */
[----:B------:R1:W-:Y:S01]  /*2b6c0*/  LDGSTS.E [R2+0x20600], [R4.64], P0 ;  /* 0x2060000004027fae */ /* 0x0003e20008121848 */
[----:B---3--:R-:W-:Y:S02]  /*2b6d0*/  IADD3 R16, P1, R16, UR10, RZ ;  /* 0x0000000a10107c10 */ /* 0x008fe4000ff3e0ff */
[----:B------:R-:W-:-:S03]  /*2b6e0*/  IADD3 R14, P2, R14, UR10, RZ ;  /* 0x0000000a0e0e7c10 */ /* 0x000fc6000ff5e0ff */
[----:B------:R3:W-:Y:S01]  /*2b6f0*/  STL [R1+0x1128], R16 ;  /* 0x0011281001007387 */ /* 0x0007e20000100800 */
[----:B--2---:R-:W-:Y:S02]  /*2b700*/  IADD3.X R17, R17, UR6, RZ, P1, !PT ;  /* 0x0000000611117c10 */ /* 0x004fe40008ffe4ff */
[----:B------:R-:W-:-:S03]  /*2b710*/  IADD3.X R15, R15, UR6, RZ, P2, !PT ;  /* 0x000000060f0f7c10 */ /* 0x000fc600097fe4ff */
[----:B------:R-:W-:Y:S04]  /*2b720*/  STL [R1+0x1124], R17 ;  /* 0x0011241101007387 */ /* 0x000fe80000100800 */
[----:B------:R2:W-:Y:S04]  /*2b730*/  STL [R1+0x1148], R14 ;  /* 0x0011480e01007387 */ /* 0x0005e80000100800 */
[----:B------:R2:W-:Y:S04]  /*2b740*/  STL [R1+0x1144], R15 ;  /* 0x0011440f01007387 */ /* 0x0005e80000100800 */
[----:B------:R-:W4:Y:S04]  /*2b750*/  LDL.LU R21, [R1+0x10ec] ;  /* 0x0010ec0001157983 */ /* 0x000f280000300800 */
[----:B------:R-:W4:Y:S01]  /*2b760*/  LDL.LU R20, [R1+0x10f0] ;  /* 0x0010f00001147983 */ /* 0x000f220000300800 */
[----:B-1----:R-:W-:-:S03]  /*2b770*/  IMAD.MOV.U32 R4, RZ, RZ, R16 ;  /* 0x000000ffff047224 */ /* 0x002fc600078e0010 */
[----:B------:R-:W4:Y:S01]  /*2b780*/  LDL.LU R18, [R1+0x1110] ;  /* 0x0011100001127983 */ /* 0x000f220000300800 */
[----:B------:R-:W-:-:S05]  /*2b790*/  IMAD.MOV.U32 R5, RZ, RZ, R17 ;  /* 0x000000ffff057224 */ /* 0x000fca00078e0011 */
[----:B------:R1:W-:Y:S01]  /*2b7a0*/  LDGSTS.E [R2+0x20a00], [R4.64], P0 ;  /* 0x20a0000004027fae */ /* 0x0003e20008121848 */
[----:B------:R-:W-:Y:S02]  /*2b7b0*/  IADD3 R11, P1, R11, UR10, RZ ;  /* 0x0000000a0b0b7c10 */ /* 0x000fe4000ff3e0ff */
[----:B------:R-:W-:-:S03]  /*2b7c0*/  IADD3 R9, P2, R9, UR10, RZ ;  /* 0x0000000a09097c10 */ /* 0x000fc6000ff5e0ff */
[----:B------:R-:W-:Y:S01]  /*2b7d0*/  STL [R1+0x1168], R11 ;  /* 0x0011680b01007387 */ /* 0x000fe20000100800 */
[----:B--2---:R-:W-:Y:S02]  /*2b7e0*/  IADD3.X R13, R13, UR6, RZ, P1, !PT ;  /* 0x000000060d0d7c10 */ /* 0x004fe40008ffe4ff */
[----:B------:R-:W-:-:S03]  /*2b7f0*/  IADD3.X R10, R10, UR6, RZ, P2, !PT ;  /* 0x000000060a0a7c10 */ /* 0x000fc600097fe4ff */
[----:B------:R2:W-:Y:S04]  /*2b800*/  STL [R1+0x1164], R13 ;  /* 0x0011640d01007387 */ /* 0x0005e80000100800 */
[----:B------:R-:W-:Y:S04]  /*2b810*/  STL [R1+0x1188], R9 ;  /* 0x0011880901007387 */ /* 0x000fe80000100800 */
[----:B------:R-:W4:Y:S01]  /*2b820*/  LDL.LU R19, [R1+0x110c] ;  /* 0x00110c0001137983 */ /* 0x000f220000300800 */
[----:B-1----:R-:W-:-:S03]  /*2b830*/  MOV R4, R14 ;  /* 0x0000000e00047202 */ /* 0x002fc60000000f00 */
[----:B------:R1:W-:Y:S01]  /*2b840*/  STL [R1+0x1184], R10 ;  /* 0x0011840a01007387 */ /* 0x0003e20000100800 */
[----:B------:R-:W-:-:S03]  /*2b850*/  IMAD.MOV.U32 R5, RZ, RZ, R15 ;  /* 0x000000ffff057224 */ /* 0x000fc600078e000f */
[----:B---3--:R-:W3:Y:S04]  /*2b860*/  LDL.LU R16, [R1+0x1130] ;  /* 0x0011300001107983 */ /* 0x008ee80000300800 */
[----:B------:R-:W3:Y:S04]  /*2b870*/  LDL.LU R14, [R1+0x1150] ;  /* 0x00115000010e7983 */ /* 0x000ee80000300800 */
[----:B------:R-:W3:Y:S04]  /*2b880*/  LDL.LU R17, [R1+0x112c] ;  /* 0x00112c0001117983 */ /* 0x000ee80000300800 */
[----:B------:R1:W-:Y:S04]  /*2b890*/  LDGSTS.E [R2+0x20e00], [R4.64], P0 ;  /* 0x20e0000004027fae */ /* 0x0003e80008121848 */
[----:B------:R-:W3:Y:S01]  /*2b8a0*/  LDL.LU R15, [R1+0x114c] ;  /* 0x00114c00010f7983 */ /* 0x000ee20000300800 */
[----:B-1----:R-:W-:Y:S01]  /*2b8b0*/  IMAD.MOV.U32 R4, RZ, RZ, R11 ;  /* 0x000000ffff047224 */ /* 0x002fe200078e000b */
[----:B------:R-:W-:-:S02]  /*2b8c0*/  MOV R5, R13 ;  /* 0x0000000d00057202 */ /* 0x000fc40000000f00 */
[----:B--2---:R-:W2:Y:S04]  /*2b8d0*/  LDL.LU R13, [R1+0x116c] ;  /* 0x00116c00010d7983 */ /* 0x004ea80000300800 */
[----:B------:R-:W2:Y:S04]  /*2b8e0*/  LDL.LU R11, [R1+0x1170] ;  /* 0x00117000010b7983 */ /* 0x000ea80000300800 */
[----:B------:R1:W-:Y:S01]  /*2b8f0*/  LDGSTS.E [R2+0x21200], [R4.64], P0 ;  /* 0x2120000004027fae */ /* 0x0003e20008121848 */
[----:B------:R-:W-:-:S04]  /*2b900*/  IADD3 R3, P1, R3, UR10, RZ ;  /* 0x0000000a03037c10 */ /* 0x000fc8000ff3e0ff */
[----:B------:R-:W-:Y:S01]  /*2b910*/  IADD3.X R7, R7, UR6, RZ, P1, !PT ;  /* 0x0000000607077c10 */ /* 0x000fe20008ffe4ff */
[----:B-1----:R-:W-:Y:S02]  /*2b920*/  IMAD.MOV.U32 R4, RZ, RZ, R9 ;  /* 0x000000ffff047224 */ /* 0x002fe400078e0009 */
[----:B------:R-:W-:Y:S01]  /*2b930*/  IMAD.MOV.U32 R5, RZ, RZ, R10 ;  /* 0x000000ffff057224 */ /* 0x000fe200078e000a */
[----:B------:R-:W-:Y:S01]  /*2b940*/  IADD3 R6, P2, R6, UR10, RZ ;  /* 0x0000000a06067c10 */ /* 0x000fe2000ff5e0ff */
[----:B------:R-:W2:Y:S04]  /*2b950*/  LDL.LU R10, [R1+0x118c] ;  /* 0x00118c00010a7983 */ /* 0x000ea80000300800 */
[----:B------:R-:W2:Y:S01]  /*2b960*/  LDL.LU R9, [R1+0x1190] ;  /* 0x0011900001097983 */ /* 0x000ea20000300800 */
[----:B------:R-:W-:-:S03]  /*2b970*/  IADD3.X R8, R8, UR6, RZ, P2, !PT ;  /* 0x0000000608087c10 */ /* 0x000fc600097fe4ff */
[----:B------:R1:W-:Y:S04]  /*2b980*/  LDGSTS.E [R2+0x21600], [R4.64], P0 ;  /* 0x2160000004027fae */ /* 0x0003e80008121848 */
[----:B------:R-:W-:Y:S04]  /*2b990*/  STL [R1+0x11a8], R3 ;  /* 0x0011a80301007387 */ /* 0x000fe80000100800 */
[----:B------:R1:W-:Y:S02]  /*2b9a0*/  STL [R1+0x11a4], R7 ;  /* 0x0011a40701007387 */ /* 0x0003e40000100800 */
[----:B-1----:R-:W-:Y:S01]  /*2b9b0*/  MOV R4, R3 ;  /* 0x0000000300047202 */ /* 0x002fe20000000f00 */
[----:B------:R-:W-:Y:S01]  /*2b9c0*/  IMAD.MOV.U32 R5, RZ, RZ, R7 ;  /* 0x000000ffff057224 */ /* 0x000fe200078e0007 */
[----:B------:R-:W-:Y:S04]  /*2b9d0*/  STL [R1+0x11c8], R6 ;  /* 0x0011c80601007387 */ /* 0x000fe80000100800 */
[----:B------:R-:W2:Y:S04]  /*2b9e0*/  LDL.LU R7, [R1+0x11b0] ;  /* 0x0011b00001077983 */ /* 0x000ea80000300800 */
[----:B------:R1:W-:Y:S04]  /*2b9f0*/  STL [R1+0x11c4], R8 ;  /* 0x0011c40801007387 */ /* 0x0003e80000100800 */
[----:B------:R1:W-:Y:S04]  /*2ba00*/  LDGSTS.E [R2+0x21a00], [R4.64], P0 ;  /* 0x21a0000004027fae */ /* 0x0003e80008121848 */
[----:B------:R-:W2:Y:S01]  /*2ba10*/  LDL.LU R3, [R1+0x11d0] ;  /* 0x0011d00001037983 */ /* 0x000ea20000300800 */
[----:B-1----:R-:W-:-:S03]  /*2ba20*/  MOV R5, R8 ;  /* 0x0000000800057202 */ /* 0x002fc60000000f00 */
[----:B------:R-:W2:Y:S01]  /*2ba30*/  LDL.LU R8, [R1+0x11ac] ;  /* 0x0011ac0001087983 */ /* 0x000ea20000300800 */
[----:B------:R-:W-:-:S03]  /*2ba40*/  IMAD.MOV.U32 R4, RZ, RZ, R6 ;  /* 0x000000ffff047224 */ /* 0x000fc600078e0006 */
[----:B------:R-:W2:Y:S01]  /*2ba50*/  LDL.LU R6, [R1+0x11cc] ;  /* 0x0011cc0001067983 */ /* 0x000ea20000300800 */
[----:B------:R-:W-:Y:S01]  /*2ba60*/  SHF.R.S32.HI R23, RZ, 0x5, R217 ;  /* 0x00000005ff177819 */ /* 0x000fe200000114d9 */
[----:B------:R-:W-:Y:S02]  /*2ba70*/  IMAD.SHL.U32 R22, R22, 0x4, RZ ;  /* 0x0000000416167824 */ /* 0x000fe400078e00ff */
[----:B------:R1:W-:Y:S01]  /*2ba80*/  LDGSTS.E [R2+0x21e00], [R4.64], P0 ;  /* 0x21e0000004027fae */ /* 0x0003e20008121848 */
[----:B------:R-:W-:-:S04]  /*2ba90*/  SGXT R23, R23, 0x1 ;  /* 0x000000011717781a */ /* 0x000fc80000000200 */
[----:B------:R-:W-:-:S04]  /*2baa0*/  LOP3.LUT R22, R22, 0x90, R23, 0x78, !PT ;  /* 0x0000009016167812 */ /* 0x000fc800078e7817 */
[----:B------:R-:W-:Y:S01]  /*2bab0*/  LOP3.LUT R22, R22, 0x60, RZ, 0x3c, !PT ;  /* 0x0000006016167812 */ /* 0x000fe200078e3cff */
[----:B-1----:R-:W-:-:S05]  /*2bac0*/  IMAD.U32 R2, RZ, RZ, UR5 ;  /* 0x00000005ff027e24 */ /* 0x002fca000f8e00ff */
[----:B------:R-:W-:Y:S02]  /*2bad0*/  LEA R2, R2, R22, 0xd ;  /* 0x0000001602027211 */ /* 0x000fe400078e68ff */
[----:B------:R-:W-:-:S04]  /*2bae0*/  MOV R217, 0x1f ;  /* 0x0000001f00d97802 */ /* 0x000fc80000000f00 */
[----:B------:R-:W-:Y:S02]  /*2baf0*/  IADD3 R217, R217, c[0x0][0x180], RZ ;  /* 0x00006000d9d97a10 */ /* 0x000fe40007ffe0ff */
[----:B------:R-:W-:Y:S02]  /*2bb00*/  IADD3 R12, R12, 0x1, RZ ;  /* 0x000000010c0c7810 */ /* 0x000fe40007ffe0ff */
[----:B----4-:R-:W-:-:S04]  /*2bb10*/  IADD3 R20, P1, R20, UR10, RZ ;  /* 0x0000000a14147c10 */ /* 0x010fc8000ff3e0ff */
[----:B------:R-:W-:Y:S02]  /*2bb20*/  IADD3.X R21, R21, UR6, RZ, P1, !PT ;  /* 0x0000000615157c10 */ /* 0x000fe40008ffe4ff */
[----:B------:R-:W-:Y:S01]  /*2bb30*/  IADD3 R18, P2, R18, UR10, RZ ;  /* 0x0000000a12127c10 */ /* 0x000fe2000ff5e0ff */
[----:B------:R-:W-:Y:S02]  /*2bb40*/  IMAD.MOV.U32 R4, RZ, RZ, R20 ;  /* 0x000000ffff047224 */ /* 0x000fe400078e0014 */
[----:B------:R-:W-:-:S05]  /*2bb50*/  IMAD.MOV.U32 R5, RZ, RZ, R21 ;  /* 0x000000ffff057224 */ /* 0x000fca00078e0015 */
[----:B------:R1:W-:Y:S02]  /*2bb60*/  LDGSTS.E [R2+0x20300], [R4.64], P0 ;  /* 0x2030000004027fae */ /* 0x0003e40008121848 */
[----:B-1----:R-:W-:Y:S02]  /*2bb70*/  MOV R4, R18 ;  /* 0x0000001200047202 */ /* 0x002fe40000000f00 */
[----:B------:R-:W-:Y:S04]  /*2bb80*/  STL [R1+0x10f0], R20 ;  /* 0x0010f01401007387 */ /* 0x000fe80000100800 */
[----:B------:R-:W-:Y:S01]  /*2bb90*/  STL [R1+0x1110], R18 ;  /* 0x0011101201007387 */ /* 0x000fe20000100800 */
[----:B------:R-:W-:-:S05]  /*2bba0*/  IADD3.X R19, R19, UR6, RZ, P2, !PT ;  /* 0x0000000613137c10 */ /* 0x000fca00097fe4ff */
[----:B------:R-:W-:Y:S01]  /*2bbb0*/  IMAD.MOV.U32 R5, RZ, RZ, R19 ;  /* 0x000000ffff057224 */ /* 0x000fe200078e0013 */
[----:B---3--:R-:W-:-:S04]  /*2bbc0*/  IADD3 R16, P1, R16, UR10, RZ ;  /* 0x0000000a10107c10 */ /* 0x008fc8000ff3e0ff */
[----:B------:R1:W-:Y:S01]  /*2bbd0*/  LDGSTS.E [R2+0x20700], [R4.64], P0 ;  /* 0x2070000004027fae */ /* 0x0003e20008121848 */
[----:B------:R-:W-:Y:S02]  /*2bbe0*/  IADD3 R14, P2, R14, UR10, RZ ;  /* 0x0000000a0e0e7c10 */ /* 0x000fe4000ff5e0ff */
[----:B------:R-:W-:Y:S01]  /*2bbf0*/  IADD3.X R17, R17, UR6, RZ, P1, !PT ;  /* 0x0000000611117c10 */ /* 0x000fe20008ffe4ff */
[----:B-1----:R-:W-:-:S03]  /*2bc00*/  IMAD.MOV.U32 R4, RZ, RZ, R16 ;  /* 0x000000ffff047224 */ /* 0x002fc600078e0010 */
[----:B------:R-:W-:Y:S02]  /*2bc10*/  MOV R5, R17 ;  /* 0x0000001100057202 */ /* 0x000fe40000000f00 */
[----:B------:R-:W-:-:S03]  /*2bc20*/  IADD3.X R15, R15, UR6, RZ, P2, !PT ;  /* 0x000000060f0f7c10 */ /* 0x000fc600097fe4ff */
[----:B------:R1:W-:Y:S01]  /*2bc30*/  LDGSTS.E [R2+0x20b00], [R4.64], P0 ;  /* 0x20b0000004027fae */ /* 0x0003e20008121848 */
[----:B--2---:R-:W-:Y:S01]  /*2bc40*/  IADD3 R11, P1, R11, UR10, RZ ;  /* 0x0000000a0b0b7c10 */ /* 0x004fe2000ff3e0ff */
[----:B-1----:R-:W-:Y:S02]  /*2bc50*/  IMAD.MOV.U32 R4, RZ, RZ, R14 ;  /* 0x000000ffff047224 */ /* 0x002fe400078e000e */
[----:B------:R-:W-:Y:S01]  /*2bc60*/  IMAD.MOV.U32 R5, RZ, RZ, R15 ;  /* 0x000000ffff057224 */ /* 0x000fe200078e000f */
[----:B------:R-:W-:-:S04]  /*2bc70*/  IADD3.X R13, R13, UR6, RZ, P1, !PT ;  /* 0x000000060d0d7c10 */ /* 0x000fc80008ffe4ff */
[----:B------:R1:W-:Y:S04]  /*2bc80*/  LDGSTS.E [R2+0x20f00], [R4.64], P0 ;  /* 0x20f0000004027fae */ /* 0x0003e80008121848 */
[----:B------:R-:W-:Y:S01]  /*2bc90*/  STL [R1+0x10ec], R21 ;  /* 0x0010ec1501007387 */ /* 0x000fe20000100800 */
[----:B-1----:R-:W-:Y:S01]  /*2bca0*/  MOV R4, R11 ;  /* 0x0000000b00047202 */ /* 0x002fe20000000f00 */
[----:B------:R-:W-:Y:S01]  /*2bcb0*/  IMAD.MOV.U32 R5, RZ, RZ, R13 ;  /* 0x000000ffff057224 */ /* 0x000fe200078e000d */
[----:B------:R-:W-:-:S04]  /*2bcc0*/  IADD3 R9, P2, R9, UR10, RZ ;  /* 0x0000000a09097c10 */ /* 0x000fc8000ff5e0ff */
[----:B------:R1:W-:Y:S01]  /*2bcd0*/  LDGSTS.E [R2+0x21300], [R4.64], P0 ;  /* 0x2130000004027fae */ /* 0x0003e20008121848 */
[----:B------:R-:W-:-:S03]  /*2bce0*/  IADD3.X R10, R10, UR6, RZ, P2, !PT ;  /* 0x000000060a0a7c10 */ /* 0x000fc600097fe4ff */
[----:B------:R-:W-:Y:S04]  /*2bcf0*/  STL [R1+0x110c], R19 ;  /* 0x00110c1301007387 */ /* 0x000fe80000100800 */
[----:B------:R-:W-:Y:S01]  /*2bd00*/  STL [R1+0x1130], R16 ;  /* 0x0011301001007387 */ /* 0x000fe20000100800 */
[----:B-1----:R-:W-:Y:S01]  /*2bd10*/  IMAD.MOV.U32 R4, RZ, RZ, R9 ;  /* 0x000000ffff047224 */ /* 0x002fe200078e0009 */
[----:B------:R-:W-:Y:S02]  /*2bd20*/  MOV R5, R10 ;  /* 0x0000000a00057202 */ /* 0x000fe40000000f00 */
[----:B------:R-:W-:Y:S01]  /*2bd30*/  STL [R1+0x112c], R17 ;  /* 0x00112c1101007387 */ /* 0x000fe20000100800 */
[----:B------:R-:W-:-:S03]  /*2bd40*/  IADD3 R7, P1, R7, UR10, RZ ;  /* 0x0000000a07077c10 */ /* 0x000fc6000ff3e0ff */
[----:B------:R-:W-:Y:S04]  /*2bd50*/  STL [R1+0x1150], R14 ;  /* 0x0011500e01007387 */ /* 0x000fe80000100800 */
[----:B------:R-:W-:Y:S04]  /*2bd60*/  STL [R1+0x114c], R15 ;  /* 0x00114c0f01007387 */ /* 0x000fe80000100800 */
[----:B------:R1:W-:Y:S01]  /*2bd70*/  LDGSTS.E [R2+0x21700], [R4.64], P0 ;  /* 0x2170000004027fae */ /* 0x0003e20008121848 */
[----:B------:R-:W-:-:S03]  /*2bd80*/  IADD3 R3, P2, R3, UR10, RZ ;  /* 0x0000000a03037c10 */ /* 0x000fc6000ff5e0ff */
[----:B------:R-:W-:Y:S01]  /*2bd90*/  STL [R1+0x1170], R11 ;  /* 0x0011700b01007387 */ /* 0x000fe20000100800 */
[----:B------:R-:W-:Y:S01]  /*2bda0*/  IADD3.X R8, R8, UR6, RZ, P1, !PT ;  /* 0x0000000608087c10 */ /* 0x000fe20008ffe4ff */
[----:B-1----:R-:W-:Y:S02]  /*2bdb0*/  IMAD.MOV.U32 R4, RZ, RZ, R7 ;  /* 0x000000ffff047224 */ /* 0x002fe400078e0007 */
[----:B------:R-:W-:Y:S02]  /*2bdc0*/  STL [R1+0x116c], R13 ;  /* 0x00116c0d01007387 */ /* 0x000fe40000100800 */
[----:B------:R-:W-:Y:S02]  /*2bdd0*/  IMAD.MOV.U32 R5, RZ, RZ, R8 ;  /* 0x000000ffff057224 */ /* 0x000fe400078e0008 */
[----:B------:R-:W-:Y:S04]  /*2bde0*/  STL [R1+0x1190], R9 ;  /* 0x0011900901007387 */ /* 0x000fe80000100800 */
[----:B------:R-:W-:Y:S04]  /*2bdf0*/  STL [R1+0x118c], R10 ;  /* 0x00118c0a01007387 */ /* 0x000fe80000100800 */
[----:B------:R-:W-:Y:S01]  /*2be00*/  STL [R1+0x11b0], R7 ;  /* 0x0011b00701007387 */ /* 0x000fe20000100800 */
[----:B------:R-:W-:-:S03]  /*2be10*/  IADD3.X R6, R6, UR6, RZ, P2, !PT ;  /* 0x0000000606067c10 */ /* 0x000fc600097fe4ff */
[----:B------:R-:W-:Y:S04]  /*2be20*/  STL [R1+0x11ac], R8 ;  /* 0x0011ac0801007387 */ /* 0x000fe80000100800 */
[----:B------:R1:W-:Y:S04]  /*2be30*/  LDGSTS.E [R2+0x21b00], [R4.64], P0 ;  /* 0x21b0000004027fae */ /* 0x0003e80008121848 */
[----:B------:R2:W-:Y:S01]  /*2be40*/  STL [R1+0x11d0], R3 ;  /* 0x0011d00301007387 */ /* 0x0005e20000100800 */
[----:B-1----:R-:W-:Y:S01]  /*2be50*/  IMAD.MOV.U32 R4, RZ, RZ, R3 ;  /* 0x000000ffff047224 */ /* 0x002fe200078e0003 */
[----:B--2---:R-:W-:-:S02]  /*2be60*/  SHF.R.S32.HI R3, RZ, 0x1f, R217 ;  /* 0x0000001fff037819 */ /* 0x004fc400000114d9 */
[----:B------:R1:W-:Y:S01]  /*2be70*/  STL [R1+0x11cc], R6 ;  /* 0x0011cc0601007387 */ /* 0x0003e20000100800 */
[----:B------:R-:W-:Y:S01]  /*2be80*/  IMAD.MOV.U32 R5, RZ, RZ, R6 ;  /* 0x000000ffff057224 */ /* 0x000fe200078e0006 */
[----:B------:R-:W-:Y:S02]  /*2be90*/  LEA.HI R3, R3, R217, RZ, 0x5 ;  /* 0x000000d903037211 */ /* 0x000fe400078f28ff */
[----:B------:R1:W-:Y:S02]  /*2bea0*/  STL [R1+0x8a0], R12 ;  /* 0x0008a00c01007387 */ /* 0x0003e40000100800 */
[----:B------:R-:W-:Y:S02]  /*2beb0*/  SHF.R.S32.HI R3, RZ, 0x5, R3 ;  /* 0x00000005ff037819 */ /* 0x000fe40000011403 */
[----:B------:R1:W-:Y:S02]  /*2bec0*/  LDGSTS.E [R2+0x21f00], [R4.64], P0 ;  /* 0x21f0000004027fae */ /* 0x0003e40008121848 */
[----:B------:R-:W-:-:S02]  /*2bed0*/  ISETP.NE.U32.AND P0, PT, R12, R3, PT ;  /* 0x000000030c00720c */ /* 0x000fc40003f05070 */
[----:B------:R-:W0:Y:S11]  /*2bee0*/  LDGDEPBAR ;  /* 0x00000000000079af */ /* 0x000e360000000000 */
[----:B-1----:R-:W-:Y:S01]  /*2bef0*/  @!P0 CALL.REL.NOINC `(.L_x_0) ;  /* 0x0000001000008944 */ /* 0x002fe20003c00000 */
[----:B------:R-:W-:Y:S05]  /*2bf00*/  BRA `(.L_x_1) ;  /* 0xfffe777000007947 */ /* 0x000fea000383ffff */
.L_x_0:
[----:B-----5:R-:W2:Y:S01]  /*2bf10*/  LDL R6, [R1+0x8b4] ;  /* 0x0008b40001067983 */ /* 0x020ea20000100800 */
[----:B------:R-:W-:-:S04]  /*2bf20*/  DEPBAR.LE SB0, 0x0 ;  /* 0x000080000000791a */ /* 0x000fc80000000000 */
        /* <DEDUP_REMOVED lines=12> */
[----:B------:R-:W1:Y:S02]  /*2bff0*/  S2R R5, SR_TID.X ;  /* 0x0000000000057919 */ /* 0x000e640000002100 */
[C---:B-1----:R-:W-:Y:S01]  /*2c000*/  SHF.L.U32 R0, R5.reuse, 0x7, RZ ;  /* 0x0000000705007819 */ /* 0x042fe200000006ff */
[----:B------:R-:W-:-:S02]  /*2c010*/  IMAD.SHL.U32 R2, R5, 0x20, RZ ;  /* 0x0000002005027824 */ /* 0x000fc400078e00ff */
[C---:B------:R-:W-:Y:S01]  /*2c020*/  IMAD.SHL.U32 R4, R5.reuse, 0x200, RZ ;  /* 0x0000020005047824 */ /* 0x040fe200078e00ff */
[----:B------:R-:W-:Y:S02]  /*2c030*/  LOP3.LUT R0, R0, 0xc00, RZ, 0xc0, !PT ;  /* 0x00000c0000007812 */ /* 0x000fe400078ec0ff */
[C---:B------:R-:W-:Y:S02]  /*2c040*/  SHF.L.U32 R3, R5.reuse, 0x2, RZ ;  /* 0x0000000205037819 */ /* 0x040fe400000006ff */
[----:B------:R-:W-:Y:S02]  /*2c050*/  LOP3.LUT R0, R0, 0x60, R2, 0xf8, !PT ;  /* 0x0000006000007812 */ /* 0x000fe400078ef802 */
[----:B------:R-:W-:Y:S01]  /*2c060*/  LOP3.LUT R2, R4, 0xc00, RZ, 0xc0, !PT ;  /* 0x00000c0004027812 */ /* 0x000fe200078ec0ff */
[----:B------:R-:W-:Y:S01]  /*2c070*/  IMAD.U32 R4, RZ, RZ, UR7 ;  /* 0x00000007ff047e24 */ /* 0x000fe2000f8e00ff */
[----:B------:R-:W-:Y:S02]  /*2c080*/  LOP3.LUT R5, R5, 0x3f, RZ, 0xc0, !PT ;  /* 0x0000003f05057812 */ /* 0x000fe400078ec0ff */
[----:B------:R-:W-:-:S03]  /*2c090*/  LOP3.LUT R0, R0, 0x70, R3, 0x78, !PT ;  /* 0x0000007000007812 */ /* 0x000fc600078e7803 */
[----:B------:R-:W-:Y:S01]  /*2c0a0*/  IMAD R2, R5, 0x10, R2 ;  /* 0x0000001005027824 */ /* 0x000fe200078e0202 */
[----:B------:R-:W-:Y:S01]  /*2c0b0*/  LEA R0, R4, R0, 0x3 ;  /* 0x0000000004007211 */ /* 0x000fe200078e18ff */
[----:B------:R-:W-:Y:S06]  /*2c0c0*/  BAR.SYNC.DEFER_BLOCKING 0x0 ;  /* 0x0000000000007b1d */ /* 0x000fec0000010000 */
[----:B------:R-:W3:Y:S04]  /*2c0d0*/  LDL.LU R4, [R1+0x538] ;  /* 0x0005380001047983 */ /* 0x000ee80000300800 */
[----:B------:R-:W3:Y:S01]  /*2c0e0*/  LDL.LU R5, [R1+0x53c] ;  /* 0x00053c0001057983 */ /* 0x000ee20000300800 */
[----:B--2---:R-:W-:-:S03]  /*2c0f0*/  IADD3 R3, R6, 0x1, RZ ;  /* 0x0000000106037810 */ /* 0x004fc60007ffe0ff */
[----:B------:R-:W2:Y:S04]  /*2c100*/  LDL.LU R6, [R1+0x528] ;  /* 0x0005280001067983 */ /* 0x000ea80000300800 */
[----:B------:R-:W2:Y:S04]  /*2c110*/  LDL.LU R7, [R1+0x52c] ;  /* 0x00052c0001077983 */ /* 0x000ea80000300800 */
[----:B----4-:R1:W-:Y:S04]  /*2c120*/  STS.128 [R0+0x80], R12 ;  /* 0x0000800c00007388 */ /* 0x0103e80000000c00 */
[----:B-1----:R-:W4:Y:S04]  /*2c130*/  LDL.LU R12, [R1+0x620] ;  /* 0x00062000010c7983 */ /* 0x002f280000300800 */
[----:B------:R-:W4:Y:S04]  /*2c140*/  LDL.LU R13, [R1+0x624] ;  /* 0x00062400010d7983 */ /* 0x000f280000300800 */
[----:B------:R-:W4:Y:S04]  /*2c150*/  LDL.LU R14, [R1+0x610] ;  /* 0x00061000010e7983 */ /* 0x000f280000300800 */
[----:B---3--:R1:W-:Y:S04]  /*2c160*/  STS.128 [R0+0x200], R8 ;  /* 0x0002000800007388 */ /* 0x0083e80000000c00 */
[----:B------:R-:W4:Y:S04]  /*2c170*/  LDL.LU R15, [R1+0x614] ;  /* 0x00061400010f7983 */ /* 0x000f280000300800 */
[----:B-1----:R-:W3:Y:S04]  /*2c180*/  LDL.LU R8, [R1+0x628] ;  /* 0x0006280001087983 */ /* 0x002ee80000300800 */
[----:B------:R-:W3:Y:S04]  /*2c190*/  LDL.LU R9, [R1+0x62c] ;  /* 0x00062c0001097983 */ /* 0x000ee80000300800 */
[----:B------:R-:W3:Y:S04]  /*2c1a0*/  LDL.LU R10, [R1+0x618] ;  /* 0x00061800010a7983 */ /* 0x000ee80000300800 */
[----:B------:R-:W3:Y:S04]  /*2c1b0*/  LDL.LU R11, [R1+0x61c] ;  /* 0x00061c00010b7983 */ /* 0x000ee80000300800 */
[----:B------:R-:W-:Y:S01]  /*2c1c0*/  STS.128 [R0], R16 ;  /* 0x0000001000007388 */ /* 0x000fe20000000c00 */
[----:B------:R-:W-:-:S02]  /*2c1d0*/  LOP3.LUT R204, R2, 0x20, RZ, 0x3c, !PT ;  /* 0x0000002002cc7812 */ /* 0x000fc400078e3cff */
[C---:B------:R-:W-:Y:S02]  /*2c1e0*/  LOP3.LUT R212, R2.reuse, 0x40, RZ, 0x3c, !PT ;  /* 0x0000004002d47812 */ /* 0x040fe400078e3cff */
[----:B------:R-:W-:Y:S01]  /*2c1f0*/  LOP3.LUT R252, R2, 0x60, RZ, 0x3c, !PT ;  /* 0x0000006002fc7812 */ /* 0x000fe200078e3cff */
[----:B--2---:R-:W-:Y:S04]  /*2c200*/  STS.128 [R0+0x280], R4 ;  /* 0x0002800400007388 */ /* 0x004fe80000000c00 */
[----:B------:R-:W-:Y:S06]  /*2c210*/  BAR.SYNC.DEFER_BLOCKING 0x0 ;  /* 0x0000000000007b1d */ /* 0x000fec0000010000 */
[----:B------:R-:W1:Y:S04]  /*2c220*/  LDS.128 R16, [R2] ;  /* 0x0000000002107984 */ /* 0x000e680000000c00 */
[----:B------:R-:W2:Y:S04]  /*2c230*/  LDS.128 R24, [R204] ;  /* 0x00000000cc187984 */ /* 0x000ea80000000c00 */
[----:B------:R-:W2:Y:S04]  /*2c240*/  LDS.128 R20, [R212] ;  /* 0x00000000d4147984 */ /* 0x000ea80000000c00 */
[----:B-1----:R-:W-:Y:S04]  /*2c250*/  STL.64 [R1+0x160], R16 ;  /* 0x0001601001007387 */ /* 0x002fe80000100a00 */
[----:B------:R-:W-:Y:S04]  /*2c260*/  STL.64 [R1+0x168], R18 ;  /* 0x0001681201007387 */ /* 0x000fe80000100a00 */
[----:B------:R-:W1:Y:S04]  /*2c270*/  LDS.128 R16, [R252] ;  /* 0x00000000fc107984 */ /* 0x000e680000000c00 */
[----:B------:R-:W-:Y:S06]  /*2c280*/  BAR.SYNC.DEFER_BLOCKING 0x0 ;  /* 0x0000000000007b1d */ /* 0x000fec0000010000 */
[----:B--2---:R-:W-:Y:S04]  /*2c290*/  STL.64 [R1+0x1f0], R24 ;  /* 0x0001f01801007387 */ /* 0x004fe80000100a00 */
[----:B------:R-:W-:Y:S04]  /*2c2a0*/  STL.64 [R1+0x1f8], R26 ;  /* 0x0001f81a01007387 */ /* 0x000fe80000100a00 */
[----:B------:R-:W-:Y:S04]  /*2c2b0*/  STL.64 [R1+0x290], R20 ;  /* 0x0002901401007387 */ /* 0x000fe80000100a00 */
[----:B------:R-:W-:Y:S01]  /*2c2c0*/  STL.64 [R1+0x298], R22 ;  /* 0x0002981601007387 */ /* 0x000fe20000100a00 */
[----:B------:R-:W-:Y:S01]  /*2c2d0*/  IMAD.MOV.U32 R4, RZ, RZ, R96 ;  /* 0x000000ffff047224 */ /* 0x000fe200078e0060 */
[----:B------:R-:W-:Y:S01]  /*2c2e0*/  MOV R6, R100 ;  /* 0x0000006400067202 */ /* 0x000fe20000000f00 */
[----:B------:R-:W-:Y:S01]  /*2c2f0*/  IMAD.MOV.U32 R5, RZ, RZ, R97 ;  /* 0x000000ffff057224 */ /* 0x000fe200078e0061 */
[----:B----4-:R-:W-:Y:S01]  /*2c300*/  STS.128 [R0], R12 ;  /* 0x0000000c00007388 */ /* 0x010fe20000000c00 */
[----:B------:R-:W-:-:S03]  /*2c310*/  IMAD.MOV.U32 R7, RZ, RZ, R101 ;  /* 0x000000ffff077224 */ /* 0x000fc600078e0065 */
[----:B-1----:R1:W-:Y:S04]  /*2c320*/  STL.64 [R1+0x2c0], R16 ;  /* 0x0002c01001007387 */ /* 0x0023e80000100a00 */
[----:B------:R2:W-:Y:S04]  /*2c330*/  STL.64 [R1+0x2c8], R18 ;  /* 0x0002c81201007387 */ /* 0x0005e80000100a00 */
[----:B-1----:R-:W4:Y:S04]  /*2c340*/  LDL.LU R16, [R1+0x890] ;  /* 0x0008900001107983 */ /* 0x002f280000300800 */
[----:B------:R-:W4:Y:S04]  /*2c350*/  LDL.LU R17, [R1+0x894] ;  /* 0x0008940001117983 */ /* 0x000f280000300800 */
[----:B--2---:R-:W4:Y:S04]  /*2c360*/  LDL.LU R18, [R1+0x880] ;  /* 0x0008800001127983 */ /* 0x004f280000300800 */
[----:B------:R-:W4:Y:S04]  /*2c370*/  LDL.LU R19, [R1+0x884] ;  /* 0x0008840001137983 */ /* 0x000f280000300800 */
[----:B------:R-:W2:Y:S04]  /*2c380*/  LDL.LU R12, [R1+0x898] ;  /* 0x00089800010c7983 */ /* 0x000ea80000300800 */
[----:B------:R-:W2:Y:S04]  /*2c390*/  LDL.LU R13, [R1+0x89c] ;  /* 0x00089c00010d7983 */ /* 0x000ea80000300800 */
[----:B------:R-:W2:Y:S04]  /*2c3a0*/  LDL.LU R14, [R1+0x888] ;  /* 0x00088800010e7983 */ /* 0x000ea80000300800 */
[----:B---3--:R1:W-:Y:S04]  /*2c3b0*/  STS.128 [R0+0x80], R8 ;  /* 0x0000800800007388 */ /* 0x0083e80000000c00 */
[----:B------:R-:W2:Y:S04]  /*2c3c0*/  LDL.LU R15, [R1+0x88c] ;  /* 0x00088c00010f7983 */ /* 0x000ea80000300800 */
[----:B------:R3:W-:Y:S04]  /*2c3d0*/  STS.128 [R0+0x200], R4 ;  /* 0x0002000400007388 */ /* 0x0007e80000000c00 */
[----:B-1----:R-:W2:Y:S04]  /*2c3e0*/  LDL.LU R8, [R1+0x730] ;  /* 0x0007300001087983 */ /* 0x002ea80000300800 */
[----:B------:R-:W2:Y:S04]  /*2c3f0*/  LDL.LU R9, [R1+0x734] ;  /* 0x0007340001097983 */ /* 0x000ea80000300800 */
[----:B------:R-:W2:Y:S04]  /*2c400*/  LDL.LU R10, [R1+0x720] ;  /* 0x00072000010a7983 */ /* 0x000ea80000300800 */
[----:B------:R-:W2:Y:S04]  /*2c410*/  LDL.LU R11, [R1+0x724] ;  /* 0x00072400010b7983 */ /* 0x000ea80000300800 */
[----:B---3--:R-:W3:Y:S04]  /*2c420*/  LDL.LU R4, [R1+0x738] ;  /* 0x0007380001047983 */ /* 0x008ee80000300800 */
[----:B------:R-:W3:Y:S04]  /*2c430*/  LDL.LU R5, [R1+0x73c] ;  /* 0x00073c0001057983 */ /* 0x000ee80000300800 */
[----:B------:R-:W3:Y:S04]  /*2c440*/  LDL.LU R6, [R1+0x728] ;  /* 0x0007280001067983 */ /* 0x000ee80000300800 */
[----:B------:R-:W3:Y:S01]  /*2c450*/  LDL.LU R7, [R1+0x72c] ;  /* 0x00072c0001077983 */ /* 0x000ee20000300800 */
[----:B------:R-:W-:Y:S01]  /*2c460*/  IMAD.MOV.U32 R100, RZ, RZ, R98 ;  /* 0x000000ffff647224 */ /* 0x000fe200078e0062 */
[----:B------:R-:W-:-:S05]  /*2c470*/  MOV R101, R99 ;  /* 0x0000006300657202 */ /* 0x000fca0000000f00 */
[----:B------:R-:W-:Y:S04]  /*2c480*/  STS.128 [R0+0x280], R100 ;  /* 0x0002806400007388 */ /* 0x000fe80000000c00 */
[----:B------:R-:W-:Y:S06]  /*2c490*/  BAR.SYNC.DEFER_BLOCKING 0x0 ;  /* 0x0000000000007b1d */ /* 0x000fec0000010000 */
[----:B------:R-:W1:Y:S04]  /*2c4a0*/  LDS.128 R20, [R2] ;  /* 0x0000000002147984 */ /* 0x000e680000000c00 */
[----:B------:R-:W1:Y:S04]  /*2c4b0*/  LDS.128 R28, [R204] ;  /* 0x00000000cc1c7984 */ /* 0x000e680000000c00 */
[----:B------:R-:W1:Y:S04]  /*2c4c0*/  LDS.128 R24, [R212] ;  /* 0x00000000d4187984 */ /* 0x000e680000000c00 */
[----:B-1----:R-:W-:Y:S04]  /*2c4d0*/  STL.64 [R1+0x120], R20 ;  /* 0x0001201401007387 */ /* 0x002fe80000100a00 */
[----:B------:R-:W-:Y:S04]  /*2c4e0*/  STL.64 [R1+0x128], R22 ;  /* 0x0001281601007387 */ /* 0x000fe80000100a00 */
[----:B------:R-:W1:Y:S04]  /*2c4f0*/  LDS.128 R20, [R252] ;  /* 0x00000000fc147984 */ /* 0x000e680000000c00 */
[----:B------:R-:W-:Y:S06]  /*2c500*/  BAR.SYNC.DEFER_BLOCKING 0x0 ;  /* 0x0000000000007b1d */ /* 0x000fec0000010000 */
[----:B------:R-:W-:Y:S04]  /*2c510*/  STL.64 [R1+0x1b0], R28 ;  /* 0x0001b01c01007387 */ /* 0x000fe80000100a00 */
[----:B------:R-:W-:Y:S04]  /*2c520*/  STL.64 [R1+0x1b8], R30 ;  /* 0x0001b81e01007387 */ /* 0x000fe80000100a00 */
[----:B------:R-:W-:Y:S04]  /*2c530*/  STL.64 [R1+0x270], R24 ;  /* 0x0002701801007387 */ /* 0x000fe80000100a00 */
[----:B------:R-:W-:Y:S04]  /*2c540*/  STL.64 [R1+0x278], R26 ;  /* 0x0002781a01007387 */ /* 0x000fe80000100a00 */
[----:B-1----:R-:W-:Y:S04]  /*2c550*/  STL.64 [R1+0x2b0], R20 ;  /* 0x0002b01401007387 */ /* 0x002fe80000100a00 */
[----:B------:R-:W-:Y:S04]  /*2c560*/  STL.64 [R1+0x2b8], R22 ;  /* 0x0002b81601007387 */ /* 0x000fe80000100a00 */
[----:B----4-:R-:W-:Y:S04]  /*2c570*/  STS.128 [R0], R16 ;  /* 0x0000001000007388 */ /* 0x010fe80000000c00 */
[----:B--2---:R-:W-:Y:S04]  /*2c580*/  STS.128 [R0+0x80], R12 ;  /* 0x0000800c00007388 */ /* 0x004fe80000000c00 */
[----:B------:R1:W-:Y:S04]  /*2c590*/  STS.128 [R0+0x200], R8 ;  /* 0x0002000800007388 */ /* 0x0003e80000000c00 */
[----:B---3--:R-:W-:Y:S04]  /*2c5a0*/  STS.128 [R0+0x280], R4 ;  /* 0x0002800400007388 */ /* 0x008fe80000000c00 */
[----:B------:R-:W-:Y:S06]  /*2c5b0*/  BAR.SYNC.DEFER_BLOCKING 0x0 ;  /* 0x0000000000007b1d */ /* 0x000fec0000010000 */
[----:B------:R-:W2:Y:S01]  /*2c5c0*/  LDS.128 R20, [R2] ;  /* 0x0000000002147984 */ /* 0x000ea20000000c00 */
[----:B-1----:R-:W-:-:S03]  /*2c5d0*/  IMAD.MOV.U32 R8, RZ, RZ, R228 ;  /* 0x000000ffff087224 */ /* 0x002fc600078e00e4 */
[----:B------:R-:W-:Y:S04]  /*2c5e0*/  LDS.128 R16, [R212] ;  /* 0x00000000d4107984 */ /* 0x000fe80000000c00 */
[----:B------:R-:W-:Y:S04]  /*2c5f0*/  LDS.128 R12, [R252] ;  /* 0x00000000fc0c7984 */ /* 0x000fe80000000c00 */
[----:B--2---:R-:W-:Y:S01]  /*2c600*/  STL [R1+0xb4], R21 ;  /* 0x0000b41501007387 */ /* 0x004fe20000100800 */
[----:B------:R-:W-:-:S03]  /*2c610*/  IMAD.MOV.U32 R228, RZ, RZ, R20 ;  /* 0x000000ffffe47224 */ /* 0x000fc600078e0014 */
[----:B------:R-:W-:Y:S04]  /*2c620*/  STL.64 [R1+0xb8], R22 ;  /* 0x0000b81601007387 */ /* 0x000fe80000100a00 */
[----:B------:R-:W1:Y:S01]  /*2c630*/  LDS.128 R20, [R204] ;  /* 0x00000000cc147984 */ /* 0x000e620000000c00 */
[----:B------:R-:W-:Y:S01]  /*2c640*/  IMAD.MOV.U32 R9, RZ, RZ, R229 ;  /* 0x000000ffff097224 */ /* 0x000fe200078e00e5 */
[----:B------:R-:W-:Y:S01]  /*2c650*/  MOV R10, R224 ;  /* 0x000000e0000a7202 */ /* 0x000fe20000000f00 */
[----:B------:R-:W-:Y:S01]  /*2c660*/  IMAD.MOV.U32 R11, RZ, RZ, R225 ;  /* 0x000000ffff0b7224 */ /* 0x000fe200078e00e1 */
[----:B------:R-:W-:Y:S01]  /*2c670*/  BAR.SYNC.DEFER_BLOCKING 0x0 ;  /* 0x0000000000007b1d */ /* 0x000fe20000010000 */
[----:B------:R-:W-:Y:S01]  /*2c680*/  IMAD.MOV.U32 R4, RZ, RZ, R160 ;  /* 0x000000ffff047224 */ /* 0x000fe200078e00a0 */
[----:B------:R-:W-:Y:S01]  /*2c690*/  MOV R6, R156 ;  /* 0x0000009c00067202 */ /* 0x000fe20000000f00 */
[----:B------:R-:W-:-:S02]  /*2c6a0*/  IMAD.MOV.U32 R5, RZ, RZ, R161 ;  /* 0x000000ffff057224 */ /* 0x000fc400078e00a1 */
[----:B------:R-:W-:Y:S01]  /*2c6b0*/  IMAD.MOV.U32 R7, RZ, RZ, R157 ;  /* 0x000000ffff077224 */ /* 0x000fe200078e009d */
[----:B-1----:R-:W-:Y:S04]  /*2c6c0*/  STL.64 [R1+0x180], R20 ;  /* 0x0001801401007387 */ /* 0x002fe80000100a00 */
[----:B------:R-:W-:Y:S04]  /*2c6d0*/  STL.64 [R1+0x188], R22 ;  /* 0x0001881601007387 */ /* 0x000fe80000100a00 */
[----:B------:R1:W-:Y:S04]  /*2c6e0*/  STL.64 [R1+0x240], R16 ;  /* 0x0002401001007387 */ /* 0x0003e80000100a00 */
[----:B------:R2:W-:Y:S04]  /*2c6f0*/  STL.64 [R1+0x248], R18 ;  /* 0x0002481201007387 */ /* 0x0005e80000100a00 */
[----:B------:R3:W-:Y:S04]  /*2c700*/  STL.64 [R1+0x2a0], R12 ;  /* 0x0002a00c01007387 */ /* 0x0007e80000100a00 */
[----:B------:R2:W-:Y:S04]  /*2c710*/  STL.64 [R1+0x2a8], R14 ;  /* 0x0002a80e01007387 */ /* 0x0005e80000100a00 */
[----:B-1----:R-:W4:Y:S04]  /*2c720*/  LDL.LU R16, [R1+0x820] ;  /* 0x0008200001107983 */ /* 0x002f280000300800 */
[----:B------:R-:W4:Y:S04]  /*2c730*/  LDL.LU R17, [R1+0x824] ;  /* 0x0008240001117983 */ /* 0x000f280000300800 */
[----:B--2---:R-:W4:Y:S04]  /*2c740*/  LDL.LU R18, [R1+0x810] ;  /* 0x0008100001127983 */ /* 0x004f280000300800 */
[----:B------:R-:W4:Y:S04]  /*2c750*/  LDL.LU R19, [R1+0x814] ;  /* 0x0008140001137983 */ /* 0x000f280000300800 */
[----:B---3--:R-:W2:Y:S04]  /*2c760*/  LDL.LU R12, [R1+0x828] ;  /* 0x00082800010c7983 */ /* 0x008ea80000300800 */
[----:B------:R-:W2:Y:S04]  /*2c770*/  LDL.LU R13, [R1+0x82c] ;  /* 0x00082c00010d7983 */ /* 0x000ea80000300800 */
[----:B------:R-:W2:Y:S04]  /*2c780*/  LDL.LU R14, [R1+0x818] ;  /* 0x00081800010e7983 */ /* 0x000ea80000300800 */
[----:B------:R1:W-:Y:S04]  /*2c790*/  STS.128 [R0], R8 ;  /* 0x0000000800007388 */ /* 0x0003e80000000c00 */
        /* <DEDUP_REMOVED lines=11> */
[----:B------:R-:W-:Y:S01]  /*2c850*/  MOV R225, R231 ;  /* 0x000000e700e17202 */ /* 0x000fe20000000f00 */
[----:B------:R-:W-:Y:S01]  /*2c860*/  IMAD.MOV.U32 R156, RZ, RZ, R162 ;  /* 0x000000ffff9c7224 */ /* 0x000fe200078e00a2 */
[----:B------:R-:W-:-:S03]  /*2c870*/  MOV R157, R163 ;  /* 0x000000a3009d7202 */ /* 0x000fc60000000f00 */
[----:B------:R-:W-:Y:S04]  /*2c880*/  STS.128 [R0+0x80], R224 ;  /* 0x000080e000007388 */ /* 0x000fe80000000c00 */
[----:B------:R-:W-:Y:S04]  /*2c890*/  STS.128 [R0+0x280], R156 ;  /* 0x0002809c00007388 */ /* 0x000fe80000000c00 */
[----:B------:R-:W-:Y:S06]  /*2c8a0*/  BAR.SYNC.DEFER_BLOCKING 0x0 ;  /* 0x0000000000007b1d */ /* 0x000fec0000010000 */
[----:B------:R-:W1:Y:S04]  /*2c8b0*/  LDS.128 R20, [R2] ;  /* 0x0000000002147984 */ /* 0x000e680000000c00 */
[----:B------:R-:W1:Y:S04]  /*2c8c0*/  LDS.128 R28, [R204] ;  /* 0x00000000cc1c7984 */ /* 0x000e680000000c00 */
[----:B------:R-:W1:Y:S04]  /*2c8d0*/  LDS.128 R24, [R212] ;  /* 0x00000000d4187984 */ /* 0x000e680000000c00 */
[----:B-1----:R-:W-:Y:S01]  /*2c8e0*/  STL [R1+0x74], R21 ;  /* 0x0000741501007387 */ /* 0x002fe20000100800 */
[----:B------:R-:W-:-:S03]  /*2c8f0*/  IMAD.MOV.U32 R224, RZ, RZ, R20 ;  /* 0x000000ffffe07224 */ /* 0x000fc600078e0014 */
        /* <DEDUP_REMOVED lines=11> */
[----:B------:R-:W-:Y:S04]  /*2c9b0*/  STS.128 [R0+0x200], R8 ;  /* 0x0002000800007388 */ /* 0x000fe80000000c00 */
[----:B---3--:R-:W-:Y:S04]  /*2c9c0*/  STS.128 [R0+0x280], R4 ;  /* 0x0002800400007388 */ /* 0x008fe80000000c00 */
[----:B------:R-:W-:Y:S06]  /*2c9d0*/  BAR.SYNC.DEFER_BLOCKING 0x0 ;  /* 0x0000000000007b1d */ /* 0x000fec0000010000 */
[----:B------:R-:W1:Y:S04]  /*2c9e0*/  LDS.128 R20, [R2] ;  /* 0x0000000002147984 */ /* 0x000e680000000c00 */
[----:B------:R-:W-:Y:S04]  /*2c9f0*/  LDS.128 R16, [R212] ;  /* 0x00000000d4107984 */ /* 0x000fe80000000c00 */
[----:B------:R-:W-:Y:S04]  /*2ca00*/  LDS.128 R12, [R252] ;  /* 0x00000000fc0c7984 */ /* 0x000fe80000000c00 */
[----:B-1----:R-:W-:Y:S01]  /*2ca10*/  STL [R1+0x34], R21 ;  /* 0x0000341501007387 */ /* 0x002fe20000100800 */
[----:B------:R-:W-:-:S03]  /*2ca20*/  MOV R226, R20 ;  /* 0x0000001400e27202 */ /* 0x000fc60000000f00 */
[----:B------:R-:W-:Y:S04]  /*2ca30*/  STL.64 [R1+0x38], R22 ;  /* 0x0000381601007387 */ /* 0x000fe80000100a00 */
[----:B------:R-:W1:Y:S01]  /*2ca40*/  LDS.128 R20, [R204] ;  /* 0x00000000cc147984 */ /* 0x000e620000000c00 */
[----:B------:R-:W-:Y:S01]  /*2ca50*/  MOV R8, R128 ;  /* 0x0000008000087202 */ /* 0x000fe20000000f00 */
[----:B------:R-:W-:Y:S01]  /*2ca60*/  IMAD.MOV.U32 R9, RZ, RZ, R129 ;  /* 0x000000ffff097224 */ /* 0x000fe200078e0081 */
[----:B------:R-:W-:Y:S01]  /*2ca70*/  MOV R11, R133 ;  /* 0x00000085000b7202 */ /* 0x000fe20000000f00 */
[----:B------:R-:W-:Y:S01]  /*2ca80*/  IMAD.MOV.U32 R10, RZ, RZ, R132 ;  /* 0x000000ffff0a7224 */ /* 0x000fe200078e0084 */
[----:B------:R-:W-:Y:S06]  /*2ca90*/  BAR.SYNC.DEFER_BLOCKING 0x0 ;  /* 0x0000000000007b1d */ /* 0x000fec0000010000 */
        /* <DEDUP_REMOVED lines=15> */
[----:B-1----:R-:W3:Y:S04]  /*2cb90*/  LDL.LU R8, [R1+0x6a0] ;  /* 0x0006a00001087983 */ /* 0x002ee80000300800 */
[----:B------:R-:W3:Y:S04]  /*2cba0*/  LDL.LU R9, [R1+0x6a4] ;  /* 0x0006a40001097983 */ /* 0x000ee80000300800 */
[----:B------:R-:W3:Y:S04]  /*2cbb0*/  LDL.LU R10, [R1+0x690] ;  /* 0x00069000010a7983 */ /* 0x000ee80000300800 */
[----:B------:R-:W3:Y:S01]  /*2cbc0*/  LDL.LU R11, [R1+0x694] ;  /* 0x00069400010b7983 */ /* 0x000ee20000300800 */
[----:B------:R-:W-:Y:S01]  /*2cbd0*/  MOV R4, R60 ;  /* 0x0000003c00047202 */ /* 0x000fe20000000f00 */
[----:B------:R-:W-:Y:S01]  /*2cbe0*/  IMAD.MOV.U32 R5, RZ, RZ, R61 ;  /* 0x000000ffff057224 */ /* 0x000fe200078e003d */
[----:B------:R-:W-:Y:S01]  /*2cbf0*/  MOV R7, R65 ;  /* 0x0000004100077202 */ /* 0x000fe20000000f00 */
[----:B------:R-:W-:-:S02]  /*2cc00*/  IMAD.MOV.U32 R6, RZ, RZ, R64 ;  /* 0x000000ffff067224 */ /* 0x000fc400078e0040 */
[----:B------:R-:W-:Y:S02]  /*2cc10*/  IMAD.MOV.U32 R132, RZ, RZ, R130 ;  /* 0x000000ffff847224 */ /* 0x000fe400078e0082 */
[----:B------:R-:W-:Y:S01]  /*2cc20*/  IMAD.MOV.U32 R133, RZ, RZ, R131 ;  /* 0x000000ffff857224 */ /* 0x000fe200078e0083 */
[----:B------:R1:W-:Y:S01]  /*2cc30*/  STS.128 [R0+0x200], R4 ;  /* 0x0002000400007388 */ /* 0x0003e20000000c00 */
[----:B------:R-:W-:Y:S02]  /*2cc40*/  IMAD.MOV.U32 R64, RZ, RZ, R62 ;  /* 0x000000ffff407224 */ /* 0x000fe400078e003e */
[----:B------:R-:W-:Y:S01]  /*2cc50*/  IMAD.MOV.U32 R65, RZ, RZ, R63 ;  /* 0x000000ffff417224 */ /* 0x000fe200078e003f */
[----:B------:R-:W-:Y:S04]  /*2cc60*/  STS.128 [R0+0x80], R132 ;  /* 0x0000808400007388 */ /* 0x000fe80000000c00 */
[----:B------:R-:W-:Y:S04]  /*2cc70*/  STS.128 [R0+0x280], R64 ;  /* 0x0002804000007388 */ /* 0x000fe80000000c00 */
[----:B------:R-:W-:Y:S06]  /*2cc80*/  BAR.SYNC.DEFER_BLOCKING 0x0 ;  /* 0x0000000000007b1d */ /* 0x000fec0000010000 */
[----:B-1----:R-:W3:Y:S04]  /*2cc90*/  LDL.LU R4, [R1+0x6a8] ;  /* 0x0006a80001047983 */ /* 0x002ee80000300800 */
[----:B------:R-:W3:Y:S04]  /*2cca0*/  LDL.LU R5, [R1+0x6ac] ;  /* 0x0006ac0001057983 */ /* 0x000ee80000300800 */
[----:B------:R-:W3:Y:S04]  /*2ccb0*/  LDL.LU R6, [R1+0x698] ;  /* 0x0006980001067983 */ /* 0x000ee80000300800 */
[----:B------:R-:W3:Y:S04]  /*2ccc0*/  LDL.LU R7, [R1+0x69c] ;  /* 0x00069c0001077983 */ /* 0x000ee80000300800 */
[----:B------:R-:W1:Y:S04]  /*2ccd0*/  LDS.128 R20, [R2] ;  /* 0x0000000002147984 */ /* 0x000e680000000c00 */
[----:B------:R-:W1:Y:S04]  /*2cce0*/  LDS.128 R28, [R204] ;  /* 0x00000000cc1c7984 */ /* 0x000e680000000c00 */
[----:B------:R-:W1:Y:S04]  /*2ccf0*/  LDS.128 R24, [R212] ;  /* 0x00000000d4187984 */ /* 0x000e680000000c00 */
[----:B-1----:R-:W-:Y:S04]  /*2cd00*/  STL.64 [R1], R20 ;  /* 0x0000001401007387 */ /* 0x002fe80000100a00 */
        /* <DEDUP_REMOVED lines=9> */
[----:B----4-:R1:W-:Y:S04]  /*2cda0*/  STS.128 [R0], R16 ;  /* 0x0000001000007388 */ /* 0x0103e80000000c00 */
[----:B-1----:R-:W4:Y:S04]  /*2cdb0*/  LDL.LU R18, [R1+0x20] ;  /* 0x0000200001127983 */ /* 0x002f280000300800 */
[----:B------:R-:W4:Y:S04]  /*2cdc0*/  LDL.LU R19, [R1+0x24] ;  /* 0x0000240001137983 */ /* 0x000f280000300800 */
[----:B--2---:R1:W-:Y:S04]  /*2cdd0*/  STS.128 [R0+0x80], R12 ;  /* 0x0000800c00007388 */ /* 0x0043e80000000c00 */
[----:B-1----:R-:W2:Y:S04]  /*2cde0*/  LDL.LU R14, [R1+0x28] ;  /* 0x00002800010e7983 */ /* 0x002ea80000300800 */
[----:B---3--:R1:W-:Y:S04]  /*2cdf0*/  STS.128 [R0+0x200], R8 ;  /* 0x0002000800007388 */ /* 0x0083e80000000c00 */
[----:B------:R-:W2:Y:S04]  /*2ce00*/  LDL.LU R15, [R1+0x2c] ;  /* 0x00002c00010f7983 */ /* 0x000ea80000300800 */
[----:B-1----:R-:W3:Y:S04]  /*2ce10*/  LDL.LU R8, [R1+0x260] ;  /* 0x0002600001087983 */ /* 0x002ee80000300800 */
[----:B------:R-:W3:Y:S04]  /*2ce20*/  LDL.LU R9, [R1+0x264] ;  /* 0x0002640001097983 */ /* 0x000ee80000300800 */
[----:B------:R-:W3:Y:S04]  /*2ce30*/  LDL.LU R10, [R1+0x230] ;  /* 0x00023000010a7983 */ /* 0x000ee80000300800 */
[----:B------:R-:W3:Y:S04]  /*2ce40*/  LDL.LU R11, [R1+0x234] ;  /* 0x00023400010b7983 */ /* 0x000ee80000300800 */
[----:B------:R1:W-:Y:S04]  /*2ce50*/  STS.128 [R0+0x280], R4 ;  /* 0x0002800400007388 */ /* 0x0003e80000000c00 */
[----:B------:R-:W-:Y:S06]  /*2ce60*/  BAR.SYNC.DEFER_BLOCKING 0x0 ;  /* 0x0000000000007b1d */ /* 0x000fec0000010000 */
[----:B-1----:R-:W3:Y:S04]  /*2ce70*/  LDL.LU R4, [R1+0x268] ;  /* 0x0002680001047983 */ /* 0x002ee80000300800 */
[----:B------:R-:W3:Y:S04]  /*2ce80*/  LDL.LU R5, [R1+0x26c] ;  /* 0x00026c0001057983 */ /* 0x000ee80000300800 */
[----:B------:R-:W3:Y:S04]  /*2ce90*/  LDL.LU R6, [R1+0x238] ;  /* 0x0002380001067983 */ /* 0x000ee80000300800 */
[----:B------:R-:W3:Y:S01]  /*2cea0*/  LDL.LU R7, [R1+0x23c] ;  /* 0x00023c0001077983 */ /* 0x000ee20000300800 */
[----:B------:R-:W-:Y:S01]  /*2ceb0*/  IMAD.MOV.U32 R16, RZ, RZ, R248 ;  /* 0x000000ffff107224 */ /* 0x000fe200078e00f8 */
[----:B------:R-:W-:Y:S01]  /*2cec0*/  MOV R12, R250 ;  /* 0x000000fa000c7202 */ /* 0x000fe20000000f00 */
[----:B------:R-:W-:Y:S01]  /*2ced0*/  IMAD.MOV.U32 R17, RZ, RZ, R249 ;  /* 0x000000ffff117224 */ /* 0x000fe200078e00f9 */
[----:B------:R-:W-:Y:S01]  /*2cee0*/  LDS.128 R20, [R212] ;  /* 0x00000000d4147984 */ /* 0x000fe20000000c00 */
[----:B------:R-:W-:-:S03]  /*2cef0*/  IMAD.MOV.U32 R13, RZ, RZ, R251 ;  /* 0x000000ffff0d7224 */ /* 0x000fc600078e00fb */
[----:B------:R-:W1:Y:S04]  /*2cf00*/  LDS.128 R248, [R2] ;  /* 0x0000000002f87984 */ /* 0x000e680000000c00 */
[----:B------:R-:W1:Y:S04]  /*2cf10*/  LDS.128 R24, [R204] ;  /* 0x00000000cc187984 */ /* 0x000e680000000c00 */
[----:B-1----:R-:W-:Y:S04]  /*2cf20*/  STL [R1+0x1214], R250 ;  /* 0x001214fa01007387 */ /* 0x002fe80000100800 */
[----:B------:R1:W-:Y:S04]  /*2cf30*/  STL [R1+0x1210], R251 ;  /* 0x001210fb01007387 */ /* 0x0003e80000100800 */
[----:B------:R-:W-:Y:S04]  /*2cf40*/  STL [R1+0x130], R20 ;  /* 0x0001301401007387 */ /* 0x000fe80000100800 */
[----:B------:R-:W-:Y:S01]  /*2cf50*/  STL.64 [R1+0x20], R24 ;  /* 0x0000201801007387 */ /* 0x000fe20000100a00 */
[----:B-1----:R-:W-:-:S03]  /*2cf60*/  IMAD.MOV.U32 R251, RZ, RZ, R21 ;  /* 0x000000fffffb7224 */ /* 0x002fc600078e0015 */
[----:B------:R-:W-:Y:S04]  /*2cf70*/  STL.64 [R1+0x28], R26 ;  /* 0x0000281a01007387 */ /* 0x000fe80000100a00 */
[----:B------:R-:W-:Y:S04]  /*2cf80*/  STL.64 [R1+0x138], R22 ;  /* 0x0001381601007387 */ /* 0x000fe80000100a00 */
[----:B------:R-:W1:Y:S04]  /*2cf90*/  LDS.128 R20, [R252] ;  /* 0x00000000fc147984 */ /* 0x000e680000000c00 */
[----:B------:R-:W-:Y:S06]  /*2cfa0*/  BAR.SYNC.DEFER_BLOCKING 0x0 ;  /* 0x0000000000007b1d */ /* 0x000fec0000010000 */
[----:B------:R-:W-:Y:S04]  /*2cfb0*/  STL [R1+0x1224], R251 ;  /* 0x001224fb01007387 */ /* 0x000fe80000100800 */
[----:B-1----:R-:W-:Y:S04]  /*2cfc0*/  STL.64 [R1+0x1a0], R20 ;  /* 0x0001a01401007387 */ /* 0x002fe80000100a00 */
[----:B------:R-:W-:Y:S04]  /*2cfd0*/  STL.64 [R1+0x1a8], R22 ;  /* 0x0001a81601007387 */ /* 0x000fe80000100a00 */
[----:B----4-:R1:W-:Y:S04]  /*2cfe0*/  STS.128 [R0], R16 ;  /* 0x0000001000007388 */ /* 0x0103e80000000c00 */
[----:B-1----:R-:W4:Y:S04]  /*2cff0*/  LDL.LU R16, [R1+0x590] ;  /* 0x0005900001107983 */ /* 0x002f280000300800 */
[----:B------:R-:W4:Y:S04]  /*2d000*/  LDL.LU R17, [R1+0x594] ;  /* 0x0005940001117983 */ /* 0x000f280000300800 */
[----:B------:R-:W4:Y:S04]  /*2d010*/  LDL.LU R18, [R1+0x580] ;  /* 0x0005800001127983 */ /* 0x000f280000300800 */
[----:B--2---:R1:W-:Y:S04]  /*2d020*/  STS.128 [R0+0x80], R12 ;  /* 0x0000800c00007388 */ /* 0x0043e80000000c00 */
[----:B------:R-:W4:Y:S04]  /*2d030*/  LDL.LU R19, [R1+0x584] ;  /* 0x0005840001137983 */ /* 0x000f280000300800 */
[----:B-1----:R-:W2:Y:S04]  /*2d040*/  LDL.LU R12, [R1+0x598] ;  /* 0x00059800010c7983 */ /* 0x002ea80000300800 */
[----:B------:R-:W2:Y:S04]  /*2d050*/  LDL.LU R13, [R1+0x59c] ;  /* 0x00059c00010d7983 */ /* 0x000ea80000300800 */
[----:B------:R-:W2:Y:S04]  /*2d060*/  LDL.LU R14, [R1+0x588] ;  /* 0x00058800010e7983 */ /* 0x000ea80000300800 */
        /* <DEDUP_REMOVED lines=8> */
[----:B-1----:R-:W4:Y:S04]  /*2d0f0*/  LDL.LU R4, [R1+0x518] ;  /* 0x0005180001047983 */ /* 0x002f280000300800 */
[----:B------:R-:W4:Y:S04]  /*2d100*/  LDL.LU R5, [R1+0x51c] ;  /* 0x00051c0001057983 */ /* 0x000f280000300800 */
[----:B------:R-:W4:Y:S04]  /*2d110*/  LDL.LU R6, [R1+0x508] ;  /* 0x0005080001067983 */ /* 0x000f280000300800 */
[----:B------:R-:W4:Y:S04]  /*2d120*/  LDL.LU R7, [R1+0x50c] ;  /* 0x00050c0001077983 */ /* 0x000f280000300800 */
[----:B------:R-:W1:Y:S04]  /*2d130*/  LDS.128 R244, [R2] ;  /* 0x0000000002f47984 */ /* 0x000e680000000c00 */
[----:B------:R-:W1:Y:S04]  /*2d140*/  LDS.128 R24, [R204] ;  /* 0x00000000cc187984 */ /* 0x000e680000000c00 */
[----:B------:R-:W1:Y:S04]  /*2d150*/  LDS.128 R20, [R212] ;  /* 0x00000000d4147984 */ /* 0x000e680000000c00 */
[----:B-1----:R-:W-:Y:S04]  /*2d160*/  STL [R1+0x121c], R246 ;  /* 0x00121cf601007387 */ /* 0x002fe80000100800 */
[----:B------:R-:W-:Y:S04]  /*2d170*/  STL [R1+0x1218], R247 ;  /* 0x001218f701007387 */ /* 0x000fe80000100800 */
[----:B------:R-:W-:Y:S01]  /*2d180*/  STL.64 [R1+0x10], R24 ;  /* 0x0000101801007387 */ /* 0x000fe20000100a00 */
[----:B------:R-:W-:Y:S01]  /*2d190*/  MOV R251, R20 ;  /* 0x0000001400fb7202 */ /* 0x000fe20000000f00 */
[----:B------:R-:W-:-:S02]  /*2d1a0*/  IMAD.MOV.U32 R250, RZ, RZ, R21 ;  /* 0x000000fffffa7224 */ /* 0x000fc400078e0015 */
[----:B------:R-:W-:Y:S04]  /*2d1b0*/  STL.64 [R1+0x18], R26 ;  /* 0x0000181a01007387 */ /* 0x000fe80000100a00 */
[----:B------:R-:W-:Y:S04]  /*2d1c0*/  STL.64 [R1+0xd8], R22 ;  /* 0x0000d81601007387 */ /* 0x000fe80000100a00 */
[----:B------:R-:W1:Y:S04]  /*2d1d0*/  LDS.128 R20, [R252] ;  /* 0x00000000fc147984 */ /* 0x000e680000000c00 */
[----:B------:R-:W-:Y:S06]  /*2d1e0*/  BAR.SYNC.DEFER_BLOCKING 0x0 ;  /* 0x0000000000007b1d */ /* 0x000fec0000010000 */
[----:B------:R-:W-:Y:S01]  /*2d1f0*/  STL [R1+0x1228], R251 ;  /* 0x001228fb01007387 */ /* 0x000fe20000100800 */
[----:B-1----:R-:W-:-:S03]  /*2d200*/  IMAD.MOV.U32 R246, RZ, RZ, R20 ;  /* 0x000000fffff67224 */ /* 0x002fc600078e0014 */
[----:B------:R-:W-:Y:S04]  /*2d210*/  STL.64 [R1+0x178], R22 ;  /* 0x0001781601007387 */ /* 0x000fe80000100a00 */
[----:B------:R-:W-:Y:S04]  /*2d220*/  STL [R1+0x1220], R246 ;  /* 0x001220f601007387 */ /* 0x000fe80000100800 */
[----:B--2---:R1:W-:Y:S04]  /*2d230*/  STS.128 [R0+0x80], R12 ;  /* 0x0000800c00007388 */ /* 0x0043e80000000c00 */
[----:B-1----:R-:W2:Y:S04]  /*2d240*/  LDL.LU R12, [R1+0x600] ;  /* 0x00060000010c7983 */ /* 0x002ea80000300800 */
[----:B------:R-:W2:Y:S04]  /*2d250*/  LDL.LU R13, [R1+0x604] ;  /* 0x00060400010d7983 */ /* 0x000ea80000300800 */
[----:B------:R-:W2:Y:S04]  /*2d260*/  LDL.LU R14, [R1+0x5f0] ;  /* 0x0005f000010e7983 */ /* 0x000ea80000300800 */
[----:B---3--:R1:W-:Y:S04]  /*2d270*/  STS.128 [R0+0x200], R8 ;  /* 0x0002000800007388 */ /* 0x0083e80000000c00 */
[----:B------:R-:W2:Y:S04]  /*2d280*/  LDL.LU R15, [R1+0x5f4] ;  /* 0x0005f400010f7983 */ /* 0x000ea80000300800 */
[----:B-1----:R-:W2:Y:S04]  /*2d290*/  LDL.LU R8, [R1+0x608] ;  /* 0x0006080001087983 */ /* 0x002ea80000300800 */
[----:B------:R-:W2:Y:S04]  /*2d2a0*/  LDL.LU R9, [R1+0x60c] ;  /* 0x00060c0001097983 */ /* 0x000ea80000300800 */
[----:B------:R-:W2:Y:S04]  /*2d2b0*/  LDL.LU R10, [R1+0x5f8] ;  /* 0x0005f800010a7983 */ /* 0x000ea80000300800 */
[----:B------:R-:W2:Y:S04]  /*2d2c0*/  LDL.LU R11, [R1+0x5fc] ;  /* 0x0005fc00010b7983 */ /* 0x000ea80000300800 */
[----:B----4-:R-:W-:Y:S04]  /*2d2d0*/  STS.128 [R0], R16 ;  /* 0x0000001000007388 */ /* 0x010fe80000000c00 */
[----:B------:R-:W-:Y:S04]  /*2d2e0*/  STS.128 [R0+0x280], R4 ;  /* 0x0002800400007388 */ /* 0x000fe80000000c00 */
[----:B------:R-:W-:Y:S06]  /*2d2f0*/  BAR.SYNC.DEFER_BLOCKING 0x0 ;  /* 0x0000000000007b1d */ /* 0x000fec0000010000 */
[----:B------:R-:W1:Y:S01]  /*2d300*/  LDS.128 R16, [R2] ;  /* 0x0000000002107984 */ /* 0x000e620000000c00 */
[----:B------:R-:W-:-:S03]  /*2d310*/  MOV R247, R21 ;  /* 0x0000001500f77202 */ /* 0x000fc60000000f00 */
[----:B------:R-:W4:Y:S04]  /*2d320*/  LDS.128 R24, [R204] ;  /* 0x00000000cc187984 */ /* 0x000f280000000c00 */
[----:B------:R-:W4:Y:S04]  /*2d330*/  LDS.128 R20, [R212] ;  /* 0x00000000d4147984 */ /* 0x000f280000000c00 */
[----:B-1----:R-:W-:Y:S04]  /*2d340*/  STL.64 [R1+0x390], R16 ;  /* 0x0003901001007387 */ /* 0x002fe80000100a00 */
[----:B------:R-:W-:Y:S04]  /*2d350*/  STL.64 [R1+0x398], R18 ;  /* 0x0003981201007387 */ /* 0x000fe80000100a00 */
[----:B------:R-:W1:Y:S04]  /*2d360*/  LDS.128 R16, [R252] ;  /* 0x00000000fc107984 */ /* 0x000e680000000c00 */
[----:B------:R-:W-:Y:S06]  /*2d370*/  BAR.SYNC.DEFER_BLOCKING 0x0 ;  /* 0x0000000000007b1d */ /* 0x000fec0000010000 */
[----:B----4-:R-:W-:Y:S04]  /*2d380*/  STL.64 [R1+0x430], R24 ;  /* 0x0004301801007387 */ /* 0x010fe80000100a00 */
[----:B------:R-:W-:Y:S04]  /*2d390*/  STL.64 [R1+0x438], R26 ;  /* 0x0004381a01007387 */ /* 0x000fe80000100a00 */
[----:B------:R-:W-:Y:S04]  /*2d3a0*/  STL.64 [R1+0x4c0], R20 ;  /* 0x0004c01401007387 */ /* 0x000fe80000100a00 */
[----:B------:R-:W-:Y:S01]  /*2d3b0*/  STL.64 [R1+0x4c8], R22 ;  /* 0x0004c81601007387 */ /* 0x000fe20000100a00 */
[----:B------:R-:W-:Y:S01]  /*2d3c0*/  IMAD.MOV.U32 R4, RZ, RZ, R104 ;  /* 0x000000ffff047224 */ /* 0x000fe200078e0068 */
[----:B------:R-:W-:Y:S01]  /*2d3d0*/  MOV R6, R108 ;  /* 0x0000006c00067202 */ /* 0x000fe20000000f00 */
[----:B------:R-:W-:-:S02]  /*2d3e0*/  IMAD.MOV.U32 R5, RZ, RZ, R105 ;  /* 0x000000ffff057224 */ /* 0x000fc400078e0069 */
[----:B------:R-:W-:Y:S01]  /*2d3f0*/  IMAD.MOV.U32 R7, RZ, RZ, R109 ;  /* 0x000000ffff077224 */ /* 0x000fe200078e006d */
[----:B-1----:R1:W-:Y:S04]  /*2d400*/  STL.64 [R1+0x510], R16 ;  /* 0x0005101001007387 */ /* 0x0023e80000100a00 */
[----:B------:R4:W-:Y:S04]  /*2d410*/  STL.64 [R1+0x518], R18 ;  /* 0x0005181201007387 */ /* 0x0009e80000100a00 */
[----:B-1----:R-:W3:Y:S04]  /*2d420*/  LDL.LU R16, [R1+0x870] ;  /* 0x0008700001107983 */ /* 0x002ee80000300800 */
[----:B------:R-:W3:Y:S04]  /*2d430*/  LDL.LU R17, [R1+0x874] ;  /* 0x0008740001117983 */ /* 0x000ee80000300800 */
[----:B----4-:R-:W3:Y:S04]  /*2d440*/  LDL.LU R18, [R1+0x860] ;  /* 0x0008600001127983 */ /* 0x010ee80000300800 */
[----:B------:R-:W3:Y:S04]  /*2d450*/  LDL.LU R19, [R1+0x864] ;  /* 0x0008640001137983 */ /* 0x000ee80000300800 */
[----:B------:R-:W-:Y:S04]  /*2d460*/  STS.128 [R0+0x200], R4 ;  /* 0x0002000400007388 */ /* 0x000fe80000000c00 */
[----:B--2---:R1:W-:Y:S04]  /*2d470*/  STS.128 [R0], R12 ;  /* 0x0000000c00007388 */ /* 0x0043e80000000c00 */
[----:B-1----:R-:W2:Y:S04]  /*2d480*/  LDL.LU R12, [R1+0x878] ;  /* 0x00087800010c7983 */ /* 0x002ea80000300800 */
[----:B------:R-:W2:Y:S04]  /*2d490*/  LDL.LU R13, [R1+0x87c] ;  /* 0x00087c00010d7983 */ /* 0x000ea80000300800 */
[----:B------:R-:W2:Y:S04]  /*2d4a0*/  LDL.LU R14, [R1+0x868] ;  /* 0x00086800010e7983 */ /* 0x000ea80000300800 */
[----:B------:R1:W-:Y:S04]  /*2d4b0*/  STS.128 [R0+0x80], R8 ;  /* 0x0000800800007388 */ /* 0x0003e80000000c00 */
[----:B------:R-:W2:Y:S04]  /*2d4c0*/  LDL.LU R15, [R1+0x86c] ;  /* 0x00086c00010f7983 */ /* 0x000ea80000300800 */
[----:B-1----:R-:W4:Y:S04]  /*2d4d0*/  LDL.LU R8, [R1+0x710] ;  /* 0x0007100001087983 */ /* 0x002f280000300800 */
        /* <DEDUP_REMOVED lines=8> */
[----:B------:R-:W-:-:S05]  /*2d560*/  MOV R109, R107 ;  /* 0x0000006b006d7202 */ /* 0x000fca0000000f00 */
[----:B------:R-:W-:Y:S04]  /*2d570*/  STS.128 [R0+0x280], R108 ;  /* 0x0002806c00007388 */ /* 0x000fe80000000c00 */
[----:B------:R-:W-:Y:S06]  /*2d580*/  BAR.SYNC.DEFER_BLOCKING 0x0 ;  /* 0x0000000000007b1d */ /* 0x000fec0000010000 */
[----:B------:R-:W1:Y:S04]  /*2d590*/  LDS.128 R20, [R2] ;  /* 0x0000000002147984 */ /* 0x000e680000000c00 */
[----:B------:R-:W3:Y:S04]  /*2d5a0*/  LDS.128 R28, [R204] ;  /* 0x00000000cc1c7984 */ /* 0x000ee80000000c00 */
[----:B------:R-:W3:Y:S04]  /*2d5b0*/  LDS.128 R24, [R212] ;  /* 0x00000000d4187984 */ /* 0x000ee80000000c00 */
[----:B-1----:R-:W-:Y:S04]  /*2d5c0*/  STL.64 [R1+0x370], R20 ;  /* 0x0003701401007387 */ /* 0x002fe80000100a00 */
[----:B------:R-:W-:Y:S04]  /*2d5d0*/  STL.64 [R1+0x378], R22 ;  /* 0x0003781601007387 */ /* 0x000fe80000100a00 */
[----:B------:R-:W1:Y:S04]  /*2d5e0*/  LDS.128 R20, [R252] ;  /* 0x00000000fc147984 */ /* 0x000e680000000c00 */
[----:B------:R-:W-:Y:S06]  /*2d5f0*/  BAR.SYNC.DEFER_BLOCKING 0x0 ;  /* 0x0000000000007b1d */ /* 0x000fec0000010000 */
[----:B---3--:R-:W-:Y:S04]  /*2d600*/  STS.128 [R0], R16 ;  /* 0x0000001000007388 */ /* 0x008fe80000000c00 */
[----:B------:R-:W-:Y:S04]  /*2d610*/  STL.64 [R1+0x3f0], R28 ;  /* 0x0003f01c01007387 */ /* 0x000fe80000100a00 */
[----:B------:R-:W-:Y:S04]  /*2d620*/  STL.64 [R1+0x3f8], R30 ;  /* 0x0003f81e01007387 */ /* 0x000fe80000100a00 */
[----:B------:R-:W-:Y:S04]  /*2d630*/  STL.64 [R1+0x480], R24 ;  /* 0x0004801801007387 */ /* 0x000fe80000100a00 */
[----:B------:R-:W-:Y:S04]  /*2d640*/  STL.64 [R1+0x488], R26 ;  /* 0x0004881a01007387 */ /* 0x000fe80000100a00 */
[----:B-1----:R-:W-:Y:S04]  /*2d650*/  STL.64 [R1+0x500], R20 ;  /* 0x0005001401007387 */ /* 0x002fe80000100a00 */
[----:B------:R-:W-:Y:S04]  /*2d660*/  STL.64 [R1+0x508], R22 ;  /* 0x0005081601007387 */ /* 0x000fe80000100a00 */
[----:B--2---:R-:W-:Y:S04]  /*2d670*/  STS.128 [R0+0x80], R12 ;  /* 0x0000800c00007388 */ /* 0x004fe80000000c00 */
[----:B----4-:R-:W-:Y:S04]  /*2d680*/  STS.128 [R0+0x200], R8 ;  /* 0x0002000800007388 */ /* 0x010fe80000000c00 */
[----:B------:R-:W-:Y:S04]  /*2d690*/  STS.128 [R0+0x280], R4 ;  /* 0x0002800400007388 */ /* 0x000fe80000000c00 */
[----:B------:R-:W-:Y:S06]  /*2d6a0*/  BAR.SYNC.DEFER_BLOCKING 0x0 ;  /* 0x0000000000007b1d */ /* 0x000fec0000010000 */
[----:B------:R-:W1:Y:S04]  /*2d6b0*/  LDS.128 R12, [R2] ;  /* 0x00000000020c7984 */ /* 0x000e680000000c00 */
[----:B------:R-:W2:Y:S04]  /*2d6c0*/  LDS.128 R20, [R204] ;  /* 0x00000000cc147984 */ /* 0x000ea80000000c00 */
[----:B------:R-:W3:Y:S04]  /*2d6d0*/  LDS.128 R16, [R212] ;  /* 0x00000000d4107984 */ /* 0x000ee80000000c00 */
[----:B-1----:R-:W-:Y:S04]  /*2d6e0*/  STL.64 [R1+0x2e0], R12 ;  /* 0x0002e00c01007387 */ /* 0x002fe80000100a00 */
[----:B------:R-:W-:Y:S04]  /*2d6f0*/  STL.64 [R1+0x2e8], R14 ;  /* 0x0002e80e01007387 */ /* 0x000fe80000100a00 */
[----:B------:R-:W1:Y:S04]  /*2d700*/  LDS.128 R12, [R252] ;  /* 0x00000000fc0c7984 */ /* 0x000e680000000c00 */
[----:B--2---:R-:W-:Y:S04]  /*2d710*/  STL.64 [R1+0x3b0], R20 ;  /* 0x0003b01401007387 */ /* 0x004fe80000100a00 */
[----:B------:R-:W-:Y:S04]  /*2d720*/  STL.64 [R1+0x3b8], R22 ;  /* 0x0003b81601007387 */ /* 0x000fe80000100a00 */
[----:B------:R-:W-:Y:S06]  /*2d730*/  BAR.SYNC.DEFER_BLOCKING 0x0 ;  /* 0x0000000000007b1d */ /* 0x000fec0000010000 */
[----:B---3--:R2:W-:Y:S04]  /*2d740*/  STL.64 [R1+0x460], R16 ;  /* 0x0004601001007387 */ /* 0x0085e80000100a00 */
[----:B------:R3:W-:Y:S01]  /*2d750*/  STL.64 [R1+0x468], R18 ;  /* 0x0004681201007387 */ /* 0x0007e20000100a00 */
[----:B------:R-:W-:Y:S01]  /*2d760*/  IMAD.MOV.U32 R8, RZ, RZ, R188 ;  /* 0x000000ffff087224 */ /* 0x000fe200078e00bc */
[----:B------:R-:W-:Y:S01]  /*2d770*/  MOV R10, R184 ;  /* 0x000000b8000a7202 */ /* 0x000fe20000000f00 */
[----:B------:R-:W-:-:S02]  /*2d780*/  IMAD.MOV.U32 R9, RZ, RZ, R189 ;  /* 0x000000ffff097224 */ /* 0x000fc400078e00bd */
[----:B------:R-:W-:Y:S01]  /*2d790*/  IMAD.MOV.U32 R11, RZ, RZ, R185 ;  /* 0x000000ffff0b7224 */ /* 0x000fe200078e00b9 */
[----:B------:R-:W-:Y:S01]  /*2d7a0*/  MOV R6, R148 ;  /* 0x0000009400067202 */ /* 0x000fe20000000f00 */
[----:B------:R-:W-:Y:S02]  /*2d7b0*/  IMAD.MOV.U32 R4, RZ, RZ, R152 ;  /* 0x000000ffff047224 */ /* 0x000fe400078e0098 */
[----:B------:R-:W-:Y:S01]  /*2d7c0*/  IMAD.MOV.U32 R5, RZ, RZ, R153 ;  /* 0x000000ffff057224 */ /* 0x000fe200078e0099 */
[----:B-1----:R1:W-:Y:S04]  /*2d7d0*/  STL.64 [R1+0x4e0], R12 ;  /* 0x0004e00c01007387 */ /* 0x0023e80000100a00 */
[----:B------:R4:W-:Y:S04]  /*2d7e0*/  STL.64 [R1+0x4e8], R14 ;  /* 0x0004e80e01007387 */ /* 0x0009e80000100a00 */
[----:B--2---:R-:W2:Y:S04]  /*2d7f0*/  LDL.LU R16, [R1+0x110] ;  /* 0x0001100001107983 */ /* 0x004ea80000300800 */
[----:B------:R-:W2:Y:S04]  /*2d800*/  LDL.LU R17, [R1+0x114] ;  /* 0x0001140001117983 */ /* 0x000ea80000300800 */
[----:B---3--:R-:W2:Y:S01]  /*2d810*/  LDL.LU R18, [R1+0x800] ;  /* 0x0008000001127983 */ /* 0x008ea20000300800 */
[----:B------:R-:W-:-:S03]  /*2d820*/  IMAD.MOV.U32 R7, RZ, RZ, R149 ;  /* 0x000000ffff077224 */ /* 0x000fc600078e0095 */
[----:B------:R-:W2:Y:S04]  /*2d830*/  LDL.LU R19, [R1+0x804] ;  /* 0x0008040001137983 */ /* 0x000ea80000300800 */
[----:B-1----:R-:W3:Y:S04]  /*2d840*/  LDL.LU R12, [R1+0x118] ;  /* 0x00011800010c7983 */ /* 0x002ee80000300800 */
[----:B------:R-:W3:Y:S04]  /*2d850*/  LDL.LU R13, [R1+0x11c] ;  /* 0x00011c00010d7983 */ /* 0x000ee80000300800 */
[----:B----4-:R-:W3:Y:S04]  /*2d860*/  LDL.LU R14, [R1+0x808] ;  /* 0x00080800010e7983 */ /* 0x010ee80000300800 */
[----:B------:R1:W-:Y:S04]  /*2d870*/  STS.128 [R0], R8 ;  /* 0x0000000800007388 */ /* 0x0003e80000000c00 */
[----:B------:R-:W3:Y:S04]  /*2d880*/  LDL.LU R15, [R1+0x80c] ;  /* 0x00080c00010f7983 */ /* 0x000ee80000300800 */
[----:B------:R4:W-:Y:S04]  /*2d890*/  STS.128 [R0+0x200], R4 ;  /* 0x0002000400007388 */ /* 0x0009e80000000c00 */
[----:B-1----:R-:W3:Y:S04]  /*2d8a0*/  LDL.LU R8, [R1+0x90] ;  /* 0x0000900001087983 */ /* 0x002ee80000300800 */
[----:B------:R-:W3:Y:S04]  /*2d8b0*/  LDL.LU R9, [R1+0x94] ;  /* 0x0000940001097983 */ /* 0x000ee80000300800 */
[----:B------:R-:W3:Y:S04]  /*2d8c0*/  LDL.LU R10, [R1+0x80] ;  /* 0x00008000010a7983 */ /* 0x000ee80000300800 */
[----:B------:R-:W3:Y:S04]  /*2d8d0*/  LDL.LU R11, [R1+0x84] ;  /* 0x00008400010b7983 */ /* 0x000ee80000300800 */
[----:B----4-:R-:W4:Y:S04]  /*2d8e0*/  LDL.LU R4, [R1+0x98] ;  /* 0x0000980001047983 */ /* 0x010f280000300800 */
[----:B------:R-:W4:Y:S04]  /*2d8f0*/  LDL.LU R5, [R1+0x9c] ;  /* 0x00009c0001057983 */ /* 0x000f280000300800 */
[----:B------:R-:W4:Y:S04]  /*2d900*/  LDL.LU R6, [R1+0x88] ;  /* 0x0000880001067983 */ /* 0x000f280000300800 */
[----:B------:R-:W4:Y:S01]  /*2d910*/  LDL.LU R7, [R1+0x8c] ;  /* 0x00008c0001077983 */ /* 0x000f220000300800 */
        /* <DEDUP_REMOVED lines=20> */
[----:B--2---:R-:W-:Y:S04]  /*2da60*/  STS.128 [R0], R16 ;  /* 0x0000001000007388 */ /* 0x004fe80000000c00 */
[----:B---3--:R-:W-:Y:S04]  /*2da70*/  STS.128 [R0+0x80], R12 ;  /* 0x0000800c00007388 */ /* 0x008fe80000000c00 */
[----:B------:R-:W-:Y:S04]  /*2da80*/  STS.128 [R0+0x200], R8 ;  /* 0x0002000800007388 */ /* 0x000fe80000000c00 */
[----:B----4-:R-:W-:Y:S04]  /*2da90*/  STS.128 [R0+0x280], R4 ;  /* 0x0002800400007388 */ /* 0x010fe80000000c00 */
        /* <DEDUP_REMOVED lines=60> */
[----:B--2---:R1:W-:Y:S04]  /*2de60*/  STS.128 [R0], R16 ;  /* 0x0000001000007388 */ /* 0x0043e80000000c00 */
        /* <DEDUP_REMOVED lines=8> */
[----:B------:R1:W-:Y:S04]  /*2def0*/  STS.128 [R0+0x200], R8 ;  /* 0x0002000800007388 */ /* 0x0003e80000000c00 */
[----:B------:R-:W3:Y:S04]  /*2df00*/  LDL.LU R15, [R1+0x35c] ;  /* 0x00035c00010f7983 */ /* 0x000ee80000300800 */
[----:B----4-:R4:W-:Y:S04]  /*2df10*/  STS.128 [R0+0x280], R4 ;  /* 0x0002800400007388 */ /* 0x0109e80000000c00 */
[----:B------:R-:W-:Y:S06]  /*2df20*/  BAR.SYNC.DEFER_BLOCKING 0x0 ;  /* 0x0000000000007b1d */ /* 0x000fec0000010000 */
[----:B-1----:R-:W3:Y:S04]  /*2df30*/  LDL.LU R8, [R1+0x220] ;  /* 0x0002200001087983 */ /* 0x002ee80000300800 */
[----:B------:R-:W3:Y:S04]  /*2df40*/  LDL.LU R9, [R1+0x224] ;  /* 0x0002240001097983 */ /* 0x000ee80000300800 */
[----:B------:R-:W3:Y:S04]  /*2df50*/  LDL.LU R10, [R1+0x200] ;  /* 0x00020000010a7983 */ /* 0x000ee80000300800 */
[----:B------:R-:W3:Y:S04]  /*2df60*/  LDL.LU R11, [R1+0x204] ;  /* 0x00020400010b7983 */ /* 0x000ee80000300800 */
[----:B----4-:R-:W4:Y:S04]  /*2df70*/  LDL.LU R4, [R1+0x228] ;  /* 0x0002280001047983 */ /* 0x010f280000300800 */
[----:B------:R-:W4:Y:S04]  /*2df80*/  LDL.LU R5, [R1+0x22c] ;  /* 0x00022c0001057983 */ /* 0x000f280000300800 */
[----:B------:R-:W4:Y:S04]  /*2df90*/  LDL.LU R6, [R1+0x208] ;  /* 0x0002080001067983 */ /* 0x000f280000300800 */
[----:B------:R-:W4:Y:S04]  /*2dfa0*/  LDL.LU R7, [R1+0x20c] ;  /* 0x00020c0001077983 */ /* 0x000f280000300800 */
        /* <DEDUP_REMOVED lines=24> */
[----:B-1----:R-:W2:Y:S04]  /*2e130*/  LDL.LU R8, [R1+0x770] ;  /* 0x0007700001087983 */ /* 0x002ea80000300800 */
[----:B------:R-:W2:Y:S04]  /*2e140*/  LDL.LU R9, [R1+0x774] ;  /* 0x0007740001097983 */ /* 0x000ea80000300800 */
[----:B------:R-:W2:Y:S04]  /*2e150*/  LDL.LU R10, [R1+0x760] ;  /* 0x00076000010a7983 */ /* 0x000ea80000300800 */
[----:B----4-:R1:W-:Y:S04]  /*2e160*/  STS.128 [R0+0x280], R4 ;  /* 0x0002800400007388 */ /* 0x0103e80000000c00 */
[----:B------:R-:W4:Y:S04]  /*2e170*/  LDL.LU R11, [R1+0x764] ;  /* 0x00076400010b7983 */ /* 0x000f280000300800 */
[----:B------:R-:W-:Y:S06]  /*2e180*/  BAR.SYNC.DEFER_BLOCKING 0x0 ;  /* 0x0000000000007b1d */ /* 0x000fec0000010000 */
[----:B-1----:R-:W2:Y:S04]  /*2e190*/  LDL.LU R4, [R1+0x778] ;  /* 0x0007780001047983 */ /* 0x002ea80000300800 */
[----:B------:R-:W2:Y:S04]  /*2e1a0*/  LDL.LU R5, [R1+0x77c] ;  /* 0x00077c0001057983 */ /* 0x000ea80000300800 */
[----:B------:R-:W2:Y:S04]  /*2e1b0*/  LDL.LU R6, [R1+0x768] ;  /* 0x0007680001067983 */ /* 0x000ea80000300800 */
[----:B------:R-:W2:Y:S04]  /*2e1c0*/  LDL.LU R7, [R1+0x76c] ;  /* 0x00076c0001077983 */ /* 0x000ea80000300800 */
[----:B------:R-:W1:Y:S04]  /*2e1d0*/  LDS.128 R240, [R204] ;  /* 0x00000000ccf07984 */ /* 0x000e680000000c00 */
[----:B------:R-:W1:Y:S04]  /*2e1e0*/  LDS.128 R20, [R2] ;  /* 0x0000000002147984 */ /* 0x000e680000000c00 */
[----:B------:R-:W1:Y:S04]  /*2e1f0*/  LDS.128 R24, [R212] ;  /* 0x00000000d4187984 */ /* 0x000e680000000c00 */
[----:B-1----:R-:W-:Y:S04]  /*2e200*/  STL [R1+0x120c], R240 ;  /* 0x00120cf001007387 */ /* 0x002fe80000100800 */
[----:B------:R-:W-:Y:S04]  /*2e210*/  STL.64 [R1+0x80], R20 ;  /* 0x0000801401007387 */ /* 0x000fe80000100a00 */
[----:B------:R-:W-:Y:S04]  /*2e220*/  STL.64 [R1+0x88], R22 ;  /* 0x0000881601007387 */ /* 0x000fe80000100a00 */
[----:B------:R-:W1:Y:S04]  /*2e230*/  LDS.128 R20, [R252] ;  /* 0x00000000fc147984 */ /* 0x000e680000000c00 */
[----:B------:R-:W-:Y:S06]  /*2e240*/  BAR.SYNC.DEFER_BLOCKING 0x0 ;  /* 0x0000000000007b1d */ /* 0x000fec0000010000 */
[----:B------:R-:W-:Y:S04]  /*2e250*/  STL [R1+0x1208], R241 ;  /* 0x001208f101007387 */ /* 0x000fe80000100800 */
[----:B------:R-:W-:Y:S04]  /*2e260*/  STL [R1+0x1204], R242 ;  /* 0x001204f201007387 */ /* 0x000fe80000100800 */
[----:B------:R-:W-:Y:S04]  /*2e270*/  STL [R1+0x1200], R243 ;  /* 0x001200f301007387 */ /* 0x000fe80000100800 */
[----:B------:R-:W-:Y:S04]  /*2e280*/  STL.64 [R1+0x300], R24 ;  /* 0x0003001801007387 */ /* 0x000fe80000100a00 */
[----:B------:R-:W-:Y:S04]  /*2e290*/  STL.64 [R1+0x308], R26 ;  /* 0x0003081a01007387 */ /* 0x000fe80000100a00 */
[----:B-1----:R-:W-:Y:S04]  /*2e2a0*/  STL.64 [R1+0x3e8], R22 ;  /* 0x0003e81601007387 */ /* 0x002fe80000100a00 */
[----:B---3--:R1:W-:Y:S04]  /*2e2b0*/  STS.128 [R0+0x80], R12 ;  /* 0x0000800c00007388 */ /* 0x0083e80000000c00 */
[----:B-1----:R-:W3:Y:S04]  /*2e2c0*/  LDL.LU R12, [R1+0x5e0] ;  /* 0x0005e000010c7983 */ /* 0x002ee80000300800 */
[----:B------:R-:W3:Y:S04]  /*2e2d0*/  LDL.LU R13, [R1+0x5e4] ;  /* 0x0005e400010d7983 */ /* 0x000ee80000300800 */
[----:B------:R-:W3:Y:S04]  /*2e2e0*/  LDL.LU R14, [R1+0x5d0] ;  /* 0x0005d000010e7983 */ /* 0x000ee80000300800 */
[----:B------:R-:W3:Y:S04]  /*2e2f0*/  LDL.LU R15, [R1+0x5d4] ;  /* 0x0005d400010f7983 */ /* 0x000ee80000300800 */
[----:B--2---:R1:W-:Y:S04]  /*2e300*/  STS.128 [R0+0x280], R4 ;  /* 0x0002800400007388 */ /* 0x0043e80000000c00 */
[----:B-1----:R-:W2:Y:S04]  /*2e310*/  LDL.LU R4, [R1+0x5e8] ;  /* 0x0005e80001047983 */ /* 0x002ea80000300800 */
[----:B------:R-:W2:Y:S04]  /*2e320*/  LDL.LU R5, [R1+0x5ec] ;  /* 0x0005ec0001057983 */ /* 0x000ea80000300800 */
[----:B------:R-:W2:Y:S04]  /*2e330*/  LDL.LU R6, [R1+0x5d8] ;  /* 0x0005d80001067983 */ /* 0x000ea80000300800 */
[----:B------:R-:W2:Y:S04]  /*2e340*/  LDL.LU R7, [R1+0x5dc] ;  /* 0x0005dc0001077983 */ /* 0x000ea80000300800 */
[----:B------:R-:W-:Y:S04]  /*2e350*/  STS.128 [R0], R16 ;  /* 0x0000001000007388 */ /* 0x000fe80000000c00 */
[----:B----4-:R-:W-:Y:S04]  /*2e360*/  STS.128 [R0+0x200], R8 ;  /* 0x0002000800007388 */ /* 0x010fe80000000c00 */
[----:B------:R-:W-:Y:S06]  /*2e370*/  BAR.SYNC.DEFER_BLOCKING 0x0 ;  /* 0x0000000000007b1d */ /* 0x000fec0000010000 */
[----:B------:R-:W1:Y:S01]  /*2e380*/  LDS.128 R16, [R2] ;  /* 0x0000000002107984 */ /* 0x000e620000000c00 */
[----:B------:R-:W-:-:S02]  /*2e390*/  IMAD.MOV.U32 R242, RZ, RZ, R20 ;  /* 0x000000fffff27224 */ /* 0x000fc400078e0014 */
[----:B------:R-:W-:Y:S01]  /*2e3a0*/  IMAD.MOV.U32 R243, RZ, RZ, R21 ;  /* 0x000000fffff37224 */ /* 0x000fe200078e0015 */
[----:B------:R-:W4:Y:S04]  /*2e3b0*/  LDS.128 R24, [R204] ;  /* 0x00000000cc187984 */ /* 0x000f280000000c00 */
[----:B------:R-:W4:Y:S04]  /*2e3c0*/  LDS.128 R20, [R212] ;  /* 0x00000000d4147984 */ /* 0x000f280000000c00 */
[----:B-1----:R-:W-:Y:S04]  /*2e3d0*/  STL.64 [R1+0x4f0], R16 ;  /* 0x0004f01001007387 */ /* 0x002fe80000100a00 */
[----:B------:R-:W-:Y:S04]  /*2e3e0*/  STL.64 [R1+0x4f8], R18 ;  /* 0x0004f81201007387 */ /* 0x000fe80000100a00 */
[----:B------:R-:W1:Y:S04]  /*2e3f0*/  LDS.128 R16, [R252] ;  /* 0x00000000fc107984 */ /* 0x000e680000000c00 */
[----:B------:R-:W-:Y:S01]  /*2e400*/  BAR.SYNC.DEFER_BLOCKING 0x0 ;  /* 0x0000000000007b1d */ /* 0x000fe20000010000 */
[----:B------:R-:W-:Y:S01]  /*2e410*/  MOV R8, R112 ;  /* 0x0000007000087202 */ /* 0x000fe20000000f00 */
[----:B------:R-:W-:-:S04]  /*2e420*/  IMAD.MOV.U32 R9, RZ, RZ, R113 ;  /* 0x000000ffff097224 */ /* 0x000fc800078e0071 */
[----:B----4-:R-:W-:Y:S01]  /*2e430*/  STL.64 [R1+0x4d0], R24 ;  /* 0x0004d01801007387 */ /* 0x010fe20000100a00 */
[----:B------:R-:W-:-:S03]  /*2e440*/  IMAD.MOV.U32 R10, RZ, RZ, R116 ;  /* 0x000000ffff0a7224 */ /* 0x000fc600078e0074 */
[----:B------:R-:W-:Y:S01]  /*2e450*/  STL.64 [R1+0x4d8], R26 ;  /* 0x0004d81a01007387 */ /* 0x000fe20000100a00 */
[----:B------:R-:W-:-:S03]  /*2e460*/  MOV R11, R117 ;  /* 0x00000075000b7202 */ /* 0x000fc60000000f00 */
[----:B------:R-:W-:Y:S04]  /*2e470*/  STL.64 [R1+0x4a0], R20 ;  /* 0x0004a01401007387 */ /* 0x000fe80000100a00 */
[----:B------:R-:W-:Y:S04]  /*2e480*/  STL.64 [R1+0x4a8], R22 ;  /* 0x0004a81601007387 */ /* 0x000fe80000100a00 */
[----:B------:R-:W-:Y:S04]  /*2e490*/  STS.128 [R0+0x200], R8 ;  /* 0x0002000800007388 */ /* 0x000fe80000000c00 */
[----:B-1----:R-:W-:Y:S04]  /*2e4a0*/  STL.64 [R1+0x490], R16 ;  /* 0x0004901001007387 */ /* 0x002fe80000100a00 */
[----:B------:R-:W-:Y:S04]  /*2e4b0*/  STL.64 [R1+0x498], R18 ;  /* 0x0004981201007387 */ /* 0x000fe80000100a00 */
[----:B---3--:R-:W-:Y:S04]  /*2e4c0*/  STS.128 [R0], R12 ;  /* 0x0000000c00007388 */ /* 0x008fe80000000c00 */
[----:B--2---:R1:W-:Y:S04]  /*2e4d0*/  STS.128 [R0+0x80], R4 ;  /* 0x0000800400007388 */ /* 0x0043e80000000c00 */
[----:B-1----:R-:W2:Y:S04]  /*2e4e0*/  LDL.LU R4, [R1+0x850] ;  /* 0x0008500001047983 */ /* 0x002ea80000300800 */
        /* <DEDUP_REMOVED lines=15> */
[----:B------:R-:W-:-:S02]  /*2e5e0*/  IMAD.MOV.U32 R116, RZ, RZ, R114 ;  /* 0x000000ffff747224 */ /* 0x000fc400078e0072 */
[----:B------:R-:W-:-:S05]  /*2e5f0*/  IMAD.MOV.U32 R117, RZ, RZ, R115 ;  /* 0x000000ffff757224 */ /* 0x000fca00078e0073 */
        /* <DEDUP_REMOVED lines=16> */
[----:B---3--:R2:W-:Y:S04]  /*2e700*/  STS.128 [R0+0x80], R8 ;  /* 0x0000800800007388 */ /* 0x0085e80000000c00 */
[----:B----4-:R-:W-:Y:S04]  /*2e710*/  STS.128 [R0+0x200], R12 ;  /* 0x0002000c00007388 */ /* 0x010fe80000000c00 */
[----:B------:R-:W-:Y:S04]  /*2e720*/  STS.128 [R0+0x280], R16 ;  /* 0x0002801000007388 */ /* 0x000fe80000000c00 */
[----:B------:R-:W-:Y:S06]  /*2e730*/  BAR.SYNC.DEFER_BLOCKING 0x0 ;  /* 0x0000000000007b1d */ /* 0x000fec0000010000 */
[----:B------:R-:W3:Y:S04]  /*2e740*/  LDS.128 R12, [R2] ;  /* 0x00000000020c7984 */ /* 0x000ee80000000c00 */
[----:B------:R-:W-:Y:S04]  /*2e750*/  LDS.128 R20, [R204] ;  /* 0x00000000cc147984 */ /* 0x000fe80000000c00 */
[----:B------:R-:W-:Y:S01]  /*2e760*/  LDS.128 R16, [R212] ;  /* 0x00000000d4107984 */ /* 0x000fe20000000c00 */
[----:B-1----:R-:W-:Y:S01]  /*2e770*/  MOV R4, R176 ;  /* 0x000000b000047202 */ /* 0x002fe20000000f00 */
[----:B------:R-:W-:Y:S01]  /*2e780*/  IMAD.MOV.U32 R5, RZ, RZ, R177 ;  /* 0x000000ffff057224 */ /* 0x000fe200078e00b1 */
[----:B------:R-:W-:Y:S01]  /*2e790*/  MOV R7, R173 ;  /* 0x000000ad00077202 */ /* 0x000fe20000000f00 */
[----:B------:R-:W-:Y:S01]  /*2e7a0*/  IMAD.MOV.U32 R6, RZ, RZ, R172 ;  /* 0x000000ffff067224 */ /* 0x000fe200078e00ac */
[----:B--2---:R-:W-:Y:S01]  /*2e7b0*/  MOV R8, R144 ;  /* 0x0000009000087202 */ /* 0x004fe20000000f00 */
[----:B------:R-:W-:Y:S01]  /*2e7c0*/  IMAD.MOV.U32 R9, RZ, RZ, R145 ;  /* 0x000000ffff097224 */ /* 0x000fe200078e0091 */
[----:B---3--:R-:W-:Y:S04]  /*2e7d0*/  STL.64 [R1+0x200], R12 ;  /* 0x0002000c01007387 */ /* 0x008fe80000100a00 */
[----:B------:R-:W-:Y:S04]  /*2e7e0*/  STL.64 [R1+0x208], R14 ;  /* 0x0002080e01007387 */ /* 0x000fe80000100a00 */
[----:B------:R-:W-:Y:S04]  /*2e7f0*/  LDS.128 R12, [R252] ;  /* 0x00000000fc0c7984 */ /* 0x000fe80000000c00 */
[----:B------:R-:W-:Y:S01]  /*2e800*/  BAR.SYNC.DEFER_BLOCKING 0x0 ;  /* 0x0000000000007b1d */ /* 0x000fe20000010000 */
[----:B------:R-:W-:Y:S01]  /*2e810*/  IMAD.MOV.U32 R10, RZ, RZ, R140 ;  /* 0x000000ffff0a7224 */ /* 0x000fe200078e008c */
[----:B------:R-:W-:-:S04]  /*2e820*/  MOV R11, R141 ;  /* 0x0000008d000b7202 */ /* 0x000fc80000000f00 */
[----:B------:R1:W-:Y:S04]  /*2e830*/  STS.128 [R0], R4 ;  /* 0x0000000400007388 */ /* 0x0003e80000000c00 */
[----:B------:R2:W-:Y:S04]  /*2e840*/  STS.128 [R0+0x200], R8 ;  /* 0x0002000800007388 */ /* 0x0005e80000000c00 */
[----:B-1----:R-:W3:Y:S04]  /*2e850*/  LDL.LU R4, [R1+0xf0] ;  /* 0x0000f00001047983 */ /* 0x002ee80000300800 */
[----:B------:R-:W3:Y:S04]  /*2e860*/  LDL.LU R5, [R1+0xf4] ;  /* 0x0000f40001057983 */ /* 0x000ee80000300800 */
[----:B------:R-:W3:Y:S04]  /*2e870*/  LDL.LU R6, [R1+0xe0] ;  /* 0x0000e00001067983 */ /* 0x000ee80000300800 */
[----:B------:R-:W3:Y:S04]  /*2e880*/  LDL.LU R7, [R1+0xe4] ;  /* 0x0000e40001077983 */ /* 0x000ee80000300800 */
[----:B--2---:R-:W2:Y:S04]  /*2e890*/  LDL.LU R8, [R1+0xf8] ;  /* 0x0000f80001087983 */ /* 0x004ea80000300800 */
[----:B------:R-:W2:Y:S04]  /*2e8a0*/  LDL.LU R9, [R1+0xfc] ;  /* 0x0000fc0001097983 */ /* 0x000ea80000300800 */
[----:B------:R-:W2:Y:S04]  /*2e8b0*/  LDL.LU R10, [R1+0xe8] ;  /* 0x0000e800010a7983 */ /* 0x000ea80000300800 */
[----:B------:R-:W2:Y:S04]  /*2e8c0*/  LDL.LU R11, [R1+0xec] ;  /* 0x0000ec00010b7983 */ /* 0x000ea80000300800 */
        /* <DEDUP_REMOVED lines=9> */
[----:B------:R-:W-:Y:S02]  /*2e960*/  IMAD.MOV.U32 R173, RZ, RZ, R179 ;  /* 0x000000ffffad7224 */ /* 0x000fe400078e00b3 */
[----:B------:R-:W-:Y:S02]  /*2e970*/  IMAD.MOV.U32 R140, RZ, RZ, R146 ;  /* 0x000000ffff8c7224 */ /* 0x000fe400078e0092 */
[----:B------:R-:W-:Y:S01]  /*2e980*/  IMAD.MOV.U32 R141, RZ, RZ, R147 ;  /* 0x000000ffff8d7224 */ /* 0x000fe200078e0093 */
[----:B------:R-:W-:Y:S04]  /*2e990*/  STS.128 [R0+0x80], R172 ;  /* 0x000080ac00007388 */ /* 0x000fe80000000c00 */
[----:B------:R-:W-:Y:S04]  /*2e9a0*/  STS.128 [R0+0x280], R140 ;  /* 0x0002808c00007388 */ /* 0x000fe80000000c00 */
[----:B------:R-:W-:Y:S06]  /*2e9b0*/  BAR.SYNC.DEFER_BLOCKING 0x0 ;  /* 0x0000000000007b1d */ /* 0x000fec0000010000 */
[----:B------:R-:W1:Y:S04]  /*2e9c0*/  LDS.128 R60, [R2] ;  /* 0x00000000023c7984 */ /* 0x000e680000000c00 */
[----:B------:R-:W-:Y:S04]  /*2e9d0*/  LDS.128 R40, [R204] ;  /* 0x00000000cc287984 */ /* 0x000fe80000000c00 */
[----:B------:R-:W-:Y:S04]  /*2e9e0*/  LDS.128 R36, [R212] ;  /* 0x00000000d4247984 */ /* 0x000fe80000000c00 */
[----:B------:R-:W-:Y:S04]  /*2e9f0*/  LDS.128 R28, [R252] ;  /* 0x00000000fc1c7984 */ /* 0x000fe80000000c00 */
[----:B------:R-:W-:Y:S06]  /*2ea00*/  BAR.SYNC.DEFER_BLOCKING 0x0 ;  /* 0x0000000000007b1d */ /* 0x000fec0000010000 */
[----:B---3--:R3:W-:Y:S04]  /*2ea10*/  STS.128 [R0], R4 ;  /* 0x0000000400007388 */ /* 0x0087e80000000c00 */
[----:B--2---:R-:W-:Y:S04]  /*2ea20*/  STS.128 [R0+0x80], R8 ;  /* 0x0000800800007388 */ /* 0x004fe80000000c00 */
[----:B----4-:R-:W-:Y:S04]  /*2ea30*/  STS.128 [R0+0x200], R24 ;  /* 0x0002001800007388 */ /* 0x010fe80000000c00 */
[----:B------:R-:W-:Y:S04]  /*2ea40*/  STS.128 [R0+0x280], R64 ;  /* 0x0002804000007388 */ /* 0x000fe80000000c00 */
[----:B------:R-:W-:Y:S01]  /*2ea50*/  BAR.SYNC.DEFER_BLOCKING 0x0 ;  /* 0x0000000000007b1d */ /* 0x000fe20000010000 */
[----:B---3--:R-:W-:Y:S01]  /*2ea60*/  IMAD.MOV.U32 R6, RZ, RZ, R48 ;  /* 0x000000ffff067224 */ /* 0x008fe200078e0030 */
[----:B------:R-:W-:Y:S01]  /*2ea70*/  MOV R7, R49 ;  /* 0x0000003100077202 */ /* 0x000fe20000000f00 */
[----:B------:R-:W-:Y:S01]  /*2ea80*/  IMAD.MOV.U32 R5, RZ, RZ, R45 ;  /* 0x000000ffff057224 */ /* 0x000fe200078e002d */
[----:B------:R-:W-:Y:S01]  /*2ea90*/  MOV R4, R44 ;  /* 0x0000002c00047202 */ /* 0x000fe20000000f00 */
[----:B------:R-:W-:-:S02]  /*2eaa0*/  IMAD.MOV.U32 R48, RZ, RZ, R46 ;  /* 0x000000ffff307224 */ /* 0x000fc400078e002e */
[----:B------:R-:W-:Y:S01]  /*2eab0*/  IMAD.MOV.U32 R49, RZ, RZ, R47 ;  /* 0x000000ffff317224 */ /* 0x000fe200078e002f */
[----:B------:R-:W2:Y:S04]  /*2eac0*/  LDS.128 R68, [R2] ;  /* 0x0000000002447984 */ /* 0x000ea80000000c00 */
[----:B------:R-:W-:Y:S04]  /*2ead0*/  LDS.128 R64, [R204] ;  /* 0x00000000cc407984 */ /* 0x000fe80000000c00 */
[----:B------:R-:W-:Y:S04]  /*2eae0*/  LDS.128 R44, [R212] ;  /* 0x00000000d42c7984 */ /* 0x000fe80000000c00 */
[----:B------:R-:W-:Y:S04]  /*2eaf0*/  LDS.128 R24, [R252] ;  /* 0x00000000fc187984 */ /* 0x000fe80000000c00 */
[----:B------:R-:W-:Y:S06]  /*2eb00*/  BAR.SYNC.DEFER_BLOCKING 0x0 ;  /* 0x0000000000007b1d */ /* 0x000fec0000010000 */
[----:B------:R3:W-:Y:S04]  /*2eb10*/  STS.128 [R0], R4 ;  /* 0x0000000400007388 */ /* 0x0007e80000000c00 */
[----:B---3--:R-:W3:Y:S04]  /*2eb20*/  LDL.LU R4, [R1+0x7a0] ;  /* 0x0007a00001047983 */ /* 0x008ee80000300800 */
[----:B------:R-:W3:Y:S04]  /*2eb30*/  LDL.LU R5, [R1+0x7a4] ;  /* 0x0007a40001057983 */ /* 0x000ee80000300800 */
[----:B------:R-:W3:Y:S04]  /*2eb40*/  LDL.LU R6, [R1+0x790] ;  /* 0x0007900001067983 */ /* 0x000ee80000300800 */
[----:B------:R-:W3:Y:S01]  /*2eb50*/  LDL.LU R7, [R1+0x794] ;  /* 0x0007940001077983 */ /* 0x000ee20000300800 */
[----:B------:R-:W-:Y:S01]  /*2eb60*/  MOV R8, R76 ;  /* 0x0000004c00087202 */ /* 0x000fe20000000f00 */
[----:B------:R-:W-:Y:S01]  /*2eb70*/  IMAD.MOV.U32 R9, RZ, RZ, R77 ;  /* 0x000000ffff097224 */ /* 0x000fe200078e004d */
[----:B------:R-:W-:Y:S01]  /*2eb80*/  MOV R11, R81 ;  /* 0x00000051000b7202 */ /* 0x000fe20000000f00 */
[----:B------:R-:W-:Y:S01]  /*2eb90*/  IMAD.MOV.U32 R10, RZ, RZ, R80 ;  /* 0x000000ffff0a7224 */ /* 0x000fe200078e0050 */
[----:B------:R-:W-:Y:S04]  /*2eba0*/  STS.128 [R0+0x80], R48 ;  /* 0x0000803000007388 */ /* 0x000fe80000000c00 */
[----:B------:R4:W-:Y:S01]  /*2ebb0*/  STS.128 [R0+0x200], R8 ;  /* 0x0002000800007388 */ /* 0x0009e20000000c00 */
[----:B------:R-:W-:-:S02]  /*2ebc0*/  IMAD.MOV.U32 R80, RZ, RZ, R78 ;  /* 0x000000ffff507224 */ /* 0x000fc400078e004e */
[----:B------:R-:W-:Y:S01]  /*2ebd0*/  IMAD.MOV.U32 R81, RZ, RZ, R79 ;  /* 0x000000ffff517224 */ /* 0x000fe200078e004f */
[----:B----4-:R-:W4:Y:S04]  /*2ebe0*/  LDL.LU R8, [R1+0x7a8] ;  /* 0x0007a80001087983 */ /* 0x010f280000300800 */
[----:B------:R-:W4:Y:S04]  /*2ebf0*/  LDL.LU R9, [R1+0x7ac] ;  /* 0x0007ac0001097983 */ /* 0x000f280000300800 */
[----:B------:R-:W4:Y:S04]  /*2ec00*/  LDL.LU R10, [R1+0x798] ;  /* 0x00079800010a7983 */ /* 0x000f280000300800 */
[----:B------:R-:W4:Y:S04]  /*2ec10*/  LDL.LU R11, [R1+0x79c] ;  /* 0x00079c00010b7983 */ /* 0x000f280000300800 */
[----:B------:R-:W2:Y:S04]  /*2ec20*/  LDL.LU R48, [R1+0x660] ;  /* 0x0006600001307983 */ /* 0x000ea80000300800 */
[----:B------:R-:W2:Y:S04]  /*2ec30*/  LDL.LU R49, [R1+0x664] ;  /* 0x0006640001317983 */ /* 0x000ea80000300800 */
[----:B------:R-:W2:Y:S04]  /*2ec40*/  LDL.LU R50, [R1+0x650] ;  /* 0x0006500001327983 */ /* 0x000ea80000300800 */
[----:B------:R-:W2:Y:S04]  /*2ec50*/  LDL.LU R51, [R1+0x654] ;  /* 0x0006540001337983 */ /* 0x000ea80000300800 */
[----:B------:R-:W-:Y:S04]  /*2ec60*/  STS.128 [R0+0x280], R80 ;  /* 0x0002805000007388 */ /* 0x000fe80000000c00 */
[----:B------:R-:W2:Y:S04]  /*2ec70*/  LDL.LU R100, [R1+0x668] ;  /* 0x0006680001647983 */ /* 0x000ea80000300800 */
[----:B------:R-:W-:Y:S06]  /*2ec80*/  BAR.SYNC.DEFER_BLOCKING 0x0 ;  /* 0x0000000000007b1d */ /* 0x000fec0000010000 */
[----:B------:R-:W2:Y:S04]  /*2ec90*/  LDL.LU R101, [R1+0x66c] ;  /* 0x00066c0001657983 */ /* 0x000ea80000300800 */
[----:B------:R-:W2:Y:S04]  /*2eca0*/  LDL.LU R102, [R1+0x658] ;  /* 0x0006580001667983 */ /* 0x000ea80000300800 */
[----:B------:R-:W2:Y:S04]  /*2ecb0*/  LDL.LU R103, [R1+0x65c] ;  /* 0x00065c0001677983 */ /* 0x000ea80000300800 */
[----:B------:R-:W1:Y:S04]  /*2ecc0*/  LDS.128 R96, [R2] ;  /* 0x0000000002607984 */ /* 0x000e680000000c00 */
[----:B------:R-:W-:Y:S04]  /*2ecd0*/  LDS.128 R80, [R204] ;  /* 0x00000000cc507984 */ /* 0x000fe80000000c00 */
[----:B------:R-:W-:Y:S04]  /*2ece0*/  LDS.128 R76, [R212] ;  /* 0x00000000d44c7984 */ /* 0x000fe80000000c00 */
[----:B------:R-:W-:Y:S04]  /*2ecf0*/  LDS.128 R72, [R252] ;  /* 0x00000000fc487984 */ /* 0x000fe80000000c00 */
[----:B------:R-:W-:Y:S06]  /*2ed00*/  BAR.SYNC.DEFER_BLOCKING 0x0 ;  /* 0x0000000000007b1d */ /* 0x000fec0000010000 */
[----:B---3--:R3:W-:Y:S04]  /*2ed10*/  STS.128 [R0], R4 ;  /* 0x0000000400007388 */ /* 0x0087e80000000c00 */
[----:B---3--:R-:W3:Y:S04]  /*2ed20*/  LDL.LU R4, [R1+0x340] ;  /* 0x0003400001047983 */ /* 0x008ee80000300800 */
[----:B------:R-:W3:Y:S04]  /*2ed30*/  LDL.LU R5, [R1+0x344] ;  /* 0x0003440001057983 */ /* 0x000ee80000300800 */
[----:B------:R-:W3:Y:S04]  /*2ed40*/  LDL.LU R6, [R1+0x330] ;  /* 0x0003300001067983 */ /* 0x000ee80000300800 */
[----:B------:R-:W3:Y:S04]  /*2ed50*/  LDL.LU R7, [R1+0x334] ;  /* 0x0003340001077983 */ /* 0x000ee80000300800 */
[----:B----4-:R4:W-:Y:S04]  /*2ed60*/  STS.128 [R0+0x80], R8 ;  /* 0x0000800800007388 */ /* 0x0109e80000000c00 */
[----:B----4-:R-:W4:Y:S04]  /*2ed70*/  LDL.LU R8, [R1+0x348] ;  /* 0x0003480001087983 */ /* 0x010f280000300800 */
[----:B------:R-:W4:Y:S04]  /*2ed80*/  LDL.LU R9, [R1+0x34c] ;  /* 0x00034c0001097983 */ /* 0x000f280000300800 */
[----:B------:R-:W4:Y:S04]  /*2ed90*/  LDL.LU R10, [R1+0x338] ;  /* 0x00033800010a7983 */ /* 0x000f280000300800 */
[----:B--2---:R2:W-:Y:S04]  /*2eda0*/  STS.128 [R0+0x200], R48 ;  /* 0x0002003000007388 */ /* 0x0045e80000000c00 */
[----:B------:R-:W4:Y:S04]  /*2edb0*/  LDL.LU R11, [R1+0x33c] ;  /* 0x00033c00010b7983 */ /* 0x000f280000300800 */
[----:B--2---:R-:W2:Y:S04]  /*2edc0*/  LDL.LU R48, [R1+0x1d0] ;  /* 0x0001d00001307983 */ /* 0x004ea80000300800 */
        /* <DEDUP_REMOVED lines=29> */
[----:B------:R-:W2:Y:S04]  /*2efa0*/  LDL.LU R144, [R1+0x758] ;  /* 0x0007580001907983 */ /* 0x000ea80000300800 */
[----:B------:R-:W-:Y:S04]  /*2efb0*/  STS.128 [R0+0x280], R116 ;  /* 0x0002807400007388 */ /* 0x000fe80000000c00 */
[----:B------:R-:W2:Y:S04]  /*2efc0*/  LDL.LU R145, [R1+0x75c] ;  /* 0x00075c0001917983 */ /* 0x000ea80000300800 */
[----:B------:R-:W2:Y:S04]  /*2efd0*/  LDL.LU R146, [R1+0x638] ;  /* 0x0006380001927983 */ /* 0x000ea80000300800 */
[----:B------:R-:W-:Y:S06]  /*2efe0*/  BAR.SYNC.DEFER_BLOCKING 0x0 ;  /* 0x0000000000007b1d */ /* 0x000fec0000010000 */
[----:B------:R-:W2:Y:S04]  /*2eff0*/  LDL.LU R147, [R1+0x63c] ;  /* 0x00063c0001937983 */ /* 0x000ea80000300800 */
[----:B------:R-:W1:Y:S04]  /*2f000*/  LDS.128 R140, [R2] ;  /* 0x00000000028c7984 */ /* 0x000e680000000c00 */
[----:B------:R-:W1:Y:S04]  /*2f010*/  LDS.128 R132, [R204] ;  /* 0x00000000cc847984 */ /* 0x000e680000000c00 */
[----:B------:R-:W1:Y:S04]  /*2f020*/  LDS.128 R128, [R212] ;  /* 0x00000000d4807984 */ /* 0x000e680000000c00 */
[----:B------:R-:W1:Y:S04]  /*2f030*/  LDS.128 R116, [R252] ;  /* 0x00000000fc747984 */ /* 0x000e680000000c00 */
[----:B------:R-:W-:Y:S06]  /*2f040*/  BAR.SYNC.DEFER_BLOCKING 0x0 ;  /* 0x0000000000007b1d */ /* 0x000fec0000010000 */
[----:B---3--:R3:W-:Y:S04]  /*2f050*/  STS.128 [R0], R4 ;  /* 0x0000000400007388 */ /* 0x0087e80000000c00 */
[----:B---3--:R-:W3:Y:S04]  /*2f060*/  LDL.LU R4, [R1+0x5c0] ;  /* 0x0005c00001047983 */ /* 0x008ee80000300800 */
[----:B------:R-:W3:Y:S01]  /*2f070*/  LDL.LU R5, [R1+0x5c4] ;  /* 0x0005c40001057983 */ /* 0x000ee20000300800 */
[----:B------:R-:W-:Y:S01]  /*2f080*/  MOV R6, R92 ;  /* 0x0000005c00067202 */ /* 0x000fe20000000f00 */
[----:B------:R-:W-:-:S02]  /*2f090*/  IMAD.MOV.U32 R7, RZ, RZ, R93 ;  /* 0x000000ffff077224 */ /* 0x000fc400078e005d */
[----:B------:R-:W3:Y:S04]  /*2f0a0*/  LDL.LU R92, [R1+0x5c8] ;  /* 0x0005c800015c7983 */ /* 0x000ee80000300800 */
[----:B------:R-:W3:Y:S04]  /*2f0b0*/  LDL.LU R93, [R1+0x5cc] ;  /* 0x0005cc00015d7983 */ /* 0x000ee80000300800 */
[----:B----4-:R4:W-:Y:S04]  /*2f0c0*/  STS.128 [R0+0x80], R8 ;  /* 0x0000800800007388 */ /* 0x0109e80000000c00 */
[----:B--2---:R-:W-:Y:S01]  /*2f0d0*/  STS.128 [R0+0x200], R48 ;  /* 0x0002003000007388 */ /* 0x004fe20000000c00 */
[----:B----4-:R-:W-:Y:S01]  /*2f0e0*/  IMAD.MOV.U32 R8, RZ, RZ, R120 ;  /* 0x000000ffff087224 */ /* 0x010fe200078e0078 */
[----:B------:R-:W-:-:S02]  /*2f0f0*/  MOV R9, R121 ;  /* 0x0000007900097202 */ /* 0x000fc40000000f00 */
[----:B------:R-:W-:Y:S04]  /*2f100*/  STS.128 [R0+0x280], R144 ;  /* 0x0002809000007388 */ /* 0x000fe80000000c00 */
[----:B------:R-:W-:Y:S01]  /*2f110*/  BAR.SYNC.DEFER_BLOCKING 0x0 ;  /* 0x0000000000007b1d */ /* 0x000fe20000010000 */
[----:B------:R-:W-:Y:S01]  /*2f120*/  IMAD.MOV.U32 R10, RZ, RZ, R124 ;  /* 0x000000ffff0a7224 */ /* 0x000fe200078e007c */
[----:B------:R-:W-:Y:S01]  /*2f130*/  MOV R148, R122 ;  /* 0x0000007a00947202 */ /* 0x000fe20000000f00 */
[----:B------:R-:W-:Y:S01]  /*2f140*/  IMAD.MOV.U32 R11, RZ, RZ, R125 ;  /* 0x000000ffff0b7224 */ /* 0x000fe200078e007d */
[----:B------:R-:W-:Y:S01]  /*2f150*/  MOV R151, R127 ;  /* 0x0000007f00977202 */ /* 0x000fe20000000f00 */
[----:B------:R-:W-:Y:S02]  /*2f160*/  IMAD.MOV.U32 R149, RZ, RZ, R123 ;  /* 0x000000ffff957224 */ /* 0x000fe400078e007b */
[----:B------:R-:W-:Y:S01]  /*2f170*/  IMAD.MOV.U32 R150, RZ, RZ, R126 ;  /* 0x000000ffff967224 */ /* 0x000fe200078e007e */
[----:B------:R-:W2:Y:S04]  /*2f180*/  LDS.128 R144, [R2] ;  /* 0x0000000002907984 */ /* 0x000ea80000000c00 */
[----:B------:R-:W-:Y:S04]  /*2f190*/  LDS.128 R124, [R204] ;  /* 0x00000000cc7c7984 */ /* 0x000fe80000000c00 */
[----:B------:R-:W-:Y:S04]  /*2f1a0*/  LDS.128 R120, [R212] ;  /* 0x00000000d4787984 */ /* 0x000fe80000000c00 */
[----:B------:R-:W-:Y:S04]  /*2f1b0*/  LDS.128 R48, [R252] ;  /* 0x00000000fc307984 */ /* 0x000fe80000000c00 */
[----:B------:R-:W-:Y:S06]  /*2f1c0*/  BAR.SYNC.DEFER_BLOCKING 0x0 ;  /* 0x0000000000007b1d */ /* 0x000fec0000010000 */
[----:B------:R-:W-:Y:S04]  /*2f1d0*/  STS.128 [R0+0x200], R8 ;  /* 0x0002000800007388 */ /* 0x000fe80000000c00 */
[----:B---3--:R3:W-:Y:S04]  /*2f1e0*/  STS.128 [R0], R4 ;  /* 0x0000000400007388 */ /* 0x0087e80000000c00 */
[----:B------:R4:W-:Y:S04]  /*2f1f0*/  STS.128 [R0+0x80], R92 ;  /* 0x0000805c00007388 */ /* 0x0009e80000000c00 */
[----:B---3--:R-:W3:Y:S04]  /*2f200*/  LDL.LU R4, [R1+0x830] ;  /* 0x0008300001047983 */ /* 0x008ee80000300800 */
[----:B------:R-:W3:Y:S04]  /*2f210*/  LDL.LU R5, [R1+0x834] ;  /* 0x0008340001057983 */ /* 0x000ee80000300800 */
[----:B------:R-:W3:Y:S04]  /*2f220*/  LDL.LU R6, [R1+0x740] ;  /* 0x0007400001067983 */ /* 0x000ee80000300800 */
[----:B------:R-:W3:Y:S04]  /*2f230*/  LDL.LU R7, [R1+0x744] ;  /* 0x0007440001077983 */ /* 0x000ee80000300800 */
[----:B------:R-:W2:Y:S04]  /*2f240*/  LDL.LU R8, [R1+0x838] ;  /* 0x0008380001087983 */ /* 0x000ea80000300800 */
[----:B------:R-:W2:Y:S01]  /*2f250*/  LDL.LU R9, [R1+0x83c] ;  /* 0x00083c0001097983 */ /* 0x000ea20000300800 */
[----:B----4-:R-:W-:-:S03]  /*2f260*/  IMAD.MOV.U32 R94, RZ, RZ, R180 ;  /* 0x000000ffff5e7224 */ /* 0x010fc600078e00b4 */
[----:B------:R-:W2:Y:S01]  /*2f270*/  LDL.LU R10, [R1+0x748] ;  /* 0x00074800010a7983 */ /* 0x000ea20000300800 */
[----:B------:R-:W-:-:S03]  /*2f280*/  IMAD.MOV.U32 R95, RZ, RZ, R181 ;  /* 0x000000ffff5f7224 */ /* 0x000fc600078e00b5 */
[----:B------:R-:W2:Y:S04]  /*2f290*/  LDL.LU R11, [R1+0x74c] ;  /* 0x00074c00010b7983 */ /* 0x000ea80000300800 */
[----:B------:R-:W4:Y:S04]  /*2f2a0*/  LDL.LU R92, [R1+0x40] ;  /* 0x00004000015c7983 */ /* 0x000f280000300800 */
[----:B------:R-:W4:Y:S04]  /*2f2b0*/  LDL.LU R93, [R1+0x44] ;  /* 0x00004400015d7983 */ /* 0x000f280000300800 */
[----:B------:R-:W4:Y:S04]  /*2f2c0*/  LDL.LU R180, [R1+0x48] ;  /* 0x0000480001b47983 */ /* 0x000f280000300800 */
[----:B------:R-:W4:Y:S04]  /*2f2d0*/  LDL.LU R181, [R1+0x4c] ;  /* 0x00004c0001b57983 */ /* 0x000f280000300800 */
        /* <DEDUP_REMOVED lines=8> */
[----:B--2---:R2:W-:Y:S04]  /*2f360*/  STS.128 [R0+0x80], R8 ;  /* 0x0000800800007388 */ /* 0x0045e80000000c00 */
[----:B----4-:R-:W-:Y:S04]  /*2f370*/  STS.128 [R0+0x200], R92 ;  /* 0x0002005c00007388 */ /* 0x010fe80000000c00 */
[----:B------:R-:W-:Y:S04]  /*2f380*/  STS.128 [R0+0x280], R180 ;  /* 0x000280b400007388 */ /* 0x000fe80000000c00 */
[----:B------:R-:W-:Y:S01]  /*2f390*/  BAR.SYNC.DEFER_BLOCKING 0x0 ;  /* 0x0000000000007b1d */ /* 0x000fe20000010000 */
[----:B---3--:R-:W-:Y:S01]  /*2f3a0*/  IMAD.MOV.U32 R6, RZ, RZ, R164 ;  /* 0x000000ffff067224 */ /* 0x008fe200078e00a4 */
[----:B------:R-:W-:Y:S01]  /*2f3b0*/  MOV R7, R165 ;  /* 0x000000a500077202 */ /* 0x000fe20000000f00 */
[----:B--2---:R-:W-:Y:S01]  /*2f3c0*/  IMAD.MOV.U32 R10, RZ, RZ, R236 ;  /* 0x000000ffff0a7224 */ /* 0x004fe200078e00ec */
[----:B------:R-:W-:Y:S01]  /*2f3d0*/  MOV R11, R237 ;  /* 0x000000ed000b7202 */ /* 0x000fe20000000f00 */
[----:B------:R-:W-:Y:S01]  /*2f3e0*/  IMAD.MOV.U32 R5, RZ, RZ, R169 ;  /* 0x000000ffff057224 */ /* 0x000fe200078e00a9 */
[----:B------:R-:W-:Y:S01]  /*2f3f0*/  MOV R4, R168 ;  /* 0x000000a800047202 */ /* 0x000fe20000000f00 */
[----:B------:R-:W-:Y:S01]  /*2f400*/  IMAD.MOV.U32 R164, RZ, RZ, R170 ;  /* 0x000000ffffa47224 */ /* 0x000fe200078e00aa */
[----:B------:R-:W-:Y:S01]  /*2f410*/  MOV R8, R136 ;  /* 0x0000008800087202 */ /* 0x000fe20000000f00 */
[----:B------:R-:W-:-:S02]  /*2f420*/  IMAD.MOV.U32 R165, RZ, RZ, R171 ;  /* 0x000000ffffa57224 */ /* 0x000fc400078e00ab */
[----:B------:R-:W-:Y:S02]  /*2f430*/  IMAD.MOV.U32 R9, RZ, RZ, R137 ;  /* 0x000000ffff097224 */ /* 0x000fe400078e0089 */
[----:B------:R-:W-:Y:S02]  /*2f440*/  IMAD.MOV.U32 R236, RZ, RZ, R138 ;  /* 0x000000ffffec7224 */ /* 0x000fe400078e008a */
[----:B------:R-:W-:Y:S01]  /*2f450*/  IMAD.MOV.U32 R237, RZ, RZ, R139 ;  /* 0x000000ffffed7224 */ /* 0x000fe200078e008b */
[----:B------:R-:W2:Y:S04]  /*2f460*/  LDS.128 R172, [R2] ;  /* 0x0000000002ac7984 */ /* 0x000ea80000000c00 */
[----:B------:R-:W-:Y:S04]  /*2f470*/  LDS.128 R168, [R204] ;  /* 0x00000000cca87984 */ /* 0x000fe80000000c00 */
[----:B------:R-:W-:Y:S04]  /*2f480*/  LDS.128 R136, [R212] ;  /* 0x00000000d4887984 */ /* 0x000fe80000000c00 */
[----:B------:R-:W-:Y:S04]  /*2f490*/  LDS.128 R92, [R252] ;  /* 0x00000000fc5c7984 */ /* 0x000fe80000000c00 */
[----:B------:R-:W-:Y:S06]  /*2f4a0*/  BAR.SYNC.DEFER_BLOCKING 0x0 ;  /* 0x0000000000007b1d */ /* 0x000fec0000010000 */
[----:B------:R3:W-:Y:S04]  /*2f4b0*/  STS.128 [R0], R4 ;  /* 0x0000000400007388 */ /* 0x0007e80000000c00 */
[----:B------:R4:W-:Y:S04]  /*2f4c0*/  STS.128 [R0+0x200], R8 ;  /* 0x0002000800007388 */ /* 0x0009e80000000c00 */
[----:B------:R1:W-:Y:S04]  /*2f4d0*/  STS.128 [R0+0x80], R164 ;  /* 0x000080a400007388 */ /* 0x0003e80000000c00 */
[----:B---3--:R-:W3:Y:S04]  /*2f4e0*/  LDL.LU R4, [R1+0x7f0] ;  /* 0x0007f00001047983 */ /* 0x008ee80000300800 */
[----:B------:R-:W3:Y:S04]  /*2f4f0*/  LDL.LU R5, [R1+0x7f4] ;  /* 0x0007f40001057983 */ /* 0x000ee80000300800 */
[----:B------:R-:W3:Y:S04]  /*2f500*/  LDL.LU R6, [R1+0xc0] ;  /* 0x0000c00001067983 */ /* 0x000ee80000300800 */
[----:B------:R-:W3:Y:S04]  /*2f510*/  LDL.LU R7, [R1+0xc4] ;  /* 0x0000c40001077983 */ /* 0x000ee80000300800 */
[----:B----4-:R-:W4:Y:S04]  /*2f520*/  LDL.LU R8, [R1+0x7f8] ;  /* 0x0007f80001087983 */ /* 0x010f280000300800 */
[----:B------:R-:W4:Y:S04]  /*2f530*/  LDL.LU R9, [R1+0x7fc] ;  /* 0x0007fc0001097983 */ /* 0x000f280000300800 */
[----:B------:R-:W4:Y:S04]  /*2f540*/  LDL.LU R10, [R1+0xc8] ;  /* 0x0000c800010a7983 */ /* 0x000f280000300800 */
[----:B------:R-:W4:Y:S04]  /*2f550*/  LDL.LU R11, [R1+0xcc] ;  /* 0x0000cc00010b7983 */ /* 0x000f280000300800 */
[----:B-1----:R-:W2:Y:S04]  /*2f560*/  LDL.LU R164, [R1+0x50] ;  /* 0x0000500001a47983 */ /* 0x002ea80000300800 */
[----:B------:R-:W2:Y:S04]  /*2f570*/  LDL.LU R165, [R1+0x54] ;  /* 0x0000540001a57983 */ /* 0x000ea80000300800 */
[----:B------:R-:W2:Y:S04]  /*2f580*/  LDL.LU R188, [R1+0x58] ;  /* 0x0000580001bc7983 */ /* 0x000ea80000300800 */
[----:B------:R-:W2:Y:S04]  /*2f590*/  LDL.LU R189, [R1+0x5c] ;  /* 0x00005c0001bd7983 */ /* 0x000ea80000300800 */
[----:B------:R-:W-:Y:S04]  /*2f5a0*/  STS.128 [R0+0x280], R236 ;  /* 0x000280ec00007388 */ /* 0x000fe80000000c00 */
[----:B------:R-:W-:Y:S01]  /*2f5b0*/  BAR.SYNC.DEFER_BLOCKING 0x0 ;  /* 0x0000000000007b1d */ /* 0x000fe20000010000 */
[----:B------:R-:W-:Y:S01]  /*2f5c0*/  MOV R166, R32 ;  /* 0x0000002000a67202 */ /* 0x000fe20000000f00 */
[----:B------:R-:W-:Y:S01]  /*2f5d0*/  IMAD.MOV.U32 R167, RZ, RZ, R33 ;  /* 0x000000ffffa77224 */ /* 0x000fe200078e0021 */
[----:B------:R-:W-:Y:S01]  /*2f5e0*/  MOV R191, R35 ;  /* 0x0000002300bf7202 */ /* 0x000fe20000000f00 */
[----:B------:R-:W-:-:S02]  /*2f5f0*/  IMAD.MOV.U32 R190, RZ, RZ, R34 ;  /* 0x000000ffffbe7224 */ /* 0x000fc400078e0022 */
[----:B------:R-:W1:Y:S04]  /*2f600*/  LDS.128 R184, [R2] ;  /* 0x0000000002b87984 */ /* 0x000e680000000c00 */
[----:B------:R-:W-:Y:S04]  /*2f610*/  LDS.128 R180, [R204] ;  /* 0x00000000ccb47984 */ /* 0x000fe80000000c00 */
[----:B------:R-:W-:Y:S04]  /*2f620*/  LDS.128 R176, [R212] ;  /* 0x00000000d4b07984 */ /* 0x000fe80000000c00 */
[----:B------:R-:W-:Y:S04]  /*2f630*/  LDS.128 R32, [R252] ;  /* 0x00000000fc207984 */ /* 0x000fe80000000c00 */
[----:B------:R-:W-:Y:S06]  /*2f640*/  BAR.SYNC.DEFER_BLOCKING 0x0 ;  /* 0x0000000000007b1d */ /* 0x000fec0000010000 */
[----:B---3--:R3:W-:Y:S04]  /*2f650*/  STS.128 [R0], R4 ;  /* 0x0000000400007388 */ /* 0x0087e80000000c00 */
[----:B----4-:R4:W-:Y:S04]  /*2f660*/  STS.128 [R0+0x80], R8 ;  /* 0x0000800800007388 */ /* 0x0109e80000000c00 */
[----:B--2---:R-:W-:Y:S04]  /*2f670*/  STS.128 [R0+0x200], R164 ;  /* 0x000200a400007388 */ /* 0x004fe80000000c00 */
[----:B------:R2:W-:Y:S04]  /*2f680*/  STS.128 [R0+0x280], R188 ;  /* 0x000280bc00007388 */ /* 0x0005e80000000c00 */
[----:B------:R-:W-:Y:S01]  /*2f690*/  BAR.SYNC.DEFER_BLOCKING 0x0 ;  /* 0x0000000000007b1d */ /* 0x000fe20000010000 */
[----:B---3--:R-:W-:Y:S01]  /*2f6a0*/  MOV R6, R56 ;  /* 0x0000003800067202 */ /* 0x008fe20000000f00 */
[----:B------:R-:W-:Y:S01]  /*2f6b0*/  IMAD.MOV.U32 R7, RZ, RZ, R57 ;  /* 0x000000ffff077224 */ /* 0x000fe200078e0039 */
[----:B------:R-:W-:Y:S01]  /*2f6c0*/  MOV R57, R55 ;  /* 0x0000003700397202 */ /* 0x000fe20000000f00 */
[----:B------:R-:W-:Y:S01]  /*2f6d0*/  IMAD.MOV.U32 R4, RZ, RZ, R52 ;  /* 0x000000ffff047224 */ /* 0x000fe200078e0034 */
[----:B----4-:R-:W-:Y:S01]  /*2f6e0*/  MOV R10, R88 ;  /* 0x00000058000a7202 */ /* 0x010fe20000000f00 */
[----:B------:R-:W-:-:S02]  /*2f6f0*/  IMAD.MOV.U32 R5, RZ, RZ, R53 ;  /* 0x000000ffff057224 */ /* 0x000fc400078e0035 */
[----:B------:R-:W-:Y:S02]  /*2f700*/  IMAD.MOV.U32 R56, RZ, RZ, R54 ;  /* 0x000000ffff387224 */ /* 0x000fe400078e0036 */
[----:B------:R-:W-:Y:S02]  /*2f710*/  IMAD.MOV.U32 R8, RZ, RZ, R84 ;  /* 0x000000ffff087224 */ /* 0x000fe400078e0054 */
[----:B------:R-:W-:Y:S01]  /*2f720*/  IMAD.MOV.U32 R9, RZ, RZ, R85 ;  /* 0x000000ffff097224 */ /* 0x000fe200078e0055 */
[----:B--2---:R-:W-:Y:S01]  /*2f730*/  MOV R189, R87 ;  /* 0x0000005700bd7202 */ /* 0x004fe20000000f00 */
[----:B------:R-:W-:Y:S02]  /*2f740*/  IMAD.MOV.U32 R11, RZ, RZ, R89 ;  /* 0x000000ffff0b7224 */ /* 0x000fe400078e0059 */
[----:B------:R-:W-:Y:S02]  /*2f750*/  IMAD.MOV.U32 R188, RZ, RZ, R86 ;  /* 0x000000ffffbc7224 */ /* 0x000fe400078e0056 */
        /* <DEDUP_REMOVED lines=17> */
[----:B------:R1:W-:Y:S04]  /*2f870*/  STS.128 [R0+0x80], R56 ;  /* 0x0000803800007388 */ /* 0x0003e80000000c00 */
[----:B------:R-:W2:Y:S04]  /*2f880*/  LDL.LU R238, [R1+0x8a4] ;  /* 0x0008a40001ee7983 */ /* 0x000ea80000300800 */
[----:B-1----:R-:W2:Y:S01]  /*2f890*/  LDL.LU R56, [R1+0x640] ;  /* 0x0006400001387983 */ /* 0x002ea20000300800 */
[----:B------:R-:W-:Y:S01]  /*2f8a0*/  MOV R58, R232 ;  /* 0x000000e8003a7202 */ /* 0x000fe20000000f00 */
[----:B------:R-:W-:-:S02]  /*2f8b0*/  IMAD.MOV.U32 R59, RZ, RZ, R233 ;  /* 0x000000ffff3b7224 */ /* 0x000fc400078e00e9 */
[----:B------:R-:W2:Y:S04]  /*2f8c0*/  LDL.LU R57, [R1+0x644] ;  /* 0x0006440001397983 */ /* 0x000ea80000300800 */
[----:B------:R-:W2:Y:S04]  /*2f8d0*/  LDL.LU R232, [R1+0x648] ;  /* 0x0006480001e87983 */ /* 0x000ea80000300800 */
[----:B------:R-:W2:Y:S04]  /*2f8e0*/  LDL.LU R233, [R1+0x64c] ;  /* 0x00064c0001e97983 */ /* 0x000ea80000300800 */
[----:B------:R-:W-:Y:S04]  /*2f8f0*/  STS.128 [R0+0x280], R188 ;  /* 0x000280bc00007388 */ /* 0x000fe80000000c00 */
[----:B------:R-:W-:Y:S06]  /*2f900*/  BAR.SYNC.DEFER_BLOCKING 0x0 ;  /* 0x0000000000007b1d */ /* 0x000fec0000010000 */
        /* <DEDUP_REMOVED lines=15> */
[----:B------:R-:W4:Y:S04]  /*2fa00*/  LDL.LU R11, [R1+0x2fc] ;  /* 0x0002fc00010b7983 */ /* 0x000f280000300800 */
        /* <DEDUP_REMOVED lines=9> */
[----:B------:R-:W2:Y:S04]  /*2faa0*/  LDL.LU R229, [R1+0x120] ;  /* 0x0001200001e57983 */ /* 0x000ea80000300800 */
[----:B------:R-:W-:Y:S04]  /*2fab0*/  STS.128 [R0+0x200], R56 ;  /* 0x0002003800007388 */ /* 0x000fe80000000c00 */
[----:B------:R-:W-:Y:S01]  /*2fac0*/  BAR.SYNC.DEFER_BLOCKING 0x0 ;  /* 0x0000000000007b1d */ /* 0x000fe20000010000 */
[----:B------:R-:W-:-:S02]  /*2fad0*/  ISETP.GE.AND P4, PT, R3, c[0x0][0x17c], PT ;  /* 0x00005f0003007a0c */ /* 0x000fc40003f86270 */
[C---:B------:R-:W-:Y:S01]  /*2fae0*/  ISETP.GE.AND P1, PT, R238.reuse, c[0x0][0x178], PT ;  /* 0x00005e00ee007a0c */ /* 0x040fe20003f26270 */
[C---:B------:R-:W-:Y:S02]  /*2faf0*/  IMAD R230, R239.reuse, c[0x0][0x198], RZ ;  /* 0x00006600efe67a24 */ /* 0x040fe400078e02ff */
[----:B------:R-:W2:Y:S04]  /*2fb00*/  LDL.LU R246, [R1+0x34] ;  /* 0x0000340001f67983 */ /* 0x000ea80000300800 */
[----:B------:R-:W1:Y:S04]  /*2fb10*/  LDS.128 R56, [R2] ;  /* 0x0000000002387984 */ /* 0x000e680000000c00 */
[----:B------:R-:W-:Y:S04]  /*2fb20*/  LDS.128 R204, [R204] ;  /* 0x00000000cccc7984 */ /* 0x000fe80000000c00 */
[----:B------:R-:W-:Y:S04]  /*2fb30*/  LDS.128 R212, [R212] ;  /* 0x00000000d4d47984 */ /* 0x000fe80000000c00 */
[----:B------:R-:W-:Y:S04]  /*2fb40*/  LDS.128 R216, [R252] ;  /* 0x00000000fcd87984 */ /* 0x000fe80000000c00 */
[----:B------:R-:W-:Y:S01]  /*2fb50*/  BAR.SYNC.DEFER_BLOCKING 0x0 ;  /* 0x0000000000007b1d */ /* 0x000fe20000010000 */
[----:B------:R-:W-:Y:S01]  /*2fb60*/  IMAD R3, R238, c[0x0][0x194], RZ ;  /* 0x00006500ee037a24 */ /* 0x000fe200078e02ff */
[----:B------:R-:W-:-:S04]  /*2fb70*/  ISETP.LT.AND P1, PT, R239, c[0x0][0x17c], !P1 ;  /* 0x00005f00ef007a0c */ /* 0x000fc80004f21270 */
[----:B------:R-:W2:Y:S04]  /*2fb80*/  LDL.LU R251, [R1+0x4] ;  /* 0x0000040001fb7983 */ /* 0x000ea80000300800 */
[----:B------:R-:W2:Y:S04]  /*2fb90*/  LDL.LU R241, [R1+0xb4] ;  /* 0x0000b40001f17983 */ /* 0x000ea80000300800 */
[----:B------:R-:W2:Y:S04]  /*2fba0*/  LDL.LU R240, [R1+0x74] ;  /* 0x0000740001f07983 */ /* 0x000ea80000300800 */
[----:B---3--:R3:W-:Y:S02]  /*2fbb0*/  STS.128 [R0], R4 ;  /* 0x0000000400007388 */ /* 0x0087e40000000c00 */
[----:B---3--:R-:W-:Y:S01]  /*2fbc0*/  IMAD.MOV.U32 R6, RZ, RZ, R220 ;  /* 0x000000ffff067224 */ /* 0x008fe200078e00dc */
[----:B------:R-:W-:Y:S01]  /*2fbd0*/  MOV R5, R209 ;  /* 0x000000d100057202 */ /* 0x000fe20000000f00 */
[----:B------:R-:W-:Y:S01]  /*2fbe0*/  IMAD.MOV.U32 R7, RZ, RZ, R221 ;  /* 0x000000ffff077224 */ /* 0x000fe200078e00dd */
[----:B------:R-:W-:Y:S01]  /*2fbf0*/  MOV R220, R210 ;  /* 0x000000d200dc7202 */ /* 0x000fe20000000f00 */
[----:B------:R-:W-:-:S02]  /*2fc00*/  IMAD.MOV.U32 R4, RZ, RZ, R208 ;  /* 0x000000ffff047224 */ /* 0x000fc400078e00d0 */
[----:B------:R-:W-:-:S03]  /*2fc10*/  IMAD.MOV.U32 R221, RZ, RZ, R211 ;  /* 0x000000ffffdd7224 */ /* 0x000fc600078e00d3 */
[----:B------:R-:W-:Y:S04]  /*2fc20*/  STS.128 [R0+0x200], R4 ;  /* 0x0002000400007388 */ /* 0x000fe80000000c00 */
[----:B------:R-:W-:Y:S04]  /*2fc30*/  STS.128 [R0+0x280], R220 ;  /* 0x000280dc00007388 */ /* 0x000fe80000000c00 */
[----:B----4-:R3:W-:Y:S01]  /*2fc40*/  STS.128 [R0+0x80], R8 ;  /* 0x0000800800007388 */ /* 0x0107e20000000c00 */
[----:B------:R-:W-:-:S03]  /*2fc50*/  IMAD.MOV.U32 R209, RZ, RZ, c[0x0][0x194] ;  /* 0x00006500ffd17624 */ /* 0x000fc600078e00ff */
[----:B------:R-:W-:Y:S01]  /*2fc60*/  BAR.SYNC.DEFER_BLOCKING 0x0 ;  /* 0x0000000000007b1d */ /* 0x000fe20000010000 */
[----:B---3--:R-:W-:Y:S02]  /*2fc70*/  LEA R8, P0, R3, c[0x0][0x170], 0x2 ;  /* 0x00005c0003087a11 */ /* 0x008fe400078010ff */
[----:B------:R-:W-:Y:S02]  /*2fc80*/  LEA R0, R209, R3, 0x6 ;  /* 0x00000003d1007211 */ /* 0x000fe400078e30ff */
[----:B------:R-:W-:Y:S02]  /*2fc90*/  LEA.HI.X.SX32 R9, R3, c[0x0][0x174], 0x2, P0 ;  /* 0x00005d0003097a11 */ /* 0x000fe400000f16ff */
[----:B------:R-:W-:Y:S01]  /*2fca0*/  ISETP.GE.AND P0, PT, R239, c[0x0][0x17c], PT ;  /* 0x00005f00ef007a0c */ /* 0x000fe20003f06270 */
[----:B------:R-:W-:Y:S01]  /*2fcb0*/  IMAD R3, R209, 0x40, R0 ;  /* 0x00000040d1037824 */ /* 0x000fe200078e0200 */
[----:B------:R-:W-:Y:S01]  /*2fcc0*/  LEA R222, P3, R0, c[0x0][0x170], 0x2 ;  /* 0x00005c0000de7a11 */ /* 0x000fe200078610ff */
[----:B------:R-:W-:Y:S01]  /*2fcd0*/  IMAD.WIDE R4, R230, 0x4, R8 ;  /* 0x00000004e6047825 */ /* 0x000fe200078e0208 */
[----:B------:R-:W-:-:S02]  /*2fce0*/  ISETP.LT.AND P2, PT, R237, c[0x0][0x178], !P0 ;  /* 0x00005e00ed007a0c */ /* 0x000fc40004741270 */
[----:B------:R-:W-:Y:S01]  /*2fcf0*/  LEA.HI.X.SX32 R223, R0, c[0x0][0x174], 0x2, P3 ;  /* 0x00005d0000df7a11 */ /* 0x000fe200018f16ff */
[----:B------:R-:W-:Y:S01]  /*2fd00*/  IMAD R0, R209, 0x40, R3 ;  /* 0x00000040d1007824 */ /* 0x000fe200078e0203 */
[----:B------:R3:W-:Y:S01]  /*2fd10*/  @P1 STG.E [R4.64], R227 ;  /* 0x000000e304001986 */ /* 0x0007e2000c101908 */
[----:B------:R-:W-:Y:S02]  /*2fd20*/  ISETP.LT.AND P3, PT, R236, c[0x0][0x178], !P0 ;  /* 0x00005e00ec007a0c */ /* 0x000fe40004761270 */
[----:B--2---:R-:W-:Y:S01]  /*2fd30*/  ISETP.LT.AND P1, PT, R235, c[0x0][0x178], !P0 ;  /* 0x00005e00eb007a0c */ /* 0x004fe20004721270 */
[----:B------:R-:W-:Y:S01]  /*2fd40*/  IMAD.WIDE R10, R230, 0x4, R222 ;  /* 0x00000004e60a7825 */ /* 0x000fe200078e02de */
[----:B---3--:R-:W-:-:S04]  /*2fd50*/  LEA R4, P5, R3, c[0x0][0x170], 0x2 ;  /* 0x00005c0003047a11 */ /* 0x008fc800078a10ff */
[----:B------:R-:W-:Y:S02]  /*2fd60*/  LEA.HI.X.SX32 R5, R3, c[0x0][0x174], 0x2, P5 ;  /* 0x00005d0003057a11 */ /* 0x000fe400028f16ff */
[C---:B------:R-:W-:Y:S02]  /*2fd70*/  LEA R220, P5, R0.reuse, c[0x0][0x170], 0x2 ;  /* 0x00005c0000dc7a11 */ /* 0x040fe400078a10ff */
[----:B------:R-:W-:Y:S02]  /*2fd80*/  LEA R3, R209, R0, 0x6 ;  /* 0x00000000d1037211 */ /* 0x000fe400078e30ff */
[----:B------:R-:W-:Y:S01]  /*2fd90*/  LEA.HI.X.SX32 R221, R0, c[0x0][0x174], 0x2, P5 ;  /* 0x00005d0000dd7a11 */ /* 0x000fe200028f16ff */
[----:B------:R2:W-:Y:S01]  /*2fda0*/  @P2 STG.E [R10.64], R229 ;  /* 0x000000e50a002986 */ /* 0x0005e2000c101908 */
[----:B------:R-:W-:Y:S01]  /*2fdb0*/  IMAD.WIDE R6, R230, 0x4, R4 ;  /* 0x00000004e6067825 */ /* 0x000fe200078e0204 */
[----:B------:R-:W-:-:S03]  /*2fdc0*/  LEA R210, P2, R3, c[0x0][0x170], 0x2 ;  /* 0x00005c0003d27a11 */ /* 0x000fc600078410ff */
[----:B------:R-:W-:Y:S01]  /*2fdd0*/  IMAD R0, R209, 0x40, R3 ;  /* 0x00000040d1007824 */ /* 0x000fe200078e0203 */
[----:B------:R-:W-:Y:S01]  /*2fde0*/  LEA.HI.X.SX32 R211, R3, c[0x0][0x174], 0x2, P2 ;  /* 0x00005d0003d37a11 */ /* 0x000fe200010f16ff */
[----:B------:R3:W-:Y:S01]  /*2fdf0*/  @P3 STG.E [R6.64], R228 ;  /* 0x000000e406003986 */ /* 0x0007e2000c101908 */
[----:B--2---:R-:W-:-:S04]  /*2fe00*/  IMAD.WIDE R10, R230, 0x4, R220 ;  /* 0x00000004e60a7825 */ /* 0x004fc800078e02dc */
[----:B------:R-:W-:Y:S01]  /*2fe10*/  IMAD R3, R209, 0x40, R0 ;  /* 0x00000040d1037824 */ /* 0x000fe200078e0200 */
[----:B------:R2:W-:Y:S01]  /*2fe20*/  @P1 STG.E [R10.64], R224 ;  /* 0x000000e00a001986 */ /* 0x0005e2000c101908 */
[----:B------:R-:W-:-:S03]  /*2fe30*/  LEA R208, P1, R0, c[0x0][0x170], 0x2 ;  /* 0x00005c0000d07a11 */ /* 0x000fc600078210ff */
[----:B---3--:R-:W-:Y:S02]  /*2fe40*/  LEA R7, R209, R3, 0x6 ;  /* 0x00000003d1077211 */ /* 0x008fe400078e30ff */
[----:B------:R-:W-:Y:S02]  /*2fe50*/  LEA.HI.X.SX32 R209, R0, c[0x0][0x174], 0x2, P1 ;  /* 0x00005d0000d17a11 */ /* 0x000fe400008f16ff */
[----:B------:R-:W3:Y:S01]  /*2fe60*/  LDL.LU R0, [R1] ;  /* 0x0000000001007983 */ /* 0x000ee20000300800 */
[----:B------:R-:W-:Y:S02]  /*2fe70*/  ISETP.LT.AND P3, PT, R234, c[0x0][0x178], !P0 ;  /* 0x00005e00ea007a0c */ /* 0x000fe40004761270 */
[----:B------:R-:W-:Y:S02]  /*2fe80*/  ISETP.LT.AND P2, PT, R233, c[0x0][0x178], !P0 ;  /* 0x00005e00e9007a0c */ /* 0x000fe40004741270 */
[----:B--2---:R-:W-:Y:S01]  /*2fe90*/  LEA R10, P6, R3, c[0x0][0x170], 0x2 ;  /* 0x00005c00030a7a11 */ /* 0x004fe200078c10ff */
[----:B------:R-:W-:Y:S01]  /*2fea0*/  IMAD.WIDE R224, R230, 0x4, R210 ;  /* 0x00000004e6e07825 */ /* 0x000fe200078e02d2 */
[----:B------:R-:W-:-:S02]  /*2feb0*/  ISETP.LT.AND P5, PT, R232, c[0x0][0x178], !P0 ;  /* 0x00005e00e8007a0c */ /* 0x000fc400047a1270 */
[----:B------:R-:W-:-:S05]  /*2fec0*/  LEA.HI.X.SX32 R11, R3, c[0x0][0x174], 0x2, P6 ;  /* 0x00005d00030b7a11 */ /* 0x000fca00030f16ff */
[----:B------:R2:W-:Y:S02]  /*2fed0*/  @P3 STG.E [R224.64], R226 ;  /* 0x000000e2e0003986 */ /* 0x0005e4000c101908 */
[----:B--2---:R-:W-:-:S04]  /*2fee0*/  IMAD.WIDE R224, R230, 0x4, R208 ;  /* 0x00000004e6e07825 */ /* 0x004fc800078e02d0 */
[----:B------:R-:W-:Y:S01]  /*2fef0*/  IMAD.WIDE R226, R230, 0x4, R10 ;  /* 0x00000004e6e27825 */ /* 0x000fe200078e020a */
[----:B---3--:R-:W-:Y:S04]  /*2ff00*/  @P2 STG.E [R224.64], R0 ;  /* 0x00000000e0002986 */ /* 0x008fe8000c101908 */
[----:B------:R2:W-:Y:S04]  /*2ff10*/  @P5 STG.E [R226.64], R248 ;  /* 0x000000f8e2005986 */ /* 0x0005e8000c101908 */
[----:B--2---:R-:W2:Y:S04]  /*2ff20*/  LDL.LU R227, [R1+0x164] ;  /* 0x0001640001e37983 */ /* 0x004ea80000300800 */
[----:B------:R-:W3:Y:S01]  /*2ff30*/  LDL.LU R248, [R1+0x124] ;  /* 0x0001240001f87983 */ /* 0x000ee20000300800 */
[----:B------:R-:W-:-:S02]  /*2ff40*/  LEA R6, P6, R7, c[0x0][0x170], 0x2 ;  /* 0x00005c0007067a11 */ /* 0x000fc400078c10ff */
[----:B------:R-:W-:Y:S02]  /*2ff50*/  ISETP.LT.AND P1, PT, R231, c[0x0][0x178], !P0 ;  /* 0x00005e00e7007a0c */ /* 0x000fe40004721270 */
[----:B------:R-:W-:Y:S02]  /*2ff60*/  LEA.HI.X.SX32 R7, R7, c[0x0][0x174], 0x2, P6 ;  /* 0x00005d0007077a11 */ /* 0x000fe400030f16ff */
[----:B------:R-:W-:Y:S02]  /*2ff70*/  ISETP.LT.AND P0, PT, R238, c[0x0][0x178], !P4 ;  /* 0x00005e00ee007a0c */ /* 0x000fe40006701270 */
[C---:B------:R-:W-:Y:S02]  /*2ff80*/  IADD3 R0, R230.reuse, c[0x0][0x198], RZ ;  /* 0x00006600e6007a10 */ /* 0x040fe40007ffe0ff */
[----:B------:R-:W-:Y:S01]  /*2ff90*/  ISETP.LT.AND P2, PT, R237, c[0x0][0x178], !P4 ;  /* 0x00005e00ed007a0c */ /* 0x000fe20006741270 */
[----:B------:R-:W-:Y:S01]  /*2ffa0*/  IMAD.WIDE R228, R230, 0x4, R6 ;  /* 0x00000004e6e47825 */ /* 0x000fe200078e0206 */
[----:B------:R-:W-:-:S03]  /*2ffb0*/  ISETP.LT.AND P5, PT, R236, c[0x0][0x178], !P4 ;  /* 0x00005e00ec007a0c */ /* 0x000fc600067a1270 */
[----:B------:R-:W-:Y:S01]  /*2ffc0*/  IMAD.WIDE R224, R0, 0x4, R8 ;  /* 0x0000000400e07825 */ /* 0x000fe200078e0208 */
[----:B------:R4:W-:Y:S01]  /*2ffd0*/  @P1 STG.E [R228.64], R244 ;  /* 0x000000f4e4001986 */ /* 0x0009e2000c101908 */
[----:B------:R-:W-:Y:S02]  /*2ffe0*/  ISETP.LT.AND P6, PT, R235, c[0x0][0x178], !P4 ;  /* 0x00005e00eb007a0c */ /* 0x000fe400067c1270 */
[----:B------:R-:W-:Y:S02]  /*2fff0*/  ISETP.LT.AND P3, PT, R234, c[0x0][0x178], !P4 ;  /* 0x00005e00ea007a0c */ /* 0x000fe40006761270 */
[----:B------:R-:W-:Y:S01]  /*30000*/  ISETP.LT.AND P1, PT, R233, c[0x0][0x178], !P4 ;  /* 0x00005e00e9007a0c */ /* 0x000fe20006721270 */
[----:B----4-:R-:W-:Y:S01]  /*30010*/  IMAD.WIDE R228, R0, 0x4, R222 ;  /* 0x0000000400e47825 */ /* 0x010fe200078e02de */
[C---:B------:R-:W-:Y:S02]  /*30020*/  IADD3 R3, R239.reuse, 0x2, RZ ;  /* 0x00000002ef037810 */ /* 0x040fe40007ffe0ff */
[----:B------:R-:W-:Y:S01]  /*30030*/  IADD3 R230, R239, 0x3, RZ ;  /* 0x00000003efe67810 */ /* 0x000fe20007ffe0ff */
[----:B--2---:R2:W-:Y:S04]  /*30040*/  @P0 STG.E [R224.64], R227 ;  /* 0x000000e3e0000986 */ /* 0x0045e8000c101908 */
[----:B---3--:R3:W-:Y:S01]  /*30050*/  @P2 STG.E [R228.64], R248 ;  /* 0x000000f8e4002986 */ /* 0x0087e2000c101908 */
[----:B------:R-:W-:-:S02]  /*30060*/  ISETP.LT.AND P2, PT, R232, c[0x0][0x178], !P4 ;  /* 0x00005e00e8007a0c */ /* 0x000fc40006741270 */
[----:B------:R-:W-:Y:S01]  /*30070*/  ISETP.LT.AND P4, PT, R231, c[0x0][0x178], !P4 ;  /* 0x00005e00e7007a0c */ /* 0x000fe20006781270 */
[----:B--2---:R-:W-:-:S04]  /*30080*/  IMAD.WIDE R224, R0, 0x4, R4 ;  /* 0x0000000400e07825 */ /* 0x004fc800078e0204 */
[C---:B------:R-:W-:Y:S01]  /*30090*/  IMAD.WIDE R226, R0.reuse, 0x4, R220 ;  /* 0x0000000400e27825 */ /* 0x040fe200078e02dc */
[----:B------:R2:W-:Y:S03]  /*300a0*/  @P5 STG.E [R224.64], R241 ;  /* 0x000000f1e0005986 */ /* 0x0005e6000c101908 */
[C---:B---3--:R-:W-:Y:S01]  /*300b0*/  IMAD.WIDE R228, R0.reuse, 0x4, R210 ;  /* 0x0000000400e47825 */ /* 0x048fe200078e02d2 */
[----:B------:R3:W-:Y:S04]  /*300c0*/  @P6 STG.E [R226.64], R240 ;  /* 0x000000f0e2006986 */ /* 0x0007e8000c101908 */
[----:B------:R4:W-:Y:S01]  /*300d0*/  @P3 STG.E [R228.64], R246 ;  /* 0x000000f6e4003986 */ /* 0x0009e2000c101908 */
[----:B--2---:R-:W-:-:S03]  /*300e0*/  IMAD.WIDE R224, R0, 0x4, R208 ;  /* 0x0000000400e07825 */ /* 0x004fc600078e02d0 */
[----:B------:R-:W2:Y:S01]  /*300f0*/  LDL.LU R248, [R1+0x180] ;  /* 0x0001800001f87983 */ /* 0x000ea20000300800 */
[----:B---3--:R-:W-:-:S03]  /*30100*/  IMAD.WIDE R226, R0, 0x4, R10 ;  /* 0x0000000400e27825 */ /* 0x008fc600078e020a */
[----:B------:R-:W3:Y:S01]  /*30110*/  LDL.LU R241, [R1+0x140] ;  /* 0x0001400001f17983 */ /* 0x000ee20000300800 */
[----:B------:R-:W-:-:S03]  /*30120*/  ISETP.GE.AND P0, PT, R3, c[0x0][0x17c], PT ;  /* 0x00005f0003007a0c */ /* 0x000fc60003f06270 */
[----:B------:R1:W-:Y:S01]  /*30130*/  @P1 STG.E [R224.64], R251 ;  /* 0x000000fbe0001986 */ /* 0x0003e2000c101908 */
[C---:B----4-:R-:W-:Y:S01]  /*30140*/  IMAD.WIDE R228, R0.reuse, 0x4, R6 ;  /* 0x0000000400e47825 */ /* 0x050fe200078e0206 */
[----:B------:R-:W-:Y:S02]  /*30150*/  IADD3 R3, R0, c[0x0][0x198], RZ ;  /* 0x0000660000037a10 */ /* 0x000fe40007ffe0ff */
[----:B------:R4:W-:Y:S01]  /*30160*/  @P2 STG.E [R226.64], R249 ;  /* 0x000000f9e2002986 */ /* 0x0009e2000c101908 */
[----:B------:R-:W-:-:S03]  /*30170*/  ISETP.GE.AND P2, PT, R230, c[0x0][0x17c], PT ;  /* 0x00005f00e6007a0c */ /* 0x000fc60003f46270 */
[----:B-1----:R-:W2:Y:S04]  /*30180*/  LDL.LU R251, [R1+0x100] ;  /* 0x0001000001fb7983 */ /* 0x002ea80000300800 */
[----:B------:R-:W2:Y:S04]  /*30190*/  LDL.LU R244, [R1+0x20] ;  /* 0x0000200001f47983 */ /* 0x000ea80000300800 */
[----:B------:R-:W2:Y:S04]  /*301a0*/  LDL.LU R246, [R1+0x10] ;  /* 0x0000100001f67983 */ /* 0x000ea80000300800 */
[----:B------:R-:W2:Y:S04]  /*301b0*/  LDL.LU R240, [R1+0x104] ;  /* 0x0001040001f07983 */ /* 0x000ea80000300800 */
[----:B------:R-:W2:Y:S04]  /*301c0*/  LDL.LU R0, [R1+0x1b0] ;  /* 0x0001b00001007983 */ /* 0x000ea80000300800 */
[----:B----4-:R-:W4:Y:S04]  /*301d0*/  LDL.LU R249, [R1+0xa0] ;  /* 0x0000a00001f97983 */ /* 0x010f280000300800 */
[----:B------:R-:W2:Y:S04]  /*301e0*/  LDL.LU R230, [R1+0x1b4] ;  /* 0x0001b40001e67983 */ /* 0x000ea80000300800 */
[----:B------:R1:W-:Y:S04]  /*301f0*/  @P4 STG.E [R228.64], R245 ;  /* 0x000000f5e4004986 */ /* 0x0003e8000c101908 */
[----:B-1----:R-:W2:Y:S01]  /*30200*/  LDL.LU R229, [R1+0x1f0] ;  /* 0x0001f00001e57983 */ /* 0x002ea20000300800 */
[----:B------:R-:W-:-:S02]  /*30210*/  ISETP.LT.AND P6, PT, R238, c[0x0][0x178], !P0 ;  /* 0x00005e00ee007a0c */ /* 0x000fc400047c1270 */
[----:B------:R-:W-:Y:S01]  /*30220*/  ISETP.LT.AND P5, PT, R237, c[0x0][0x178], !P0 ;  /* 0x00005e00ed007a0c */ /* 0x000fe200047a1270 */
[C---:B------:R-:W-:Y:S01]  /*30230*/  IMAD.WIDE R224, R3.reuse, 0x4, R8 ;  /* 0x0000000403e07825 */ /* 0x040fe200078e0208 */
[----:B------:R-:W-:Y:S01]  /*30240*/  ISETP.LT.AND P1, PT, R236, c[0x0][0x178], !P0 ;  /* 0x00005e00ec007a0c */ /* 0x000fe20004721270 */
[----:B------:R-:W3:Y:S02]  /*30250*/  LDL.LU R245, [R1+0x1f4] ;  /* 0x0001f40001f57983 */ /* 0x000ee40000300800 */
[----:B------:R-:W-:Y:S01]  /*30260*/  IMAD.WIDE R226, R3, 0x4, R222 ;  /* 0x0000000403e27825 */ /* 0x000fe200078e02de */
[----:B------:R-:W-:Y:S02]  /*30270*/  ISETP.LT.AND P3, PT, R235, c[0x0][0x178], !P0 ;  /* 0x00005e00eb007a0c */ /* 0x000fe40004761270 */
[----:B------:R-:W-:-:S03]  /*30280*/  ISETP.LT.AND P4, PT, R234, c[0x0][0x178], !P0 ;  /* 0x00005e00ea007a0c */ /* 0x000fc60004781270 */
[----:B--2---:R1:W-:Y:S04]  /*30290*/  @P6 STG.E [R224.64], R229 ;  /* 0x000000e5e0006986 */ /* 0x0043e8000c101908 */
[----:B------:R2:W-:Y:S01]  /*302a0*/  @P5 STG.E [R226.64], R0 ;  /* 0x00000000e2005986 */ /* 0x0005e2000c101908 */
[----:B------:R-:W-:Y:S01]  /*302b0*/  ISETP.LT.AND P5, PT, R233, c[0x0][0x178], !P0 ;  /* 0x00005e00e9007a0c */ /* 0x000fe200047a1270 */
[----:B-1----:R-:W-:-:S04]  /*302c0*/  IMAD.WIDE R224, R3, 0x4, R4 ;  /* 0x0000000403e07825 */ /* 0x002fc800078e0204 */
[C---:B------:R-:W-:Y:S01]  /*302d0*/  IMAD.WIDE R228, R3.reuse, 0x4, R220 ;  /* 0x0000000403e47825 */ /* 0x040fe200078e02dc */
[----:B------:R1:W-:Y:S03]  /*302e0*/  @P1 STG.E [R224.64], R248 ;  /* 0x000000f8e0001986 */ /* 0x0003e6000c101908 */
[C---:B--2---:R-:W-:Y:S01]  /*302f0*/  IMAD.WIDE R226, R3.reuse, 0x4, R208 ;  /* 0x0000000403e27825 */ /* 0x044fe200078e02d0 */
[----:B---3--:R2:W-:Y:S03]  /*30300*/  @P3 STG.E [R228.64], R241 ;  /* 0x000000f1e4003986 */ /* 0x0085e6000c101908 */
[----:B-1----:R-:W-:Y:S01]  /*30310*/  IMAD.WIDE R224, R3, 0x4, R210 ;  /* 0x0000000403e07825 */ /* 0x002fe200078e02d2 */
[----:B------:R-:W3:Y:S04]  /*30320*/  LDL.LU R248, [R1+0x184] ;  /* 0x0001840001f87983 */ /* 0x000ee80000300800 */
[----:B--2---:R-:W2:Y:S04]  /*30330*/  LDL.LU R241, [R1+0x144] ;  /* 0x0001440001f17983 */ /* 0x004ea80000300800 */
[----:B------:R1:W-:Y:S04]  /*30340*/  @P4 STG.E [R224.64], R251 ;  /* 0x000000fbe0004986 */ /* 0x0003e8000c101908 */
[----:B----4-:R4:W-:Y:S04]  /*30350*/  @P5 STG.E [R226.64], R249 ;  /* 0x000000f9e2005986 */ /* 0x0109e8000c101908 */
[----:B-1----:R-:W2:Y:S04]  /*30360*/  LDL.LU R251, [R1+0x1228] ;  /* 0x0012280001fb7983 */ /* 0x002ea80000300800 */
[----:B----4-:R-:W3:Y:S01]  /*30370*/  LDL.LU R249, [R1+0xa4] ;  /* 0x0000a40001f97983 */ /* 0x010ee20000300800 */
[----:B------:R-:W-:-:S02]  /*30380*/  ISETP.LT.AND P6, PT, R232, c[0x0][0x178], !P0 ;  /* 0x00005e00e8007a0c */ /* 0x000fc400047c1270 */
[----:B------:R-:W-:Y:S01]  /*30390*/  ISETP.LT.AND P0, PT, R231, c[0x0][0x178], !P0 ;  /* 0x00005e00e7007a0c */ /* 0x000fe20004701270 */
[C---:B------:R-:W-:Y:S01]  /*303a0*/  IMAD.WIDE R228, R3.reuse, 0x4, R10 ;  /* 0x0000000403e47825 */ /* 0x040fe200078e020a */
[----:B------:R-:W-:Y:S02]  /*303b0*/  ISETP.LT.AND P1, PT, R238, c[0x0][0x178], !P2 ;  /* 0x00005e00ee007a0c */ /* 0x000fe40005721270 */
[C---:B------:R-:W-:Y:S01]  /*303c0*/  IADD3 R0, R3.reuse, c[0x0][0x198], RZ ;  /* 0x0000660003007a10 */ /* 0x040fe20007ffe0ff */
[----:B------:R-:W-:Y:S01]  /*303d0*/  IMAD.WIDE R224, R3, 0x4, R6 ;  /* 0x0000000403e07825 */ /* 0x000fe200078e0206 */
[----:B------:R-:W-:-:S03]  /*303e0*/  ISETP.LT.AND P3, PT, R237, c[0x0][0x178], !P2 ;  /* 0x00005e00ed007a0c */ /* 0x000fc60005761270 */
[----:B------:R-:W-:Y:S02]  /*303f0*/  IMAD.WIDE R226, R0, 0x4, R8 ;  /* 0x0000000400e27825 */ /* 0x000fe400078e0208 */
[----:B------:R1:W-:Y:S04]  /*30400*/  @P6 STG.E [R228.64], R244 ;  /* 0x000000f4e4006986 */ /* 0x0003e8000c101908 */
[----:B------:R-:W-:Y:S01]  /*30410*/  @P0 STG.E [R224.64], R246 ;  /* 0x000000f6e0000986 */ /* 0x000fe2000c101908 */
[----:B------:R-:W-:Y:S02]  /*30420*/  ISETP.LT.AND P0, PT, R236, c[0x0][0x178], !P2 ;  /* 0x00005e00ec007a0c */ /* 0x000fe40005701270 */
[----:B------:R-:W-:Y:S01]  /*30430*/  ISETP.LT.AND P5, PT, R235, c[0x0][0x178], !P2 ;  /* 0x00005e00eb007a0c */ /* 0x000fe200057a1270 */
[----:B------:R1:W-:Y:S01]  /*30440*/  @P1 STG.E [R226.64], R245 ;  /* 0x000000f5e2001986 */ /* 0x0003e2000c101908 */
[----:B------:R-:W-:-:S02]  /*30450*/  ISETP.LT.AND P6, PT, R234, c[0x0][0x178], !P2 ;  /* 0x00005e00ea007a0c */ /* 0x000fc400057c1270 */
[----:B------:R-:W-:Y:S01]  /*30460*/  ISETP.LT.AND P1, PT, R233, c[0x0][0x178], !P2 ;  /* 0x00005e00e9007a0c */ /* 0x000fe20005721270 */
[C---:B-1----:R-:W-:Y:S01]  /*30470*/  IMAD.WIDE R228, R0.reuse, 0x4, R222 ;  /* 0x0000000400e47825 */ /* 0x042fe200078e02de */
[----:B------:R-:W3:Y:S04]  /*30480*/  LDL.LU R244, [R1+0x24] ;  /* 0x0000240001f47983 */ /* 0x000ee80000300800 */
[----:B------:R1:W-:Y:S01]  /*30490*/  @P3 STG.E [R228.64], R230 ;  /* 0x000000e6e4003986 */ /* 0x0003e2000c101908 */
[----:B------:R-:W-:-:S03]  /*304a0*/  IMAD.WIDE R226, R0, 0x4, R4 ;  /* 0x0000000400e27825 */ /* 0x000fc600078e0204 */
[----:B------:R-:W3:Y:S01]  /*304b0*/  LDL.LU R246, [R1+0x14] ;  /* 0x0000140001f67983 */ /* 0x000ee20000300800 */
[----:B------:R-:W-:-:S03]  /*304c0*/  IMAD.WIDE R224, R0, 0x4, R210 ;  /* 0x0000000400e07825 */ /* 0x000fc600078e02d2 */
[----:B------:R-:W3:Y:S01]  /*304d0*/  LDL.LU R245, [R1+0x270] ;  /* 0x0002700001f57983 */ /* 0x000ee20000300800 */
[----:B-1----:R-:W-:-:S03]  /*304e0*/  IMAD.WIDE R228, R0, 0x4, R220 ;  /* 0x0000000400e47825 */ /* 0x002fc600078e02dc */
[----:B---3--:R1:W-:Y:S04]  /*304f0*/  @P0 STG.E [R226.64], R248 ;  /* 0x000000f8e2000986 */ /* 0x0083e8000c101908 */
[----:B--2---:R2:W-:Y:S04]  /*30500*/  @P5 STG.E [R228.64], R241 ;  /* 0x000000f1e4005986 */ /* 0x0045e8000c101908 */
[----:B------:R3:W-:Y:S01]  /*30510*/  @P6 STG.E [R224.64], R240 ;  /* 0x000000f0e0006986 */ /* 0x0007e2000c101908 */
[----:B-1----:R-:W-:-:S03]  /*30520*/  IMAD.WIDE R226, R0, 0x4, R208 ;  /* 0x0000000400e27825 */ /* 0x002fc600078e02d0 */
[----:B------:R-:W4:Y:S04]  /*30530*/  LDL.LU R248, [R1+0x240] ;  /* 0x0002400001f87983 */ /* 0x000f280000300800 */
[----:B------:R-:W4:Y:S04]  /*30540*/  LDL.LU R230, [R1+0x1e0] ;  /* 0x0001e00001e67983 */ /* 0x000f280000300800 */
[----:B--2---:R-:W2:Y:S04]  /*30550*/  LDL.LU R241, [R1+0x190] ;  /* 0x0001900001f17983 */ /* 0x004ea80000300800 */
[----:B---3--:R-:W3:Y:S04]  /*30560*/  LDL.LU R240, [R1+0x150] ;  /* 0x0001500001f07983 */ /* 0x008ee80000300800 */
[----:B------:R1:W-:Y:S04]  /*30570*/  @P1 STG.E [R226.64], R249 ;  /* 0x000000f9e2001986 */ /* 0x0003e8000c101908 */
[----:B-1----:R-:W2:Y:S01]  /*30580*/  LDL.LU R227, [R1+0x290] ;  /* 0x0002900001e37983 */ /* 0x002ea20000300800 */
[----:B------:R-:W-:-:S02]  /*30590*/  IADD3 R3, R239, 0x4, RZ ;  /* 0x00000004ef037810 */ /* 0x000fc40007ffe0ff */
[----:B------:R-:W-:Y:S01]  /*305a0*/  ISETP.LT.AND P3, PT, R232, c[0x0][0x178], !P2 ;  /* 0x00005e00e8007a0c */ /* 0x000fe20005761270 */
[C---:B------:R-:W-:Y:S01]  /*305b0*/  IMAD.WIDE R228, R0.reuse, 0x4, R10 ;  /* 0x0000000400e47825 */ /* 0x040fe200078e020a */
[----:B------:R-:W-:Y:S01]  /*305c0*/  ISETP.LT.AND P2, PT, R231, c[0x0][0x178], !P2 ;  /* 0x00005e00e7007a0c */ /* 0x000fe20005741270 */
[----:B------:R-:W3:Y:S01]  /*305d0*/  LDL.LU R249, [R1+0x130] ;  /* 0x0001300001f97983 */ /* 0x000ee20000300800 */
[----:B------:R-:W-:Y:S01]  /*305e0*/  ISETP.GE.AND P4, PT, R3, c[0x0][0x17c], PT ;  /* 0x00005f0003007a0c */ /* 0x000fe20003f86270 */
[----:B------:R-:W-:-:S03]  /*305f0*/  IMAD.WIDE R224, R0, 0x4, R6 ;  /* 0x0000000400e07825 */ /* 0x000fc600078e0206 */
[----:B------:R-:W-:Y:S02]  /*30600*/  ISETP.LT.AND P0, PT, R238, c[0x0][0x178], !P4 ;  /* 0x00005e00ee007a0c */ /* 0x000fe40006701270 */
[----:B------:R-:W-:Y:S02]  /*30610*/  IADD3 R0, R0, c[0x0][0x198], RZ ;  /* 0x0000660000007a10 */ /* 0x000fe40007ffe0ff */
[----:B------:R-:W-:Y:S01]  /*30620*/  ISETP.LT.AND P1, PT, R237, c[0x0][0x178], !P4 ;  /* 0x00005e00ed007a0c */ /* 0x000fe20006721270 */
[----:B------:R1:W-:Y:S01]  /*30630*/  @P3 STG.E [R228.64], R244 ;  /* 0x000000f4e4003986 */ /* 0x0003e2000c101908 */
[----:B------:R-:W-:-:S03]  /*30640*/  ISETP.LT.AND P5, PT, R236, c[0x0][0x178], !P4 ;  /* 0x00005e00ec007a0c */ /* 0x000fc600067a1270 */
[----:B------:R1:W-:Y:S04]  /*30650*/  @P2 STG.E [R224.64], R246 ;  /* 0x000000f6e0002986 */ /* 0x0003e8000c101908 */
[----:B-1----:R-:W3:Y:S01]  /*30660*/  LDL.LU R244, [R1+0x294] ;  /* 0x0002940001f47983 */ /* 0x002ee20000300800 */
[----:B------:R-:W-:-:S03]  /*30670*/  IMAD.WIDE R224, R0, 0x4, R8 ;  /* 0x0000000400e07825 */ /* 0x000fc600078e0208 */
[----:B------:R-:W3:Y:S01]  /*30680*/  LDL.LU R246, [R1+0x1e4] ;  /* 0x0001e40001f67983 */ /* 0x000ee20000300800 */
[----:B------:R-:W-:-:S03]  /*30690*/  IMAD.WIDE R228, R0, 0x4, R222 ;  /* 0x0000000400e47825 */ /* 0x000fc600078e02de */
[----:B--2---:R1:W-:Y:S04]  /*306a0*/  @P0 STG.E [R224.64], R227 ;  /* 0x000000e3e0000986 */ /* 0x0043e8000c101908 */
[----:B------:R2:W-:Y:S01]  /*306b0*/  @P1 STG.E [R228.64], R245 ;  /* 0x000000f5e4001986 */ /* 0x0005e2000c101908 */
[----:B-1----:R-:W-:-:S03]  /*306c0*/  IMAD.WIDE R224, R0, 0x4, R4 ;  /* 0x0000000400e07825 */ /* 0x002fc600078e0204 */
[----:B--2---:R-:W2:Y:S04]  /*306d0*/  LDL.LU R245, [R1+0x274] ;  /* 0x0002740001f57983 */ /* 0x004ea80000300800 */
[----:B----4-:R1:W-:Y:S04]  /*306e0*/  @P5 STG.E [R224.64], R248 ;  /* 0x000000f8e0005986 */ /* 0x0103e8000c101908 */
[----:B-1----:R-:W4:Y:S01]  /*306f0*/  LDL.LU R248, [R1+0x244] ;  /* 0x0002440001f87983 */ /* 0x002f220000300800 */
[----:B------:R-:W-:Y:S02]  /*30700*/  ISETP.LT.AND P6, PT, R235, c[0x0][0x178], !P4 ;  /* 0x00005e00eb007a0c */ /* 0x000fe400067c1270 */
[----:B------:R-:W-:-:S02]  /*30710*/  ISETP.LT.AND P3, PT, R234, c[0x0][0x178], !P4 ;  /* 0x00005e00ea007a0c */ /* 0x000fc40006761270 */
[----:B------:R-:W-:Y:S02]  /*30720*/  ISETP.LT.AND P2, PT, R233, c[0x0][0x178], !P4 ;  /* 0x00005e00e9007a0c */ /* 0x000fe40006741270 */
[----:B------:R-:W-:Y:S02]  /*30730*/  IADD3 R3, R239, 0x5, RZ ;  /* 0x00000005ef037810 */ /* 0x000fe40007ffe0ff */
[----:B------:R-:W-:Y:S01]  /*30740*/  ISETP.LT.AND P1, PT, R232, c[0x0][0x178], !P4 ;  /* 0x00005e00e8007a0c */ /* 0x000fe20006721270 */
[C---:B------:R-:W-:Y:S01]  /*30750*/  IMAD.WIDE R226, R0.reuse, 0x4, R220 ;  /* 0x0000000400e27825 */ /* 0x040fe200078e02dc */
[----:B------:R-:W-:Y:S02]  /*30760*/  ISETP.LT.AND P4, PT, R231, c[0x0][0x178], !P4 ;  /* 0x00005e00e7007a0c */ /* 0x000fe40006781270 */
[----:B------:R-:W-:Y:S01]  /*30770*/  ISETP.GE.AND P0, PT, R3, c[0x0][0x17c], PT ;  /* 0x00005f0003007a0c */ /* 0x000fe20003f06270 */
[----:B------:R-:W-:Y:S01]  /*30780*/  IMAD.WIDE R228, R0, 0x4, R210 ;  /* 0x0000000400e47825 */ /* 0x000fe200078e02d2 */
[----:B------:R1:W-:Y:S02]  /*30790*/  @P6 STG.E [R226.64], R230 ;  /* 0x000000e6e2006986 */ /* 0x0003e4000c101908 */
[----:B------:R-:W-:Y:S01]  /*307a0*/  ISETP.LT.AND P6, PT, R238, c[0x0][0x178], !P0 ;  /* 0x00005e00ee007a0c */ /* 0x000fe200047c1270 */
[C---:B------:R-:W-:Y:S01]  /*307b0*/  IMAD.WIDE R224, R0.reuse, 0x4, R208 ;  /* 0x0000000400e07825 */ /* 0x040fe200078e02d0 */
[----:B------:R1:W-:Y:S01]  /*307c0*/  @P3 STG.E [R228.64], R241 ;  /* 0x000000f1e4003986 */ /* 0x0003e2000c101908 */
[----:B------:R-:W-:-:S03]  /*307d0*/  IADD3 R3, R0, c[0x0][0x198], RZ ;  /* 0x0000660000037a10 */ /* 0x000fc60007ffe0ff */
[----:B---3--:R3:W-:Y:S01]  /*307e0*/  @P2 STG.E [R224.64], R240 ;  /* 0x000000f0e0002986 */ /* 0x0087e2000c101908 */
[----:B-1----:R-:W-:-:S04]  /*307f0*/  IMAD.WIDE R226, R0, 0x4, R10 ;  /* 0x0000000400e27825 */ /* 0x002fc800078e020a */
[----:B------:R-:W-:Y:S01]  /*30800*/  IMAD.WIDE R228, R0, 0x4, R6 ;  /* 0x0000000400e47825 */ /* 0x000fe200078e0206 */
[----:B------:R-:W4:Y:S01]  /*30810*/  LDL.LU R241, [R1+0x194] ;  /* 0x0001940001f17983 */ /* 0x000f220000300800 */
[----:B------:R-:W-:-:S03]  /*30820*/  ISETP.LT.AND P5, PT, R237, c[0x0][0x178], !P0 ;  /* 0x00005e00ed007a0c */ /* 0x000fc600047a1270 */
[----:B------:R1:W-:Y:S01]  /*30830*/  @P1 STG.E [R226.64], R249 ;  /* 0x000000f9e2001986 */ /* 0x0003e2000c101908 */
[----:B------:R-:W-:Y:S01]  /*30840*/  ISETP.LT.AND P2, PT, R236, c[0x0][0x178], !P0 ;  /* 0x00005e00ec007a0c */ /* 0x000fe20004741270 */
[----:B---3--:R-:W-:Y:S02]  /*30850*/  IMAD.WIDE R224, R3, 0x4, R8 ;  /* 0x0000000403e07825 */ /* 0x008fe400078e0208 */
[----:B------:R-:W3:Y:S01]  /*30860*/  LDL.LU R240, [R1+0x154] ;  /* 0x0001540001f07983 */ /* 0x000ee20000300800 */
[----:B------:R-:W-:-:S03]  /*30870*/  ISETP.LT.AND P3, PT, R235, c[0x0][0x178], !P0 ;  /* 0x00005e00eb007a0c */ /* 0x000fc60004761270 */
[----:B------:R1:W-:Y:S04]  /*30880*/  @P4 STG.E [R228.64], R251 ;  /* 0x000000fbe4004986 */ /* 0x0003e8000c101908 */
[----:B------:R1:W-:Y:S02]  /*30890*/  @P6 STG.E [R224.64], R244 ;  /* 0x000000f4e0006986 */ /* 0x0003e4000c101908 */
[C---:B-1----:R-:W-:Y:S02]  /*308a0*/  IMAD.WIDE R226, R3.reuse, 0x4, R222 ;  /* 0x0000000403e27825 */ /* 0x042fe400078e02de */
[----:B------:R-:W3:Y:S02]  /*308b0*/  LDL.LU R251, [R1+0x1224] ;  /* 0x0012240001fb7983 */ /* 0x000ee40000300800 */
[----:B------:R-:W-:-:S02]  /*308c0*/  IMAD.WIDE R228, R3, 0x4, R220 ;  /* 0x0000000403e47825 */ /* 0x000fc400078e02dc */
[----:B------:R-:W3:Y:S02]  /*308d0*/  LDL.LU R249, [R1+0x2c0] ;  /* 0x0002c00001f97983 */ /* 0x000ee40000300800 */
[----:B------:R-:W-:Y:S02]  /*308e0*/  IMAD.WIDE R224, R3, 0x4, R4 ;  /* 0x0000000403e07825 */ /* 0x000fe400078e0204 */
[----:B------:R-:W3:Y:S04]  /*308f0*/  LDL.LU R244, [R1+0x2b0] ;  /* 0x0002b00001f47983 */ /* 0x000ee80000300800 */
[----:B--2---:R-:W-:Y:S04]  /*30900*/  @P5 STG.E [R226.64], R245 ;  /* 0x000000f5e2005986 */ /* 0x004fe8000c101908 */
[----:B----4-:R-:W-:Y:S04]  /*30910*/  @P2 STG.E [R224.64], R248 ;  /* 0x000000f8e0002986 */ /* 0x010fe8000c101908 */
[----:B------:R1:W-:Y:S04]  /*30920*/  @P3 STG.E [R228.64], R246 ;  /* 0x000000f6e4003986 */ /* 0x0003e8000c101908 */
[----:B-1----:R-:W2:Y:S01]  /*30930*/  LDL.LU R246, [R1+0x2a0] ;  /* 0x0002a00001f67983 */ /* 0x002ea20000300800 */
[----:B------:R-:W-:-:S02]  /*30940*/  ISETP.LT.AND P4, PT, R234, c[0x0][0x178], !P0 ;  /* 0x00005e00ea007a0c */ /* 0x000fc40004781270 */
[----:B------:R-:W-:Y:S02]  /*30950*/  IADD3 R230, R239, 0x6, RZ ;  /* 0x00000006efe67810 */ /* 0x000fe40007ffe0ff */
[----:B------:R-:W-:Y:S02]  /*30960*/  ISETP.LT.AND P5, PT, R233, c[0x0][0x178], !P0 ;  /* 0x00005e00e9007a0c */ /* 0x000fe400047a1270 */
[----:B------:R-:W-:Y:S02]  /*30970*/  ISETP.LT.AND P6, PT, R232, c[0x0][0x178], !P0 ;  /* 0x00005e00e8007a0c */ /* 0x000fe400047c1270 */
[----:B------:R-:W-:Y:S01]  /*30980*/  ISETP.LT.AND P0, PT, R231, c[0x0][0x178], !P0 ;  /* 0x00005e00e7007a0c */ /* 0x000fe20004701270 */
[C---:B------:R-:W-:Y:S01]  /*30990*/  IMAD.WIDE R228, R3.reuse, 0x4, R210 ;  /* 0x0000000403e47825 */ /* 0x040fe200078e02d2 */
[----:B------:R-:W-:Y:S02]  /*309a0*/  ISETP.GE.AND P1, PT, R230, c[0x0][0x17c], PT ;  /* 0x00005f00e6007a0c */ /* 0x000fe40003f26270 */
[C---:B------:R-:W-:Y:S01]  /*309b0*/  IADD3 R0, R3.reuse, c[0x0][0x198], RZ ;  /* 0x0000660003007a10 */ /* 0x040fe20007ffe0ff */
[----:B------:R-:W-:Y:S01]  /*309c0*/  IMAD.WIDE R226, R3, 0x4, R208 ;  /* 0x0000000403e27825 */ /* 0x000fe200078e02d0 */
[----:B------:R-:W-:Y:S01]  /*309d0*/  ISETP.LT.AND P2, PT, R238, c[0x0][0x178], !P1 ;  /* 0x00005e00ee007a0c */ /* 0x000fe20004f41270 */
[----:B------:R1:W-:Y:S01]  /*309e0*/  @P4 STG.E [R228.64], R241 ;  /* 0x000000f1e4004986 */ /* 0x0003e2000c101908 */
[----:B------:R-:W-:Y:S01]  /*309f0*/  ISETP.LT.AND P3, PT, R237, c[0x0][0x178], !P1 ;  /* 0x00005e00ed007a0c */ /* 0x000fe20004f61270 */
[----:B------:R-:W-:-:S02]  /*30a00*/  IMAD.WIDE R224, R3, 0x4, R10 ;  /* 0x0000000403e07825 */ /* 0x000fc400078e020a */
[----:B------:R-:W4:Y:S04]  /*30a10*/  LDL.LU R230, [R1+0x250] ;  /* 0x0002500001e67983 */ /* 0x000f280000300800 */
[----:B---3--:R3:W-:Y:S01]  /*30a20*/  @P5 STG.E [R226.64], R240 ;  /* 0x000000f0e2005986 */ /* 0x0087e2000c101908 */
[----:B-1----:R-:W-:-:S03]  /*30a30*/  IMAD.WIDE R228, R3, 0x4, R6 ;  /* 0x0000000403e47825 */ /* 0x002fc600078e0206 */
[----:B------:R-:W4:Y:S01]  /*30a40*/  LDL.LU R245, [R1+0x210] ;  /* 0x0002100001f57983 */ /* 0x000f220000300800 */
[----:B------:R-:W-:-:S03]  /*30a50*/  IADD3 R3, R239, 0x7, RZ ;  /* 0x00000007ef037810 */ /* 0x000fc60007ffe0ff */
[----:B---3--:R-:W3:Y:S01]  /*30a60*/  LDL.LU R240, [R1+0x1a0] ;  /* 0x0001a00001f07983 */ /* 0x008ee20000300800 */
[----:B------:R-:W-:-:S03]  /*30a70*/  IMAD.WIDE R226, R0, 0x4, R222 ;  /* 0x0000000400e27825 */ /* 0x000fc600078e02de */
[----:B------:R1:W-:Y:S04]  /*30a80*/  @P6 STG.E [R224.64], R251 ;  /* 0x000000fbe0006986 */ /* 0x0003e8000c101908 */
[----:B------:R1:W-:Y:S01]  /*30a90*/  @P0 STG.E [R228.64], R250 ;  /* 0x000000fae4000986 */ /* 0x0003e2000c101908 */
[----:B------:R-:W-:-:S03]  /*30aa0*/  ISETP.LT.AND P0, PT, R236, c[0x0][0x178], !P1 ;  /* 0x00005e00ec007a0c */ /* 0x000fc60004f01270 */
[----:B------:R-:W3:Y:S01]  /*30ab0*/  LDL.LU R248, [R1+0x2a4] ;  /* 0x0002a40001f87983 */ /* 0x000ee20000300800 */
[----:B-1----:R-:W-:-:S03]  /*30ac0*/  IMAD.WIDE R224, R0, 0x4, R8 ;  /* 0x0000000400e07825 */ /* 0x002fc600078e0208 */
[----:B------:R-:W3:Y:S01]  /*30ad0*/  LDL.LU R250, [R1+0x284] ;  /* 0x0002840001fa7983 */ /* 0x000ee20000300800 */
[----:B------:R-:W-:-:S03]  /*30ae0*/  ISETP.GE.AND P4, PT, R3, c[0x0][0x17c], PT ;  /* 0x00005f0003007a0c */ /* 0x000fc60003f86270 */
[----:B------:R-:W3:Y:S04]  /*30af0*/  LDL.LU R241, [R1+0x254] ;  /* 0x0002540001f17983 */ /* 0x000ee80000300800 */
[----:B------:R-:W3:Y:S04]  /*30b00*/  LDL.LU R251, [R1+0x214] ;  /* 0x0002140001fb7983 */ /* 0x000ee80000300800 */
[----:B------:R1:W-:Y:S04]  /*30b10*/  @P2 STG.E [R224.64], R249 ;  /* 0x000000f9e0002986 */ /* 0x0003e8000c101908 */
[----:B------:R1:W-:Y:S04]  /*30b20*/  @P3 STG.E [R226.64], R244 ;  /* 0x000000f4e2003986 */ /* 0x0003e8000c101908 */
[----:B-1----:R-:W3:Y:S04]  /*30b30*/  LDL.LU R249, [R1+0x2c4] ;  /* 0x0002c40001f97983 */ /* 0x002ee80000300800 */
[----:B------:R-:W3:Y:S01]  /*30b40*/  LDL.LU R244, [R1+0x2b4] ;  /* 0x0002b40001f47983 */ /* 0x000ee20000300800 */
[----:B------:R-:W-:-:S03]  /*30b50*/  IMAD.WIDE R226, R0, 0x4, R4 ;  /* 0x0000000400e27825 */ /* 0x000fc600078e0204 */
[----:B------:R-:W3:Y:S04]  /*30b60*/  LDL.LU R3, [R1+0x280] ;  /* 0x0002800001037983 */ /* 0x000ee80000300800 */
[----:B--2---:R1:W-:Y:S04]  /*30b70*/  @P0 STG.E [R226.64], R246 ;  /* 0x000000f6e2000986 */ /* 0x0043e8000c101908 */
[----:B-1----:R-:W2:Y:S01]  /*30b80*/  LDL.LU R246, [R1+0x1220] ;  /* 0x0012200001f67983 */ /* 0x002ea20000300800 */
[----:B------:R-:W-:Y:S02]  /*30b90*/  ISETP.LT.AND P5, PT, R235, c[0x0][0x178], !P1 ;  /* 0x00005e00eb007a0c */ /* 0x000fe40004fa1270 */
[----:B------:R-:W-:-:S02]  /*30ba0*/  ISETP.LT.AND P6, PT, R234, c[0x0][0x178], !P1 ;  /* 0x00005e00ea007a0c */ /* 0x000fc40004fc1270 */
[----:B------:R-:W-:Y:S02]  /*30bb0*/  ISETP.LT.AND P2, PT, R233, c[0x0][0x178], !P1 ;  /* 0x00005e00e9007a0c */ /* 0x000fe40004f41270 */
[----:B------:R-:W-:Y:S01]  /*30bc0*/  ISETP.LT.AND P3, PT, R232, c[0x0][0x178], !P1 ;  /* 0x00005e00e8007a0c */ /* 0x000fe20004f61270 */
[----:B------:R-:W-:Y:S01]  /*30bd0*/  IMAD.WIDE R228, R0, 0x4, R220 ;  /* 0x0000000400e47825 */ /* 0x000fe200078e02dc */
[----:B------:R-:W-:-:S03]  /*30be0*/  ISETP.LT.AND P1, PT, R231, c[0x0][0x178], !P1 ;  /* 0x00005e00e7007a0c */ /* 0x000fc60004f21270 */
[----:B------:R-:W-:-:S04]  /*30bf0*/  IMAD.WIDE R224, R0, 0x4, R210 ;  /* 0x0000000400e07825 */ /* 0x000fc800078e02d2 */
[C---:B------:R-:W-:Y:S01]  /*30c00*/  IMAD.WIDE R226, R0.reuse, 0x4, R208 ;  /* 0x0000000400e27825 */ /* 0x040fe200078e02d0 */
[----:B---3--:R1:W-:Y:S04]  /*30c10*/  @P5 STG.E [R228.64], R3 ;  /* 0x00000003e4005986 */ /* 0x0083e8000c101908 */
[----:B----4-:R3:W-:Y:S04]  /*30c20*/  @P6 STG.E [R224.64], R230 ;  /* 0x000000e6e0006986 */ /* 0x0107e8000c101908 */
[----:B------:R-:W-:Y:S01]  /*30c30*/  @P2 STG.E [R226.64], R245 ;  /* 0x000000f5e2002986 */ /* 0x000fe2000c101908 */
[----:B-1----:R-:W-:-:S04]  /*30c40*/  IMAD.WIDE R228, R0, 0x4, R10 ;  /* 0x0000000400e47825 */ /* 0x002fc800078e020a */
[----:B---3--:R-:W-:Y:S01]  /*30c50*/  IMAD.WIDE R224, R0, 0x4, R6 ;  /* 0x0000000400e07825 */ /* 0x008fe200078e0206 */
[----:B------:R-:W-:Y:S04]  /*30c60*/  @P3 STG.E [R228.64], R240 ;  /* 0x000000f0e4003986 */ /* 0x000fe8000c101908 */
[----:B--2---:R1:W-:Y:S04]  /*30c70*/  @P1 STG.E [R224.64], R246 ;  /* 0x000000f6e0001986 */ /* 0x0043e8000c101908 */
[----:B-1----:R-:W2:Y:S04]  /*30c80*/  LDL.LU R246, [R1+0x121c] ;  /* 0x00121c0001f67983 */ /* 0x002ea80000300800 */
[----:B------:R-:W3:Y:S01]  /*30c90*/  LDL.LU R240, [R1+0x1a4] ;  /* 0x0001a40001f07983 */ /* 0x000ee20000300800 */
[----:B------:R-:W-:-:S02]  /*30ca0*/  ISETP.LT.AND P0, PT, R238, c[0x0][0x178], !P4 ;  /* 0x00005e00ee007a0c */ /* 0x000fc40006701270 */
[----:B------:R-:W-:Y:S02]  /*30cb0*/  ISETP.LT.AND P2, PT, R237, c[0x0][0x178], !P4 ;  /* 0x00005e00ed007a0c */ /* 0x000fe40006741270 */
[----:B------:R-:W-:Y:S02]  /*30cc0*/  IADD3 R0, R0, c[0x0][0x198], RZ ;  /* 0x0000660000007a10 */ /* 0x000fe40007ffe0ff */
[----:B------:R-:W-:Y:S02]  /*30cd0*/  ISETP.LT.AND P5, PT, R236, c[0x0][0x178], !P4 ;  /* 0x00005e00ec007a0c */ /* 0x000fe400067a1270 */
[----:B------:R-:W-:Y:S01]  /*30ce0*/  ISETP.LT.AND P6, PT, R235, c[0x0][0x178], !P4 ;  /* 0x00005e00eb007a0c */ /* 0x000fe200067c1270 */
[----:B------:R-:W-:Y:S01]  /*30cf0*/  IMAD.WIDE R224, R0, 0x4, R8 ;  /* 0x0000000400e07825 */ /* 0x000fe200078e0208 */
[----:B------:R-:W-:-:S03]  /*30d00*/  ISETP.LT.AND P3, PT, R234, c[0x0][0x178], !P4 ;  /* 0x00005e00ea007a0c */ /* 0x000fc60006761270 */
[----:B------:R-:W-:Y:S01]  /*30d10*/  IMAD.WIDE R228, R0, 0x4, R222 ;  /* 0x0000000400e47825 */ /* 0x000fe200078e02de */
[----:B------:R1:W-:Y:S01]  /*30d20*/  @P0 STG.E [R224.64], R249 ;  /* 0x000000f9e0000986 */ /* 0x0003e2000c101908 */
[----:B------:R-:W-:-:S03]  /*30d30*/  ISETP.LT.AND P1, PT, R233, c[0x0][0x178], !P4 ;  /* 0x00005e00e9007a0c */ /* 0x000fc60006721270 */
[----:B------:R4:W-:Y:S01]  /*30d40*/  @P2 STG.E [R228.64], R244 ;  /* 0x000000f4e4002986 */ /* 0x0009e2000c101908 */
[----:B------:R-:W-:Y:S01]  /*30d50*/  ISETP.LT.AND P2, PT, R232, c[0x0][0x178], !P4 ;  /* 0x00005e00e8007a0c */ /* 0x000fe20006741270 */
[----:B------:R-:W-:Y:S01]  /*30d60*/  IMAD.WIDE R226, R0, 0x4, R220 ;  /* 0x0000000400e27825 */ /* 0x000fe200078e02dc */
[----:B------:R-:W-:-:S03]  /*30d70*/  ISETP.LT.AND P4, PT, R231, c[0x0][0x178], !P4 ;  /* 0x00005e00e7007a0c */ /* 0x000fc60006781270 */
[----:B-1----:R-:W-:-:S04]  /*30d80*/  IMAD.WIDE R224, R0, 0x4, R4 ;  /* 0x0000000400e07825 */ /* 0x002fc800078e0204 */
[----:B----4-:R-:W-:Y:S01]  /*30d90*/  IMAD.WIDE R228, R0, 0x4, R210 ;  /* 0x0000000400e47825 */ /* 0x010fe200078e02d2 */
[----:B------:R1:W-:Y:S01]  /*30da0*/  @P5 STG.E [R224.64], R248 ;  /* 0x000000f8e0005986 */ /* 0x0003e2000c101908 */
[----:B------:R-:W-:-:S03]  /*30db0*/  IADD3 R3, R239, 0x8, RZ ;  /* 0x00000008ef037810 */ /* 0x000fc60007ffe0ff */
[----:B------:R4:W-:Y:S01]  /*30dc0*/  @P6 STG.E [R226.64], R250 ;  /* 0x000000fae2006986 */ /* 0x0009e2000c101908 */
[----:B------:R-:W-:-:S03]  /*30dd0*/  IADD3 R230, R239, 0x9, RZ ;  /* 0x00000009efe67810 */ /* 0x000fc60007ffe0ff */
[----:B------:R4:W-:Y:S01]  /*30de0*/  @P3 STG.E [R228.64], R241 ;  /* 0x000000f1e4003986 */ /* 0x0009e2000c101908 */
[----:B-1----:R-:W-:-:S04]  /*30df0*/  IMAD.WIDE R224, R0, 0x4, R208 ;  /* 0x0000000400e07825 */ /* 0x002fc800078e02d0 */
[C---:B----4-:R-:W-:Y:S01]  /*30e00*/  IMAD.WIDE R226, R0.reuse, 0x4, R10 ;  /* 0x0000000400e27825 */ /* 0x050fe200078e020a */
[----:B------:R-:W-:Y:S01]  /*30e10*/  ISETP.GE.AND P0, PT, R3, c[0x0][0x17c], PT ;  /* 0x00005f0003007a0c */ /* 0x000fe20003f06270 */
[----:B------:R-:W4:Y:S02]  /*30e20*/  LDL.LU R250, [R1+0x128] ;  /* 0x0001280001fa7983 */ /* 0x000f240000300800 */
[C---:B------:R-:W-:Y:S01]  /*30e30*/  IMAD.WIDE R228, R0.reuse, 0x4, R6 ;  /* 0x0000000400e47825 */ /* 0x040fe200078e0206 */
[----:B------:R-:W-:Y:S01]  /*30e40*/  IADD3 R3, R0, c[0x0][0x198], RZ ;  /* 0x0000660000037a10 */ /* 0x000fe20007ffe0ff */
[----:B------:R1:W-:Y:S04]  /*30e50*/  @P1 STG.E [R224.64], R251 ;  /* 0x000000fbe0001986 */ /* 0x0003e8000c101908 */
[----:B-1----:R-:W2:Y:S04]  /*30e60*/  LDL.LU R251, [R1+0x38] ;  /* 0x0000380001fb7983 */ /* 0x002ea80000300800 */
[----:B------:R-:W2:Y:S04]  /*30e70*/  LDL.LU R0, [R1+0x78] ;  /* 0x0000780001007983 */ /* 0x000ea80000300800 */
[----:B---3--:R-:W-:Y:S01]  /*30e80*/  @P2 STG.E [R226.64], R240 ;  /* 0x000000f0e2002986 */ /* 0x008fe2000c101908 */
[----:B------:R-:W-:-:S03]  /*30e90*/  ISETP.GE.AND P2, PT, R230, c[0x0][0x17c], PT ;  /* 0x00005f00e6007a0c */ /* 0x000fc60003f46270 */
[----:B------:R-:W3:Y:S04]  /*30ea0*/  LDL.LU R230, [R1+0x8] ;  /* 0x0000080001e67983 */ /* 0x000ee80000300800 */
[----:B------:R1:W-:Y:S04]  /*30eb0*/  @P4 STG.E [R228.64], R247 ;  /* 0x000000f7e4004986 */ /* 0x0003e8000c101908 */
[----:B-1----:R-:W2:Y:S04]  /*30ec0*/  LDL.LU R247, [R1+0x1218] ;  /* 0x0012180001f77983 */ /* 0x002ea80000300800 */
[----:B------:R-:W2:Y:S01]  /*30ed0*/  LDL.LU R229, [R1+0x168] ;  /* 0x0001680001e57983 */ /* 0x000ea20000300800 */
[----:B------:R-:W-:-:S02]  /*30ee0*/  ISETP.LT.AND P6, PT, R238, c[0x0][0x178], !P0 ;  /* 0x00005e00ee007a0c */ /* 0x000fc400047c1270 */
[----:B------:R-:W-:Y:S01]  /*30ef0*/  ISETP.LT.AND P5, PT, R237, c[0x0][0x178], !P0 ;  /* 0x00005e00ed007a0c */ /* 0x000fe200047a1270 */
[C---:B------:R-:W-:Y:S01]  /*30f00*/  IMAD.WIDE R224, R3.reuse, 0x4, R8 ;  /* 0x0000000403e07825 */ /* 0x040fe200078e0208 */
[----:B------:R-:W3:Y:S03]  /*30f10*/  LDL.LU R245, [R1+0x16c] ;  /* 0x00016c0001f57983 */ /* 0x000ee60000300800 */
[----:B------:R-:W-:Y:S01]  /*30f20*/  IMAD.WIDE R226, R3, 0x4, R222 ;  /* 0x0000000403e27825 */ /* 0x000fe200078e02de */
[----:B------:R-:W3:Y:S04]  /*30f30*/  LDL.LU R249, [R1+0x12c] ;  /* 0x00012c0001f97983 */ /* 0x000ee80000300800 */
[----:B------:R-:W3:Y:S04]  /*30f40*/  LDL.LU R244, [R1+0xbc] ;  /* 0x0000bc0001f47983 */ /* 0x000ee80000300800 */
[----:B------:R-:W3:Y:S04]  /*30f50*/  LDL.LU R248, [R1+0x7c] ;  /* 0x00007c0001f87983 */ /* 0x000ee80000300800 */
[----:B------:R-:W3:Y:S04]  /*30f60*/  LDL.LU R241, [R1+0x3c] ;  /* 0x00003c0001f17983 */ /* 0x000ee80000300800 */
[----:B------:R-:W3:Y:S04]  /*30f70*/  LDL.LU R240, [R1+0xc] ;  /* 0x00000c0001f07983 */ /* 0x000ee80000300800 */
[----:B--2---:R-:W-:Y:S04]  /*30f80*/  @P6 STG.E [R224.64], R229 ;  /* 0x000000e5e0006986 */ /* 0x004fe8000c101908 */
[----:B----4-:R1:W-:Y:S04]  /*30f90*/  @P5 STG.E [R226.64], R250 ;  /* 0x000000fae2005986 */ /* 0x0103e8000c101908 */
[----:B-1----:R-:W2:Y:S04]  /*30fa0*/  LDL.LU R250, [R1+0x1214] ;  /* 0x0012140001fa7983 */ /* 0x002ea80000300800 */
[----:B------:R-:W4:Y:S01]  /*30fb0*/  LDL.LU R227, [R1+0xb8] ;  /* 0x0000b80001e37983 */ /* 0x000f220000300800 */
[----:B------:R-:W-:-:S02]  /*30fc0*/  ISETP.LT.AND P1, PT, R236, c[0x0][0x178], !P0 ;  /* 0x00005e00ec007a0c */ /* 0x000fc40004721270 */
[----:B------:R-:W-:Y:S01]  /*30fd0*/  ISETP.LT.AND P3, PT, R235, c[0x0][0x178], !P0 ;  /* 0x00005e00eb007a0c */ /* 0x000fe20004761270 */
[----:B------:R-:W-:Y:S01]  /*30fe0*/  IMAD.WIDE R224, R3, 0x4, R4 ;  /* 0x0000000403e07825 */ /* 0x000fe200078e0204 */
[----:B------:R-:W-:-:S03]  /*30ff0*/  ISETP.LT.AND P4, PT, R234, c[0x0][0x178], !P0 ;  /* 0x00005e00ea007a0c */ /* 0x000fc60004781270 */
[----:B------:R-:W-:Y:S01]  /*31000*/  IMAD.WIDE R228, R3, 0x4, R220 ;  /* 0x0000000403e47825 */ /* 0x000fe200078e02dc */
[----:B------:R-:W-:Y:S02]  /*31010*/  ISETP.LT.AND P5, PT, R233, c[0x0][0x178], !P0 ;  /* 0x00005e00e9007a0c */ /* 0x000fe400047a1270 */
[----:B------:R-:W-:Y:S02]  /*31020*/  ISETP.LT.AND P6, PT, R232, c[0x0][0x178], !P0 ;  /* 0x00005e00e8007a0c */ /* 0x000fe400047c1270 */
[----:B------:R-:W-:Y:S01]  /*31030*/  ISETP.LT.AND P0, PT, R231, c[0x0][0x178], !P0 ;  /* 0x00005e00e7007a0c */ /* 0x000fe20004701270 */
[----:B----4-:R1:W-:Y:S04]  /*31040*/  @P1 STG.E [R224.64], R227 ;  /* 0x000000e3e0001986 */ /* 0x0103e8000c101908 */
[----:B------:R4:W-:Y:S01]  /*31050*/  @P3 STG.E [R228.64], R0 ;  /* 0x00000000e4003986 */ /* 0x0009e2000c101908 */
[----:B------:R-:W-:-:S02]  /*31060*/  ISETP.LT.AND P1, PT, R238, c[0x0][0x178], !P2 ;  /* 0x00005e00ee007a0c */ /* 0x000fc40005721270 */
[----:B------:R-:W-:Y:S01]  /*31070*/  ISETP.LT.AND P3, PT, R237, c[0x0][0x178], !P2 ;  /* 0x00005e00ed007a0c */ /* 0x000fe20005761270 */
[----:B-1----:R-:W-:-:S04]  /*31080*/  IMAD.WIDE R226, R3, 0x4, R208 ;  /* 0x0000000403e27825 */ /* 0x002fc800078e02d0 */
[C---:B----4-:R-:W-:Y:S01]  /*31090*/  IMAD.WIDE R228, R3.reuse, 0x4, R210 ;  /* 0x0000000403e47825 */ /* 0x050fe200078e02d2 */
[----:B------:R-:W-:-:S03]  /*310a0*/  IADD3 R0, R3, c[0x0][0x198], RZ ;  /* 0x0000660003007a10 */ /* 0x000fc60007ffe0ff */
[C---:B------:R-:W-:Y:S01]  /*310b0*/  IMAD.WIDE R224, R3.reuse, 0x4, R10 ;  /* 0x0000000403e07825 */ /* 0x040fe200078e020a */
[----:B------:R1:W-:Y:S04]  /*310c0*/  @P4 STG.E [R228.64], R251 ;  /* 0x000000fbe4004986 */ /* 0x0003e8000c101908 */
[----:B---3--:R-:W-:Y:S04]  /*310d0*/  @P5 STG.E [R226.64], R230 ;  /* 0x000000e6e2005986 */ /* 0x008fe8000c101908 */
[----:B--2---:R2:W-:Y:S01]  /*310e0*/  @P6 STG.E [R224.64], R250 ;  /* 0x000000fae0006986 */ /* 0x0045e2000c101908 */
[----:B-1----:R-:W-:-:S03]  /*310f0*/  IMAD.WIDE R228, R3, 0x4, R6 ;  /* 0x0000000403e47825 */ /* 0x002fc600078e0206 */
[----:B------:R-:W3:Y:S04]  /*31100*/  LDL.LU R251, [R1+0x1210] ;  /* 0x0012100001fb7983 */ /* 0x000ee80000300800 */
[----:B------:R1:W-:Y:S01]  /*31110*/  @P0 STG.E [R228.64], R246 ;  /* 0x000000f6e4000986 */ /* 0x0003e2000c101908 */
[----:B------:R-:W-:Y:S01]  /*31120*/  ISETP.LT.AND P0, PT, R236, c[0x0][0x178], !P2 ;  /* 0x00005e00ec007a0c */ /* 0x000fe20005701270 */
[C---:B--2---:R-:W-:Y:S01]  /*31130*/  IMAD.WIDE R224, R0.reuse, 0x4, R8 ;  /* 0x0000000400e07825 */ /* 0x044fe200078e0208 */
[----:B------:R-:W-:Y:S01]  /*31140*/  ISETP.LT.AND P5, PT, R235, c[0x0][0x178], !P2 ;  /* 0x00005e00eb007a0c */ /* 0x000fe200057a1270 */
[----:B------:R-:W2:Y:S02]  /*31150*/  LDL.LU R250, [R1+0x188] ;  /* 0x0001880001fa7983 */ /* 0x000ea40000300800 */
[----:B------:R-:W-:Y:S01]  /*31160*/  IMAD.WIDE R226, R0, 0x4, R222 ;  /* 0x0000000400e27825 */ /* 0x000fe200078e02de */
[----:B------:R-:W-:Y:S01]  /*31170*/  ISETP.LT.AND P6, PT, R234, c[0x0][0x178], !P2 ;  /* 0x00005e00ea007a0c */ /* 0x000fe200057c1270 */
[----:B------:R-:W-:Y:S01]  /*31180*/  @P1 STG.E [R224.64], R245 ;  /* 0x000000f5e0001986 */ /* 0x000fe2000c101908 */
[----:B------:R-:W-:-:S03]  /*31190*/  ISETP.LT.AND P1, PT, R233, c[0x0][0x178], !P2 ;  /* 0x00005e00e9007a0c */ /* 0x000fc60005721270 */
[----:B------:R4:W-:Y:S01]  /*311a0*/  @P3 STG.E [R226.64], R249 ;  /* 0x000000f9e2003986 */ /* 0x0009e2000c101908 */
[----:B-1----:R-:W-:-:S03]  /*311b0*/  IMAD.WIDE R228, R0, 0x4, R220 ;  /* 0x0000000400e47825 */ /* 0x002fc600078e02dc */
[----:B------:R-:W2:Y:S01]  /*311c0*/  LDL.LU R230, [R1+0x148] ;  /* 0x0001480001e67983 */ /* 0x000ea20000300800 */
[----:B----4-:R-:W-:-:S04]  /*311d0*/  IMAD.WIDE R226, R0, 0x4, R4 ;  /* 0x0000000400e27825 */ /* 0x010fc800078e0204 */
[C---:B------:R-:W-:Y:S01]  /*311e0*/  IMAD.WIDE R224, R0.reuse, 0x4, R210 ;  /* 0x0000000400e07825 */ /* 0x040fe200078e02d2 */
[----:B------:R1:W-:Y:S04]  /*311f0*/  @P0 STG.E [R226.64], R244 ;  /* 0x000000f4e2000986 */ /* 0x0003e8000c101908 */
[----:B------:R-:W-:Y:S04]  /*31200*/  @P5 STG.E [R228.64], R248 ;  /* 0x000000f8e4005986 */ /* 0x000fe8000c101908 */
[----:B------:R-:W-:Y:S01]  /*31210*/  @P6 STG.E [R224.64], R241 ;  /* 0x000000f1e0006986 */ /* 0x000fe2000c101908 */
[----:B-1----:R-:W-:-:S05]  /*31220*/  IMAD.WIDE R226, R0, 0x4, R208 ;  /* 0x0000000400e27825 */ /* 0x002fca00078e02d0 */
[----:B------:R1:W-:Y:S04]  /*31230*/  @P1 STG.E [R226.64], R240 ;  /* 0x000000f0e2001986 */ /* 0x0003e8000c101908 */
[----:B-1----:R-:W4:Y:S01]  /*31240*/  LDL.LU R227, [R1+0x1f8] ;  /* 0x0001f80001e37983 */ /* 0x002f220000300800 */
[----:B------:R-:W-:Y:S02]  /*31250*/  IADD3 R3, R239, 0xa, RZ ;  /* 0x0000000aef037810 */ /* 0x000fe40007ffe0ff */
[----:B------:R-:W-:Y:S01]  /*31260*/  ISETP.LT.AND P3, PT, R232, c[0x0][0x178], !P2 ;  /* 0x00005e00e8007a0c */ /* 0x000fe20005761270 */
[C---:B------:R-:W-:Y:S01]  /*31270*/  IMAD.WIDE R228, R0.reuse, 0x4, R10 ;  /* 0x0000000400e47825 */ /* 0x040fe200078e020a */
[----:B------:R-:W-:Y:S01]  /*31280*/  ISETP.LT.AND P2, PT, R231, c[0x0][0x178], !P2 ;  /* 0x00005e00e7007a0c */ /* 0x000fe20005741270 */
[----:B------:R-:W2:Y:S01]  /*31290*/  LDL.LU R249, [R1+0x108] ;  /* 0x0001080001f97983 */ /* 0x000ea20000300800 */
[----:B------:R-:W-:Y:S01]  /*312a0*/  ISETP.GE.AND P4, PT, R3, c[0x0][0x17c], PT ;  /* 0x00005f0003007a0c */ /* 0x000fe20003f86270 */
[----:B------:R-:W-:-:S02]  /*312b0*/  IMAD.WIDE R224, R0, 0x4, R6 ;  /* 0x0000000400e07825 */ /* 0x000fc400078e0206 */
[----:B------:R-:W2:Y:S01]  /*312c0*/  LDL.LU R240, [R1+0xa8] ;  /* 0x0000a80001f07983 */ /* 0x000ea20000300800 */
[----:B------:R-:W-:Y:S02]  /*312d0*/  ISETP.LT.AND P0, PT, R238, c[0x0][0x178], !P4 ;  /* 0x00005e00ee007a0c */ /* 0x000fe40006701270 */
[----:B------:R-:W-:Y:S01]  /*312e0*/  IADD3 R0, R0, c[0x0][0x198], RZ ;  /* 0x0000660000007a10 */ /* 0x000fe20007ffe0ff */
[----:B------:R-:W2:Y:S01]  /*312f0*/  LDL.LU R246, [R1+0x1fc] ;  /* 0x0001fc0001f67983 */ /* 0x000ea20000300800 */
[----:B------:R-:W-:-:S03]  /*31300*/  IADD3 R3, R239, 0xb, RZ ;  /* 0x0000000bef037810 */ /* 0x000fc60007ffe0ff */
[----:B------:R-:W2:Y:S04]  /*31310*/  LDL.LU R241, [R1+0x1bc] ;  /* 0x0001bc0001f17983 */ /* 0x000ea80000300800 */
[----:B------:R-:W2:Y:S04]  /*31320*/  LDL.LU R245, [R1+0x14c] ;  /* 0x00014c0001f57983 */ /* 0x000ea80000300800 */
[----:B------:R-:W2:Y:S04]  /*31330*/  LDL.LU R244, [R1+0x2c] ;  /* 0x00002c0001f47983 */ /* 0x000ea80000300800 */
[----:B------:R-:W2:Y:S04]  /*31340*/  LDL.LU R248, [R1+0x1c] ;  /* 0x00001c0001f87983 */ /* 0x000ea80000300800 */
[----:B---3--:R1:W-:Y:S04]  /*31350*/  @P3 STG.E [R228.64], R251 ;  /* 0x000000fbe4003986 */ /* 0x0083e8000c101908 */
[----:B------:R3:W-:Y:S04]  /*31360*/  @P2 STG.E [R224.64], R247 ;  /* 0x000000f7e0002986 */ /* 0x0007e8000c101908 */
[----:B-1----:R-:W2:Y:S01]  /*31370*/  LDL.LU R251, [R1+0x18] ;  /* 0x0000180001fb7983 */ /* 0x002ea20000300800 */
[----:B---3--:R-:W-:-:S03]  /*31380*/  IMAD.WIDE R224, R0, 0x4, R8 ;  /* 0x0000000400e07825 */ /* 0x008fc600078e0208 */
[----:B------:R-:W3:Y:S04]  /*31390*/  LDL.LU R247, [R1+0x28] ;  /* 0x0000280001f77983 */ /* 0x000ee80000300800 */
[----:B----4-:R1:W-:Y:S01]  /*313a0*/  @P0 STG.E [R224.64], R227 ;  /* 0x000000e3e0000986 */ /* 0x0103e2000c101908 */
[----:B------:R-:W-:-:S03]  /*313b0*/  ISETP.GE.AND P0, PT, R3, c[0x0][0x17c], PT ;  /* 0x00005f0003007a0c */ /* 0x000fc60003f06270 */
[----:B------:R-:W4:Y:S01]  /*313c0*/  LDL.LU R3, [R1+0x1b8] ;  /* 0x0001b80001037983 */ /* 0x000f220000300800 */
[----:B------:R-:W-:Y:S02]  /*313d0*/  ISETP.LT.AND P1, PT, R237, c[0x0][0x178], !P4 ;  /* 0x00005e00ed007a0c */ /* 0x000fe40006721270 */
[----:B------:R-:W-:Y:S02]  /*313e0*/  ISETP.LT.AND P5, PT, R236, c[0x0][0x178], !P4 ;  /* 0x00005e00ec007a0c */ /* 0x000fe400067a1270 */
[----:B------:R-:W-:Y:S01]  /*313f0*/  ISETP.LT.AND P6, PT, R235, c[0x0][0x178], !P4 ;  /* 0x00005e00eb007a0c */ /* 0x000fe200067c1270 */
[----:B------:R-:W-:Y:S01]  /*31400*/  IMAD.WIDE R228, R0, 0x4, R222 ;  /* 0x0000000400e47825 */ /* 0x000fe200078e02de */
[----:B------:R-:W-:Y:S02]  /*31410*/  ISETP.LT.AND P3, PT, R234, c[0x0][0x178], !P4 ;  /* 0x00005e00ea007a0c */ /* 0x000fe40006761270 */
[----:B------:R-:W-:Y:S01]  /*31420*/  ISETP.LT.AND P2, PT, R233, c[0x0][0x178], !P4 ;  /* 0x00005e00e9007a0c */ /* 0x000fe20006741270 */
[----:B-1----:R-:W-:-:S04]  /*31430*/  IMAD.WIDE R224, R0, 0x4, R4 ;  /* 0x0000000400e07825 */ /* 0x002fc800078e0204 */
[----:B------:R-:W-:Y:S01]  /*31440*/  IMAD.WIDE R226, R0, 0x4, R220 ;  /* 0x0000000400e27825 */ /* 0x000fe200078e02dc */
[----:B----4-:R1:W-:Y:S01]  /*31450*/  @P1 STG.E [R228.64], R3 ;  /* 0x00000003e4001986 */ /* 0x0103e2000c101908 */
[----:B------:R-:W-:Y:S02]  /*31460*/  ISETP.LT.AND P1, PT, R232, c[0x0][0x178], !P4 ;  /* 0x00005e00e8007a0c */ /* 0x000fe40006721270 */
[----:B------:R-:W-:Y:S01]  /*31470*/  ISETP.LT.AND P4, PT, R231, c[0x0][0x178], !P4 ;  /* 0x00005e00e7007a0c */ /* 0x000fe20006781270 */
[----:B--2---:R2:W-:Y:S01]  /*31480*/  @P5 STG.E [R224.64], R250 ;  /* 0x000000fae0005986 */ /* 0x0045e2000c101908 */
[----:B------:R-:W-:-:S03]  /*31490*/  ISETP.LT.AND P5, PT, R237, c[0x0][0x178], !P0 ;  /* 0x00005e00ed007a0c */ /* 0x000fc600047a1270 */
[----:B------:R4:W-:Y:S01]  /*314a0*/  @P6 STG.E [R226.64], R230 ;  /* 0x000000e6e2006986 */ /* 0x0009e2000c101908 */
[----:B------:R-:W-:Y:S01]  /*314b0*/  ISETP.LT.AND P6, PT, R238, c[0x0][0x178], !P0 ;  /* 0x00005e00ee007a0c */ /* 0x000fe200047c1270 */
[C---:B-1----:R-:W-:Y:S02]  /*314c0*/  IMAD.WIDE R228, R0.reuse, 0x4, R210 ;  /* 0x0000000400e47825 */ /* 0x042fe400078e02d2 */
[----:B--2---:R-:W2:Y:S02]  /*314d0*/  LDL.LU R250, [R1+0x18c] ;  /* 0x00018c0001fa7983 */ /* 0x004ea40000300800 */
[C---:B------:R-:W-:Y:S01]  /*314e0*/  IMAD.WIDE R224, R0.reuse, 0x4, R208 ;  /* 0x0000000400e07825 */ /* 0x040fe200078e02d0 */
[C---:B------:R-:W-:Y:S01]  /*314f0*/  IADD3 R3, R0.reuse, c[0x0][0x198], RZ ;  /* 0x0000660000037a10 */ /* 0x040fe20007ffe0ff */
[----:B------:R1:W-:Y:S02]  /*31500*/  @P3 STG.E [R228.64], R249 ;  /* 0x000000f9e4003986 */ /* 0x0003e4000c101908 */
[----:B----4-:R-:W-:-:S02]  /*31510*/  IMAD.WIDE R226, R0, 0x4, R10 ;  /* 0x0000000400e27825 */ /* 0x010fc400078e020a */
[----:B------:R4:W-:Y:S04]  /*31520*/  @P2 STG.E [R224.64], R240 ;  /* 0x000000f0e0002986 */ /* 0x0009e8000c101908 */
[----:B---3--:R3:W-:Y:S01]  /*31530*/  @P1 STG.E [R226.64], R247 ;  /* 0x000000f7e2001986 */ /* 0x0087e2000c101908 */
[----:B-1----:R-:W-:-:S03]  /*31540*/  IMAD.WIDE R228, R0, 0x4, R6 ;  /* 0x0000000400e47825 */ /* 0x002fc600078e0206 */
[----:B----4-:R-:W4:Y:S01]  /*31550*/  LDL.LU R240, [R1+0x10c] ;  /* 0x00010c0001f07983 */ /* 0x010f220000300800 */
[----:B------:R-:W-:-:S03]  /*31560*/  IMAD.WIDE R224, R3, 0x4, R8 ;  /* 0x0000000403e07825 */ /* 0x000fc600078e0208 */
[----:B------:R-:W4:Y:S01]  /*31570*/  LDL.LU R249, [R1+0xac] ;  /* 0x0000ac0001f97983 */ /* 0x000f220000300800 */
[----:B---3--:R-:W-:-:S03]  /*31580*/  IMAD.WIDE R226, R3, 0x4, R222 ;  /* 0x0000000403e27825 */ /* 0x008fc600078e02de */
[----:B------:R-:W-:Y:S04]  /*31590*/  @P4 STG.E [R228.64], R251 ;  /* 0x000000fbe4004986 */ /* 0x000fe8000c101908 */
[----:B------:R1:W-:Y:S04]  /*315a0*/  @P6 STG.E [R224.64], R246 ;  /* 0x000000f6e0006986 */ /* 0x0003e8000c101908 */
[----:B------:R3:W-:Y:S04]  /*315b0*/  @P5 STG.E [R226.64], R241 ;  /* 0x000000f1e2005986 */ /* 0x0007e8000c101908 */
[----:B-1----:R-:W4:Y:S04]  /*315c0*/  LDL.LU R246, [R1+0x298] ;  /* 0x0002980001f67983 */ /* 0x002f280000300800 */
[----:B---3--:R-:W4:Y:S01]  /*315d0*/  LDL.LU R241, [R1+0x278] ;  /* 0x0002780001f17983 */ /* 0x008f220000300800 */
[----:B------:R-:W-:-:S02]  /*315e0*/  ISETP.LT.AND P2, PT, R236, c[0x0][0x178], !P0 ;  /* 0x00005e00ec007a0c */ /* 0x000fc40004741270 */
[----:B------:R-:W-:Y:S01]  /*315f0*/  ISETP.LT.AND P3, PT, R235, c[0x0][0x178], !P0 ;  /* 0x00005e00eb007a0c */ /* 0x000fe20004761270 */
[----:B------:R-:W-:Y:S01]  /*31600*/  IMAD.WIDE R224, R3, 0x4, R4 ;  /* 0x0000000403e07825 */ /* 0x000fe200078e0204 */
[----:B------:R-:W-:Y:S02]  /*31610*/  IADD3 R230, R239, 0xc, RZ ;  /* 0x0000000cefe67810 */ /* 0x000fe40007ffe0ff */
[----:B------:R-:W-:Y:S01]  /*31620*/  ISETP.LT.AND P4, PT, R234, c[0x0][0x178], !P0 ;  /* 0x00005e00ea007a0c */ /* 0x000fe20004781270 */
[----:B------:R-:W-:Y:S01]  /*31630*/  IMAD.WIDE R228, R3, 0x4, R220 ;  /* 0x0000000403e47825 */ /* 0x000fe200078e02dc */
[----:B------:R-:W-:Y:S02]  /*31640*/  ISETP.LT.AND P5, PT, R233, c[0x0][0x178], !P0 ;  /* 0x00005e00e9007a0c */ /* 0x000fe400047a1270 */
[----:B------:R-:W-:Y:S02]  /*31650*/  ISETP.LT.AND P6, PT, R232, c[0x0][0x178], !P0 ;  /* 0x00005e00e8007a0c */ /* 0x000fe400047c1270 */
[----:B------:R-:W-:-:S02]  /*31660*/  ISETP.GE.AND P1, PT, R230, c[0x0][0x17c], PT ;  /* 0x00005f00e6007a0c */ /* 0x000fc40003f26270 */
[----:B------:R-:W-:Y:S01]  /*31670*/  ISETP.LT.AND P0, PT, R231, c[0x0][0x178], !P0 ;  /* 0x00005e00e7007a0c */ /* 0x000fe20004701270 */
[C---:B------:R-:W-:Y:S01]  /*31680*/  IMAD.WIDE R226, R3.reuse, 0x4, R208 ;  /* 0x0000000403e27825 */ /* 0x040fe200078e02d0 */
[----:B------:R-:W-:Y:S01]  /*31690*/  IADD3 R0, R3, c[0x0][0x198], RZ ;  /* 0x0000660003007a10 */ /* 0x000fe20007ffe0ff */
[----:B--2---:R1:W-:Y:S01]  /*316a0*/  @P2 STG.E [R224.64], R250 ;  /* 0x000000fae0002986 */ /* 0x0043e2000c101908 */
[----:B------:R-:W-:-:S03]  /*316b0*/  ISETP.LT.AND P2, PT, R238, c[0x0][0x178], !P1 ;  /* 0x00005e00ee007a0c */ /* 0x000fc60004f41270 */
[----:B------:R2:W-:Y:S01]  /*316c0*/  @P3 STG.E [R228.64], R245 ;  /* 0x000000f5e4003986 */ /* 0x0005e2000c101908 */
[----:B------:R-:W-:Y:S01]  /*316d0*/  ISETP.LT.AND P3, PT, R237, c[0x0][0x178], !P1 ;  /* 0x00005e00ed007a0c */ /* 0x000fe20004f61270 */
[----:B-1----:R-:W-:-:S04]  /*316e0*/  IMAD.WIDE R224, R3, 0x4, R10 ;  /* 0x0000000403e07825 */ /* 0x002fc800078e020a */
[----:B--2---:R-:W-:-:S05]  /*316f0*/  IMAD.WIDE R228, R3, 0x4, R210 ;  /* 0x0000000403e47825 */ /* 0x004fca00078e02d2 */
[----:B----4-:R1:W-:Y:S04]  /*31700*/  @P4 STG.E [R228.64], R240 ;  /* 0x000000f0e4004986 */ /* 0x0103e8000c101908 */
[----:B------:R2:W-:Y:S04]  /*31710*/  @P5 STG.E [R226.64], R249 ;  /* 0x000000f9e2005986 */ /* 0x0005e8000c101908 */
[----:B------:R4:W-:Y:S04]  /*31720*/  @P6 STG.E [R224.64], R244 ;  /* 0x000000f4e0006986 */ /* 0x0009e8000c101908 */
[----:B-1----:R-:W3:Y:S01]  /*31730*/  LDL.LU R240, [R1+0x248] ;  /* 0x0002480001f07983 */ /* 0x002ee20000300800 */
[----:B------:R-:W-:-:S03]  /*31740*/  IMAD.WIDE R228, R3, 0x4, R6 ;  /* 0x0000000403e47825 */ /* 0x000fc600078e0206 */
[----:B------:R-:W3:Y:S01]  /*31750*/  LDL.LU R230, [R1+0x198] ;  /* 0x0001980001e67983 */ /* 0x000ee20000300800 */
[----:B--2---:R-:W-:-:S03]  /*31760*/  IMAD.WIDE R226, R0, 0x4, R222 ;  /* 0x0000000400e27825 */ /* 0x004fc600078e02de */
[----:B------:R-:W2:Y:S01]  /*31770*/  LDL.LU R247, [R1+0x158] ;  /* 0x0001580001f77983 */ /* 0x000ea20000300800 */
[----:B----4-:R-:W-:Y:S01]  /*31780*/  IMAD.WIDE R224, R0, 0x4, R8 ;  /* 0x0000000400e07825 */ /* 0x010fe200078e0208 */
[----:B------:R-:W-:Y:S02]  /*31790*/  IADD3 R3, R239, 0xd, RZ ;  /* 0x0000000def037810 */ /* 0x000fe40007ffe0ff */
[----:B------:R-:W4:Y:S04]  /*317a0*/  LDL.LU R251, [R1+0x138] ;  /* 0x0001380001fb7983 */ /* 0x000f280000300800 */
[----:B------:R-:W2:Y:S04]  /*317b0*/  LDL.LU R249, [R1+0xd8] ;  /* 0x0000d80001f97983 */ /* 0x000ea80000300800 */
[----:B------:R-:W2:Y:S04]  /*317c0*/  LDL.LU R250, [R1+0x24c] ;  /* 0x00024c0001fa7983 */ /* 0x000ea80000300800 */
[----:B------:R1:W-:Y:S04]  /*317d0*/  @P0 STG.E [R228.64], R248 ;  /* 0x000000f8e4000986 */ /* 0x0003e8000c101908 */
[----:B------:R-:W2:Y:S01]  /*317e0*/  LDL.LU R245, [R1+0x1ec] ;  /* 0x0001ec0001f57983 */ /* 0x000ea20000300800 */
[----:B------:R-:W-:-:S03]  /*317f0*/  ISETP.GE.AND P4, PT, R3, c[0x0][0x17c], PT ;  /* 0x00005f0003007a0c */ /* 0x000fc60003f86270 */
[----:B------:R-:W2:Y:S04]  /*31800*/  LDL.LU R244, [R1+0x19c] ;  /* 0x00019c0001f47983 */ /* 0x000ea80000300800 */
[----:B------:R-:W-:Y:S04]  /*31810*/  @P2 STG.E [R224.64], R246 ;  /* 0x000000f6e0002986 */ /* 0x000fe8000c101908 */
[----:B-1----:R-:W2:Y:S04]  /*31820*/  LDL.LU R248, [R1+0x15c] ;  /* 0x00015c0001f87983 */ /* 0x002ea80000300800 */
[----:B------:R1:W-:Y:S04]  /*31830*/  @P3 STG.E [R226.64], R241 ;  /* 0x000000f1e2003986 */ /* 0x0003e8000c101908 */
[----:B-1----:R-:W2:Y:S04]  /*31840*/  LDL.LU R241, [R1+0x29c] ;  /* 0x00029c0001f17983 */ /* 0x002ea80000300800 */
[----:B------:R-:W2:Y:S04]  /*31850*/  LDL.LU R246, [R1+0x27c] ;  /* 0x00027c0001f67983 */ /* 0x000ea80000300800 */
[----:B------:R-:W2:Y:S01]  /*31860*/  LDL.LU R3, [R1+0x1e8] ;  /* 0x0001e80001037983 */ /* 0x000ea20000300800 */
[----:B------:R-:W-:-:S02]  /*31870*/  ISETP.LT.AND P0, PT, R236, c[0x0][0x178], !P1 ;  /* 0x00005e00ec007a0c */ /* 0x000fc40004f01270 */
[----:B------:R-:W-:Y:S02]  /*31880*/  ISETP.LT.AND P5, PT, R235, c[0x0][0x178], !P1 ;  /* 0x00005e00eb007a0c */ /* 0x000fe40004fa1270 */
[----:B------:R-:W-:Y:S02]  /*31890*/  ISETP.LT.AND P6, PT, R234, c[0x0][0x178], !P1 ;  /* 0x00005e00ea007a0c */ /* 0x000fe40004fc1270 */
[----:B------:R-:W-:Y:S01]  /*318a0*/  ISETP.LT.AND P2, PT, R233, c[0x0][0x178], !P1 ;  /* 0x00005e00e9007a0c */ /* 0x000fe20004f41270 */
[----:B------:R-:W-:Y:S01]  /*318b0*/  IMAD.WIDE R226, R0, 0x4, R4 ;  /* 0x0000000400e27825 */ /* 0x000fe200078e0204 */
[----:B------:R-:W-:Y:S02]  /*318c0*/  ISETP.LT.AND P3, PT, R232, c[0x0][0x178], !P1 ;  /* 0x00005e00e8007a0c */ /* 0x000fe40004f61270 */
[----:B------:R-:W-:Y:S01]  /*318d0*/  ISETP.LT.AND P1, PT, R231, c[0x0][0x178], !P1 ;  /* 0x00005e00e7007a0c */ /* 0x000fe20004f21270 */
[----:B------:R-:W-:-:S04]  /*318e0*/  IMAD.WIDE R228, R0, 0x4, R220 ;  /* 0x0000000400e47825 */ /* 0x000fc800078e02dc */
[C---:B------:R-:W-:Y:S01]  /*318f0*/  IMAD.WIDE R224, R0.reuse, 0x4, R210 ;  /* 0x0000000400e07825 */ /* 0x040fe200078e02d2 */
[----:B---3--:R1:W-:Y:S03]  /*31900*/  @P0 STG.E [R226.64], R240 ;  /* 0x000000f0e2000986 */ /* 0x0083e6000c101908 */
[C---:B-1----:R-:W-:Y:S01]  /*31910*/  IMAD.WIDE R226, R0.reuse, 0x4, R208 ;  /* 0x0000000400e27825 */ /* 0x042fe200078e02d0 */
[----:B------:R-:W3:Y:S04]  /*31920*/  LDL.LU R240, [R1+0x120c] ;  /* 0x00120c0001f07983 */ /* 0x000ee80000300800 */
[----:B--2---:R1:W-:Y:S04]  /*31930*/  @P5 STG.E [R228.64], R3 ;  /* 0x00000003e4005986 */ /* 0x0043e8000c101908 */
[----:B------:R2:W-:Y:S04]  /*31940*/  @P6 STG.E [R224.64], R230 ;  /* 0x000000e6e0006986 */ /* 0x0005e8000c101908 */
[----:B------:R-:W-:Y:S01]  /*31950*/  @P2 STG.E [R226.64], R247 ;  /* 0x000000f7e2002986 */ /* 0x000fe2000c101908 */
[----:B-1----:R-:W-:-:S04]  /*31960*/  IMAD.WIDE R228, R0, 0x4, R10 ;  /* 0x0000000400e47825 */ /* 0x002fc800078e020a */
[----:B--2---:R-:W-:Y:S01]  /*31970*/  IMAD.WIDE R224, R0, 0x4, R6 ;  /* 0x0000000400e07825 */ /* 0x004fe200078e0206 */
[----:B----4-:R-:W-:Y:S04]  /*31980*/  @P3 STG.E [R228.64], R251 ;  /* 0x000000fbe4003986 */ /* 0x010fe8000c101908 */
[----:B------:R1:W-:Y:S04]  /*31990*/  @P1 STG.E [R224.64], R249 ;  /* 0x000000f9e0001986 */ /* 0x0003e8000c101908 */
[----:B-1----:R-:W2:Y:S01]  /*319a0*/  LDL.LU R249, [R1+0x13c] ;  /* 0x00013c0001f97983 */ /* 0x002ea20000300800 */
[----:B------:R-:W-:-:S02]  /*319b0*/  ISETP.LT.AND P0, PT, R238, c[0x0][0x178], !P4 ;  /* 0x00005e00ee007a0c */ /* 0x000fc40006701270 */
[----:B------:R-:W-:Y:S02]  /*319c0*/  ISETP.LT.AND P2, PT, R237, c[0x0][0x178], !P4 ;  /* 0x00005e00ed007a0c */ /* 0x000fe40006741270 */
[----:B------:R-:W-:Y:S02]  /*319d0*/  IADD3 R0, R0, c[0x0][0x198], RZ ;  /* 0x0000660000007a10 */ /* 0x000fe40007ffe0ff */
[----:B------:R-:W-:Y:S02]  /*319e0*/  ISETP.LT.AND P5, PT, R236, c[0x0][0x178], !P4 ;  /* 0x00005e00ec007a0c */ /* 0x000fe400067a1270 */
[----:B------:R-:W-:Y:S01]  /*319f0*/  ISETP.LT.AND P6, PT, R235, c[0x0][0x178], !P4 ;  /* 0x00005e00eb007a0c */ /* 0x000fe200067c1270 */
[----:B------:R-:W-:-:S04]  /*31a00*/  IMAD.WIDE R224, R0, 0x4, R8 ;  /* 0x0000000400e07825 */ /* 0x000fc800078e0208 */
[----:B------:R-:W-:Y:S01]  /*31a10*/  IMAD.WIDE R228, R0, 0x4, R222 ;  /* 0x0000000400e47825 */ /* 0x000fe200078e02de */
[----:B------:R-:W-:Y:S01]  /*31a20*/  ISETP.LT.AND P3, PT, R234, c[0x0][0x178], !P4 ;  /* 0x00005e00ea007a0c */ /* 0x000fe20006761270 */
[----:B------:R1:W-:Y:S01]  /*31a30*/  @P0 STG.E [R224.64], R241 ;  /* 0x000000f1e0000986 */ /* 0x0003e2000c101908 */
[----:B------:R-:W-:-:S03]  /*31a40*/  ISETP.LT.AND P1, PT, R233, c[0x0][0x178], !P4 ;  /* 0x00005e00e9007a0c */ /* 0x000fc60006721270 */
[----:B------:R4:W-:Y:S01]  /*31a50*/  @P2 STG.E [R228.64], R246 ;  /* 0x000000f6e4002986 */ /* 0x0009e2000c101908 */
[----:B------:R-:W-:Y:S01]  /*31a60*/  ISETP.LT.AND P2, PT, R232, c[0x0][0x178], !P4 ;  /* 0x00005e00e8007a0c */ /* 0x000fe20006741270 */
[----:B------:R-:W-:-:S04]  /*31a70*/  IMAD.WIDE R226, R0, 0x4, R220 ;  /* 0x0000000400e27825 */ /* 0x000fc800078e02dc */
[C---:B-1----:R-:W-:Y:S01]  /*31a80*/  IMAD.WIDE R224, R0.reuse, 0x4, R4 ;  /* 0x0000000400e07825 */ /* 0x042fe200078e0204 */
[C---:B------:R-:W-:Y:S01]  /*31a90*/  IADD3 R3, R239.reuse, 0xe, RZ ;  /* 0x0000000eef037810 */ /* 0x040fe20007ffe0ff */
[----:B------:R-:W3:Y:S02]  /*31aa0*/  LDL.LU R241, [R1+0xdc] ;  /* 0x0000dc0001f17983 */ /* 0x000ee40000300800 */
[----:B----4-:R-:W-:Y:S02]  /*31ab0*/  IMAD.WIDE R228, R0, 0x4, R210 ;  /* 0x0000000400e47825 */ /* 0x010fe400078e02d2 */
[----:B------:R1:W-:Y:S01]  /*31ac0*/  @P5 STG.E [R224.64], R250 ;  /* 0x000000fae0005986 */ /* 0x0003e2000c101908 */
[----:B------:R-:W-:-:S03]  /*31ad0*/  IADD3 R230, R239, 0xf, RZ ;  /* 0x0000000fefe67810 */ /* 0x000fc60007ffe0ff */
[----:B------:R4:W-:Y:S01]  /*31ae0*/  @P6 STG.E [R226.64], R245 ;  /* 0x000000f5e2006986 */ /* 0x0009e2000c101908 */
[----:B------:R-:W-:-:S03]  /*31af0*/  ISETP.GE.AND P0, PT, R3, c[0x0][0x17c], PT ;  /* 0x00005f0003007a0c */ /* 0x000fc60003f06270 */
[----:B------:R4:W-:Y:S01]  /*31b00*/  @P3 STG.E [R228.64], R244 ;  /* 0x000000f4e4003986 */ /* 0x0009e2000c101908 */
[----:B-1----:R-:W-:-:S03]  /*31b10*/  IMAD.WIDE R224, R0, 0x4, R208 ;  /* 0x0000000400e07825 */ /* 0x002fc600078e02d0 */
[----:B------:R-:W3:Y:S01]  /*31b20*/  LDL.LU R250, [R1+0x2a8] ;  /* 0x0002a80001fa7983 */ /* 0x000ee20000300800 */
[----:B----4-:R-:W-:-:S03]  /*31b30*/  IMAD.WIDE R226, R0, 0x4, R10 ;  /* 0x0000000400e27825 */ /* 0x010fc600078e020a */
[----:B------:R-:W4:Y:S01]  /*31b40*/  LDL.LU R245, [R1+0x288] ;  /* 0x0002880001f57983 */ /* 0x000f220000300800 */
[----:B------:R-:W-:-:S03]  /*31b50*/  IADD3 R3, R0, c[0x0][0x198], RZ ;  /* 0x0000660000037a10 */ /* 0x000fc60007ffe0ff */
[----:B------:R-:W4:Y:S01]  /*31b60*/  LDL.LU R247, [R1+0x258] ;  /* 0x0002580001f77983 */ /* 0x000f220000300800 */
[----:B------:R-:W-:-:S03]  /*31b70*/  IMAD.WIDE R228, R0, 0x4, R6 ;  /* 0x0000000400e47825 */ /* 0x000fc600078e0206 */
[----:B------:R1:W-:Y:S04]  /*31b80*/  @P1 STG.E [R224.64], R248 ;  /* 0x000000f8e0001986 */ /* 0x0003e8000c101908 */
[----:B------:R-:W4:Y:S04]  /*31b90*/  LDL.LU R244, [R1+0x218] ;  /* 0x0002180001f47983 */ /* 0x000f280000300800 */
[----:B-1----:R-:W4:Y:S04]  /*31ba0*/  LDL.LU R248, [R1+0x1a8] ;  /* 0x0001a80001f87983 */ /* 0x002f280000300800 */
[----:B------:R-:W4:Y:S04]  /*31bb0*/  LDL.LU R0, [R1+0x2b8] ;  /* 0x0002b80001007983 */ /* 0x000f280000300800 */
[----:B--2---:R1:W-:Y:S01]  /*31bc0*/  @P2 STG.E [R226.64], R249 ;  /* 0x000000f9e2002986 */ /* 0x0043e2000c101908 */
[----:B------:R-:W-:-:S03]  /*31bd0*/  ISETP.GE.AND P2, PT, R230, c[0x0][0x17c], PT ;  /* 0x00005f00e6007a0c */ /* 0x000fc60003f46270 */
[----:B------:R-:W2:Y:S01]  /*31be0*/  LDL.LU R230, [R1+0x2c8] ;  /* 0x0002c80001e67983 */ /* 0x000ea20000300800 */
[----:B------:R-:W-:Y:S02]  /*31bf0*/  ISETP.LT.AND P4, PT, R231, c[0x0][0x178], !P4 ;  /* 0x00005e00e7007a0c */ /* 0x000fe40006781270 */
[----:B------:R-:W-:Y:S02]  /*31c00*/  ISETP.LT.AND P6, PT, R238, c[0x0][0x178], !P0 ;  /* 0x00005e00ee007a0c */ /* 0x000fe400047c1270 */
[----:B------:R-:W-:Y:S01]  /*31c10*/  ISETP.LT.AND P5, PT, R237, c[0x0][0x178], !P0 ;  /* 0x00005e00ed007a0c */ /* 0x000fe200047a1270 */
[----:B------:R-:W-:Y:S01]  /*31c20*/  IMAD.WIDE R224, R3, 0x4, R8 ;  /* 0x0000000403e07825 */ /* 0x000fe200078e0208 */
[----:B------:R-:W-:Y:S02]  /*31c30*/  ISETP.LT.AND P1, PT, R236, c[0x0][0x178], !P0 ;  /* 0x00005e00ec007a0c */ /* 0x000fe40004721270 */
[----:B------:R-:W-:Y:S01]  /*31c40*/  ISETP.LT.AND P3, PT, R235, c[0x0][0x178], !P0 ;  /* 0x00005e00eb007a0c */ /* 0x000fe20004761270 */
[----:B-1----:R-:W-:-:S04]  /*31c50*/  IMAD.WIDE R226, R3, 0x4, R222 ;  /* 0x0000000403e27825 */ /* 0x002fc800078e02de */
[----:B---3--:R1:W-:Y:S01]  /*31c60*/  @P4 STG.E [R228.64], R241 ;  /* 0x000000f1e4004986 */ /* 0x0083e2000c101908 */
[----:B------:R-:W-:-:S03]  /*31c70*/  ISETP.LT.AND P4, PT, R234, c[0x0][0x178], !P0 ;  /* 0x00005e00ea007a0c */ /* 0x000fc60004781270 */
[----:B-1----:R-:W3:Y:S01]  /*31c80*/  LDL.LU R241, [R1+0x178] ;  /* 0x0001780001f17983 */ /* 0x002ee20000300800 */
[----:B------:R-:W-:-:S03]  /*31c90*/  IMAD.WIDE R228, R3, 0x4, R220 ;  /* 0x0000000403e47825 */ /* 0x000fc600078e02dc */
[----:B------:R-:W3:Y:S04]  /*31ca0*/  LDL.LU R251, [R1+0x2cc] ;  /* 0x0002cc0001fb7983 */ /* 0x000ee80000300800 */
[----:B------:R-:W3:Y:S04]  /*31cb0*/  LDL.LU R246, [R1+0x2bc] ;  /* 0x0002bc0001f67983 */ /* 0x000ee80000300800 */
[----:B------:R-:W3:Y:S04]  /*31cc0*/  LDL.LU R249, [R1+0x25c] ;  /* 0x00025c0001f97983 */ /* 0x000ee80000300800 */
[----:B--2---:R1:W-:Y:S04]  /*31cd0*/  @P6 STG.E [R224.64], R230 ;  /* 0x000000e6e0006986 */ /* 0x0043e8000c101908 */
[----:B----4-:R2:W-:Y:S01]  /*31ce0*/  @P5 STG.E [R226.64], R0 ;  /* 0x00000000e2005986 */ /* 0x0105e2000c101908 */
[----:B------:R-:W-:Y:S01]  /*31cf0*/  ISETP.LT.AND P5, PT, R233, c[0x0][0x178], !P0 ;  /* 0x00005e00e9007a0c */ /* 0x000fe200047a1270 */
[----:B-1----:R-:W-:-:S05]  /*31d00*/  IMAD.WIDE R224, R3, 0x4, R4 ;  /* 0x0000000403e07825 */ /* 0x002fca00078e0204 */
[----:B------:R1:W-:Y:S01]  /*31d10*/  @P1 STG.E [R224.64], R250 ;  /* 0x000000fae0001986 */ /* 0x0003e2000c101908 */
[----:B--2---:R-:W-:-:S03]  /*31d20*/  IMAD.WIDE R226, R3, 0x4, R208 ;  /* 0x0000000403e27825 */ /* 0x004fc600078e02d0 */
[----:B------:R2:W-:Y:S04]  /*31d30*/  @P3 STG.E [R228.64], R245 ;  /* 0x000000f5e4003986 */ /* 0x0005e8000c101908 */
[----:B-1----:R-:W4:Y:S01]  /*31d40*/  LDL.LU R250, [R1+0x2ac] ;  /* 0x0002ac0001fa7983 */ /* 0x002f220000300800 */
[----:B--2---:R-:W-:-:S03]  /*31d50*/  IMAD.WIDE R228, R3, 0x4, R210 ;  /* 0x0000000403e47825 */ /* 0x004fc600078e02d2 */
[----:B------:R-:W2:Y:S04]  /*31d60*/  LDL.LU R245, [R1+0x28c] ;  /* 0x00028c0001f57983 */ /* 0x000ea80000300800 */
[----:B------:R-:W-:Y:S04]  /*31d70*/  @P4 STG.E [R228.64], R247 ;  /* 0x000000f7e4004986 */ /* 0x000fe8000c101908 */
[----:B------:R1:W-:Y:S04]  /*31d80*/  @P5 STG.E [R226.64], R244 ;  /* 0x000000f4e2005986 */ /* 0x0003e8000c101908 */
[----:B-1----:R-:W2:Y:S01]  /*31d90*/  LDL.LU R244, [R1+0x21c] ;  /* 0x00021c0001f47983 */ /* 0x002ea20000300800 */
[----:B------:R-:W-:-:S02]  /*31da0*/  ISETP.LT.AND P6, PT, R232, c[0x0][0x178], !P0 ;  /* 0x00005e00e8007a0c */ /* 0x000fc400047c1270 */
[----:B------:R-:W-:Y:S01]  /*31db0*/  ISETP.LT.AND P0, PT, R231, c[0x0][0x178], !P0 ;  /* 0x00005e00e7007a0c */ /* 0x000fe20004701270 */
[----:B------:R-:W-:Y:S01]  /*31dc0*/  IMAD.WIDE R224, R3, 0x4, R10 ;  /* 0x0000000403e07825 */ /* 0x000fe200078e020a */
[----:B------:R-:W-:Y:S02]  /*31dd0*/  ISETP.LT.AND P1, PT, R238, c[0x0][0x178], !P2 ;  /* 0x00005e00ee007a0c */ /* 0x000fe40005721270 */
[----:B------:R-:W-:Y:S01]  /*31de0*/  ISETP.LT.AND P3, PT, R237, c[0x0][0x178], !P2 ;  /* 0x00005e00ed007a0c */ /* 0x000fe20005761270 */
[C---:B------:R-:W-:Y:S01]  /*31df0*/  IMAD.WIDE R228, R3.reuse, 0x4, R6 ;  /* 0x0000000403e47825 */ /* 0x040fe200078e0206 */
[----:B------:R-:W-:-:S05]  /*31e00*/  IADD3 R0, R3, c[0x0][0x198], RZ ;  /* 0x0000660003007a10 */ /* 0x000fca0007ffe0ff */
[----:B------:R1:W-:Y:S01]  /*31e10*/  @P6 STG.E [R224.64], R248 ;  /* 0x000000f8e0006986 */ /* 0x0003e2000c101908 */
[----:B------:R-:W-:-:S03]  /*31e20*/  IMAD.WIDE R226, R0, 0x4, R222 ;  /* 0x0000000400e27825 */ /* 0x000fc600078e02de */
[----:B---3--:R3:W-:Y:S01]  /*31e30*/  @P0 STG.E [R228.64], R241 ;  /* 0x000000f1e4000986 */ /* 0x0087e2000c101908 */
[----:B------:R-:W-:Y:S02]  /*31e40*/  ISETP.LT.AND P0, PT, R236, c[0x0][0x178], !P2 ;  /* 0x00005e00ec007a0c */ /* 0x000fe40005701270 */
[----:B------:R-:W-:Y:S01]  /*31e50*/  ISETP.LT.AND P5, PT, R235, c[0x0][0x178], !P2 ;  /* 0x00005e00eb007a0c */ /* 0x000fe200057a1270 */
[----:B-1----:R-:W-:Y:S01]  /*31e60*/  IMAD.WIDE R224, R0, 0x4, R8 ;  /* 0x0000000400e07825 */ /* 0x002fe200078e0208 */
[----:B------:R-:W-:Y:S01]  /*31e70*/  ISETP.LT.AND P6, PT, R234, c[0x0][0x178], !P2 ;  /* 0x00005e00ea007a0c */ /* 0x000fe200057c1270 */
[----:B------:R-:W2:Y:S04]  /*31e80*/  LDL.LU R248, [R1+0x1ac] ;  /* 0x0001ac0001f87983 */ /* 0x000ea80000300800 */
[----:B------:R1:W-:Y:S01]  /*31e90*/  @P1 STG.E [R224.64], R251 ;  /* 0x000000fbe0001986 */ /* 0x0003e2000c101908 */
[----:B------:R-:W-:-:S03]  /*31ea0*/  ISETP.LT.AND P1, PT, R233, c[0x0][0x178], !P2 ;  /* 0x00005e00e9007a0c */ /* 0x000fc60005721270 */
[----:B------:R1:W-:Y:S01]  /*31eb0*/  @P3 STG.E [R226.64], R246 ;  /* 0x000000f6e2003986 */ /* 0x0003e2000c101908 */
[----:B---3--:R-:W-:-:S03]  /*31ec0*/  IMAD.WIDE R228, R0, 0x4, R220 ;  /* 0x0000000400e47825 */ /* 0x008fc600078e02dc */
[----:B------:R-:W3:Y:S01]  /*31ed0*/  LDL.LU R241, [R1+0x17c] ;  /* 0x00017c0001f17983 */ /* 0x000ee20000300800 */
[----:B-1----:R-:W-:-:S03]  /*31ee0*/  IMAD.WIDE R224, R0, 0x4, R210 ;  /* 0x0000000400e07825 */ /* 0x002fc600078e02d2 */
[----:B------:R-:W3:Y:S01]  /*31ef0*/  LDL.LU R247, [R1+0x370] ;  /* 0x0003700001f77983 */ /* 0x000ee20000300800 */
[----:B------:R-:W-:-:S05]  /*31f00*/  IMAD.WIDE R226, R0, 0x4, R4 ;  /* 0x0000000400e27825 */ /* 0x000fca00078e0204 */
[----:B----4-:R1:W-:Y:S04]  /*31f10*/  @P0 STG.E [R226.64], R250 ;  /* 0x000000fae2000986 */ /* 0x0103e8000c101908 */
[----:B--2---:R2:W-:Y:S01]  /*31f20*/  @P5 STG.E [R228.64], R245 ;  /* 0x000000f5e4005986 */ /* 0x0045e2000c101908 */
[----:B-1----:R-:W-:-:S03]  /*31f30*/  IMAD.WIDE R226, R0, 0x4, R208 ;  /* 0x0000000400e27825 */ /* 0x002fc600078e02d0 */
[----:B------:R-:W4:Y:S04]  /*31f40*/  LDL.LU R250, [R1+0x2e0] ;  /* 0x0002e00001fa7983 */ /* 0x000f280000300800 */
[----:B------:R-:W-:Y:S04]  /*31f50*/  @P6 STG.E [R224.64], R249 ;  /* 0x000000f9e0006986 */ /* 0x000fe8000c101908 */
[----:B------:R-:W4:Y:S04]  /*31f60*/  LDL.LU R230, [R1+0x260] ;  /* 0x0002600001e67983 */ /* 0x000f280000300800 */
[----:B--2---:R-:W2:Y:S04]  /*31f70*/  LDL.LU R245, [R1+0x230] ;  /* 0x0002300001f57983 */ /* 0x004ea80000300800 */
[----:B------:R1:W-:Y:S04]  /*31f80*/  @P1 STG.E [R226.64], R244 ;  /* 0x000000f4e2001986 */ /* 0x0003e8000c101908 */
[----:B-1----:R-:W2:Y:S04]  /*31f90*/  LDL.LU R227, [R1+0x390] ;  /* 0x0003900001e37983 */ /* 0x002ea80000300800 */
[----:B------:R-:W4:Y:S01]  /*31fa0*/  LDL.LU R249, [R1+0x110] ;  /* 0x0001100001f97983 */ /* 0x000f220000300800 */
[----:B------:R-:W-:-:S02]  /*31fb0*/  IADD3 R3, R239, 0x10, RZ ;  /* 0x00000010ef037810 */ /* 0x000fc40007ffe0ff */
[----:B------:R-:W-:Y:S01]  /*31fc0*/  ISETP.LT.AND P3, PT, R232, c[0x0][0x178], !P2 ;  /* 0x00005e00e8007a0c */ /* 0x000fe20005761270 */
[C---:B------:R-:W-:Y:S01]  /*31fd0*/  IMAD.WIDE R228, R0.reuse, 0x4, R10 ;  /* 0x0000000400e47825 */ /* 0x040fe200078e020a */
[----:B------:R-:W-:Y:S01]  /*31fe0*/  ISETP.LT.AND P2, PT, R231, c[0x0][0x178], !P2 ;  /* 0x00005e00e7007a0c */ /* 0x000fe20005741270 */
[----:B------:R-:W4:Y:S01]  /*31ff0*/  LDL.LU R251, [R1+0x80] ;  /* 0x0000800001fb7983 */ /* 0x000f220000300800 */
[----:B------:R-:W-:Y:S01]  /*32000*/  ISETP.GE.AND P4, PT, R3, c[0x0][0x17c], PT ;  /* 0x00005f0003007a0c */ /* 0x000fe20003f86270 */
[----:B------:R-:W-:Y:S02]  /*32010*/  IMAD.WIDE R224, R0, 0x4, R6 ;  /* 0x0000000400e07825 */ /* 0x000fe400078e0206 */
[----:B------:R-:W4:Y:S01]  /*32020*/  LDL.LU R246, [R1+0x394] ;  /* 0x0003940001f67983 */ /* 0x000f220000300800 */
[----:B------:R-:W-:Y:S02]  /*32030*/  ISETP.LT.AND P0, PT, R238, c[0x0][0x178], !P4 ;  /* 0x00005e00ee007a0c */ /* 0x000fe40006701270 */
[----:B------:R-:W-:-:S02]  /*32040*/  IADD3 R0, R0, c[0x0][0x198], RZ ;  /* 0x0000660000007a10 */ /* 0x000fc40007ffe0ff */
[----:B------:R-:W-:Y:S01]  /*32050*/  ISETP.LT.AND P1, PT, R237, c[0x0][0x178], !P4 ;  /* 0x00005e00ed007a0c */ /* 0x000fe20006721270 */
[----:B------:R-:W-:Y:S01]  /*32060*/  @P3 STG.E [R228.64], R248 ;  /* 0x000000f8e4003986 */ /* 0x000fe2000c101908 */
[----:B------:R-:W-:-:S03]  /*32070*/  ISETP.LT.AND P5, PT, R236, c[0x0][0x178], !P4 ;  /* 0x00005e00ec007a0c */ /* 0x000fc600067a1270 */
[----:B---3--:R1:W-:Y:S01]  /*32080*/  @P2 STG.E [R224.64], R241 ;  /* 0x000000f1e0002986 */ /* 0x0083e2000c101908 */
[----:B------:R-:W-:Y:S02]  /*32090*/  ISETP.LT.AND P6, PT, R235, c[0x0][0x178], !P4 ;  /* 0x00005e00eb007a0c */ /* 0x000fe400067c1270 */
[----:B------:R-:W-:Y:S02]  /*320a0*/  ISETP.LT.AND P3, PT, R234, c[0x0][0x178], !P4 ;  /* 0x00005e00ea007a0c */ /* 0x000fe40006761270 */
[----:B------:R-:W-:Y:S01]  /*320b0*/  ISETP.LT.AND P2, PT, R233, c[0x0][0x178], !P4 ;  /* 0x00005e00e9007a0c */ /* 0x000fe20006741270 */
[C---:B-1----:R-:W-:Y:S01]  /*320c0*/  IMAD.WIDE R224, R0.reuse, 0x4, R8 ;  /* 0x0000000400e07825 */ /* 0x042fe200078e0208 */
[----:B------:R-:W3:Y:S03]  /*320d0*/  LDL.LU R241, [R1+0x264] ;  /* 0x0002640001f17983 */ /* 0x000ee60000300800 */
[----:B------:R-:W-:Y:S01]  /*320e0*/  IMAD.WIDE R228, R0, 0x4, R222 ;  /* 0x0000000400e47825 */ /* 0x000fe200078e02de */
[----:B------:R-:W3:Y:S01]  /*320f0*/  LDL.LU R248, [R1+0x94] ;  /* 0x0000940001f87983 */ /* 0x000ee20000300800 */
[----:B------:R-:W-:-:S03]  /*32100*/  IADD3 R3, R239, 0x11, RZ ;  /* 0x00000011ef037810 */ /* 0x000fc60007ffe0ff */
[----:B------:R-:W3:Y:S04]  /*32110*/  LDL.LU R244, [R1+0x84] ;  /* 0x0000840001f47983 */ /* 0x000ee80000300800 */
[----:B--2---:R1:W-:Y:S04]  /*32120*/  @P0 STG.E [R224.64], R227 ;  /* 0x000000e3e0000986 */ /* 0x0043e8000c101908 */
[----:B------:R2:W-:Y:S01]  /*32130*/  @P1 STG.E [R228.64], R247 ;  /* 0x000000f7e4001986 */ /* 0x0005e2000c101908 */
[----:B-1----:R-:W-:-:S04]  /*32140*/  IMAD.WIDE R224, R0, 0x4, R4 ;  /* 0x0000000400e07825 */ /* 0x002fc800078e0204 */
[C---:B------:R-:W-:Y:S01]  /*32150*/  IMAD.WIDE R226, R0.reuse, 0x4, R220 ;  /* 0x0000000400e27825 */ /* 0x040fe200078e02dc */
[----:B----4-:R1:W-:Y:S03]  /*32160*/  @P5 STG.E [R224.64], R250 ;  /* 0x000000fae0005986 */ /* 0x0103e6000c101908 */
[----:B--2---:R-:W-:Y:S01]  /*32170*/  IMAD.WIDE R228, R0, 0x4, R210 ;  /* 0x0000000400e47825 */ /* 0x004fe200078e02d2 */
[----:B------:R-:W2:Y:S01]  /*32180*/  LDL.LU R247, [R1+0x374] ;  /* 0x0003740001f77983 */ /* 0x000ea20000300800 */
[----:B------:R-:W-:-:S03]  /*32190*/  ISETP.GE.AND P0, PT, R3, c[0x0][0x17c], PT ;  /* 0x00005f0003007a0c */ /* 0x000fc60003f06270 */
[----:B------:R4:W-:Y:S01]  /*321a0*/  @P6 STG.E [R226.64], R230 ;  /* 0x000000e6e2006986 */ /* 0x0009e2000c101908 */
[----:B-1----:R-:W-:-:S03]  /*321b0*/  IMAD.WIDE R224, R0, 0x4, R208 ;  /* 0x0000000400e07825 */ /* 0x002fc600078e02d0 */
[----:B------:R-:W2:Y:S01]  /*321c0*/  LDL.LU R250, [R1+0x2e4] ;  /* 0x0002e40001fa7983 */ /* 0x000ea20000300800 */
[----:B------:R-:W-:-:S03]  /*321d0*/  IADD3 R3, R0, c[0x0][0x198], RZ ;  /* 0x0000660000037a10 */ /* 0x000fc60007ffe0ff */
[----:B------:R1:W-:Y:S01]  /*321e0*/  @P3 STG.E [R228.64], R245 ;  /* 0x000000f5e4003986 */ /* 0x0003e2000c101908 */
[----:B----4-:R-:W-:-:S03]  /*321f0*/  IMAD.WIDE R226, R0, 0x4, R10 ;  /* 0x0000000400e27825 */ /* 0x010fc600078e020a */
[----:B------:R4:W-:Y:S04]  /*32200*/  @P2 STG.E [R224.64], R249 ;  /* 0x000000f9e0002986 */ /* 0x0009e8000c101908 */
[----:B-1----:R-:W2:Y:S01]  /*32210*/  LDL.LU R245, [R1+0x234] ;  /* 0x0002340001f57983 */ /* 0x002ea20000300800 */
[----:B------:R-:W-:-:S03]  /*32220*/  IMAD.WIDE R228, R0, 0x4, R6 ;  /* 0x0000000400e47825 */ /* 0x000fc600078e0206 */
[----:B----4-:R-:W2:Y:S04]  /*32230*/  LDL.LU R249, [R1+0x114] ;  /* 0x0001140001f97983 */ /* 0x010ea80000300800 */
[----:B------:R-:W2:Y:S01]  /*32240*/  LDL.LU R0, [R1+0x90] ;  /* 0x0000900001007983 */ /* 0x000ea20000300800 */
[----:B------:R-:W-:Y:S02]  /*32250*/  ISETP.LT.AND P1, PT, R232, c[0x0][0x178], !P4 ;  /* 0x00005e00e8007a0c */ /* 0x000fe40006721270 */
[----:B------:R-:W-:Y:S02]  /*32260*/  ISETP.LT.AND P4, PT, R231, c[0x0][0x178], !P4 ;  /* 0x00005e00e7007a0c */ /* 0x000fe40006781270 */
[----:B------:R-:W-:Y:S01]  /*32270*/  ISETP.LT.AND P6, PT, R238, c[0x0][0x178], !P0 ;  /* 0x00005e00ee007a0c */ /* 0x000fe200047c1270 */
[----:B------:R-:W-:Y:S01]  /*32280*/  IMAD.WIDE R224, R3, 0x4, R8 ;  /* 0x0000000403e07825 */ /* 0x000fe200078e0208 */
[----:B------:R-:W-:-:S02]  /*32290*/  ISETP.LT.AND P5, PT, R237, c[0x0][0x178], !P0 ;  /* 0x00005e00ed007a0c */ /* 0x000fc400047a1270 */
[----:B------:R-:W-:Y:S02]  /*322a0*/  ISETP.LT.AND P2, PT, R236, c[0x0][0x178], !P0 ;  /* 0x00005e00ec007a0c */ /* 0x000fe40004741270 */
[----:B------:R-:W-:Y:S02]  /*322b0*/  ISETP.LT.AND P3, PT, R235, c[0x0][0x178], !P0 ;  /* 0x00005e00eb007a0c */ /* 0x000fe40004761270 */
[----:B------:R-:W-:Y:S01]  /*322c0*/  IADD3 R230, R239, 0x12, RZ ;  /* 0x00000012efe67810 */ /* 0x000fe20007ffe0ff */
[----:B--2---:R-:W-:Y:S04]  /*322d0*/  @P1 STG.E [R226.64], R0 ;  /* 0x00000000e2001986 */ /* 0x004fe8000c101908 */
[----:B------:R1:W-:Y:S04]  /*322e0*/  @P4 STG.E [R228.64], R251 ;  /* 0x000000fbe4004986 */ /* 0x0003e8000c101908 */
[----:B------:R2:W-:Y:S04]  /*322f0*/  @P6 STG.E [R224.64], R246 ;  /* 0x000000f6e0006986 */ /* 0x0005e8000c101908 */
[----:B-1----:R-:W4:Y:S04]  /*32300*/  LDL.LU R251, [R1+0x430] ;  /* 0x0004300001fb7983 */ /* 0x002f280000300800 */
[----:B--2---:R-:W2:Y:S01]  /*32310*/  LDL.LU R246, [R1+0x3f0] ;  /* 0x0003f00001f67983 */ /* 0x004ea20000300800 */
[----:B------:R-:W-:Y:S01]  /*32320*/  IMAD.WIDE R226, R3, 0x4, R222 ;  /* 0x0000000403e27825 */ /* 0x000fe200078e02de */
[----:B------:R-:W-:-:S02]  /*32330*/  ISETP.LT.AND P4, PT, R234, c[0x0][0x178], !P0 ;  /* 0x00005e00ea007a0c */ /* 0x000fc40004781270 */
[----:B------:R-:W-:Y:S01]  /*32340*/  ISETP.LT.AND P6, PT, R232, c[0x0][0x178], !P0 ;  /* 0x00005e00e8007a0c */ /* 0x000fe200047c1270 */
[----:B------:R-:W-:Y:S01]  /*32350*/  IMAD.WIDE R224, R3, 0x4, R4 ;  /* 0x0000000403e07825 */ /* 0x000fe200078e0204 */
[----:B------:R1:W-:Y:S01]  /*32360*/  @P5 STG.E [R226.64], R247 ;  /* 0x000000f7e2005986 */ /* 0x0003e2000c101908 */
[----:B------:R-:W-:Y:S02]  /*32370*/  ISETP.LT.AND P5, PT, R233, c[0x0][0x178], !P0 ;  /* 0x00005e00e9007a0c */ /* 0x000fe400047a1270 */
[----:B------:R-:W-:Y:S01]  /*32380*/  IMAD.WIDE R228, R3, 0x4, R220 ;  /* 0x0000000403e47825 */ /* 0x000fe200078e02dc */
[----:B------:R-:W-:Y:S01]  /*32390*/  ISETP.GE.AND P1, PT, R230, c[0x0][0x17c], PT ;  /* 0x00005f00e6007a0c */ /* 0x000fe20003f26270 */
[----:B------:R1:W-:Y:S01]  /*323a0*/  @P2 STG.E [R224.64], R250 ;  /* 0x000000fae0002986 */ /* 0x0003e2000c101908 */
[----:B------:R-:W-:Y:S02]  /*323b0*/  ISETP.LT.AND P0, PT, R231, c[0x0][0x178], !P0 ;  /* 0x00005e00e7007a0c */ /* 0x000fe40004701270 */
[----:B------:R-:W-:Y:S01]  /*323c0*/  ISETP.LT.AND P2, PT, R238, c[0x0][0x178], !P1 ;  /* 0x00005e00ee007a0c */ /* 0x000fe20004f41270 */
[----:B---3--:R3:W-:Y:S01]  /*323d0*/  @P3 STG.E [R228.64], R241 ;  /* 0x000000f1e4003986 */ /* 0x0087e2000c101908 */
[----:B------:R-:W-:Y:S01]  /*323e0*/  ISETP.LT.AND P3, PT, R237, c[0x0][0x178], !P1 ;  /* 0x00005e00ed007a0c */ /* 0x000fe20004f61270 */
[C---:B-1----:R-:W-:Y:S01]  /*323f0*/  IMAD.WIDE R226, R3.reuse, 0x4, R208 ;  /* 0x0000000403e27825 */ /* 0x042fe200078e02d0 */
[----:B------:R-:W-:-:S03]  /*32400*/  IADD3 R0, R3, c[0x0][0x198], RZ ;  /* 0x0000660003007a10 */ /* 0x000fc60007ffe0ff */
[----:B------:R-:W-:-:S04]  /*32410*/  IMAD.WIDE R224, R3, 0x4, R10 ;  /* 0x0000000403e07825 */ /* 0x000fc800078e020a */
[C---:B---3--:R-:W-:Y:S01]  /*32420*/  IMAD.WIDE R228, R3.reuse, 0x4, R210 ;  /* 0x0000000403e47825 */ /* 0x048fe200078e02d2 */
[----:B------:R-:W3:Y:S04]  /*32430*/  LDL.LU R241, [R1+0x3b0] ;  /* 0x0003b00001f17983 */ /* 0x000ee80000300800 */
[----:B------:R1:W-:Y:S04]  /*32440*/  @P4 STG.E [R228.64], R245 ;  /* 0x000000f5e4004986 */ /* 0x0003e8000c101908 */
[----:B------:R1:W-:Y:S04]  /*32450*/  @P5 STG.E [R226.64], R249 ;  /* 0x000000f9e2005986 */ /* 0x0003e8000c101908 */
[----:B------:R-:W3:Y:S01]  /*32460*/  LDL.LU R230, [R1+0x360] ;  /* 0x0003600001e67983 */ /* 0x000ee20000300800 */
[----:B-1----:R-:W-:-:S03]  /*32470*/  IMAD.WIDE R228, R3, 0x4, R6 ;  /* 0x0000000403e47825 */ /* 0x002fc600078e0206 */
[----:B------:R1:W-:Y:S01]  /*32480*/  @P6 STG.E [R224.64], R248 ;  /* 0x000000f8e0006986 */ /* 0x0003e2000c101908 */
[----:B------:R-:W-:Y:S01]  /*32490*/  IADD3 R3, R239, 0x13, RZ ;  /* 0x00000013ef037810 */ /* 0x000fe20007ffe0ff */
[----:B------:R-:W-:Y:S02]  /*324a0*/  IMAD.WIDE R226, R0, 0x4, R222 ;  /* 0x0000000400e27825 */ /* 0x000fe400078e02de */
[----:B------:R-:W3:Y:S01]  /*324b0*/  LDL.LU R247, [R1+0x2d0] ;  /* 0x0002d00001f77983 */ /* 0x000ee20000300800 */
[----:B------:R-:W-:-:S03]  /*324c0*/  ISETP.GE.AND P4, PT, R3, c[0x0][0x17c], PT ;  /* 0x00005f0003007a0c */ /* 0x000fc60003f86270 */
[----:B------:R1:W-:Y:S02]  /*324d0*/  @P0 STG.E [R228.64], R244 ;  /* 0x000000f4e4000986 */ /* 0x0003e4000c101908 */
[----:B-1----:R-:W-:Y:S02]  /*324e0*/  IMAD.WIDE R224, R0, 0x4, R8 ;  /* 0x0000000400e07825 */ /* 0x002fe400078e0208 */
[----:B------:R-:W3:Y:S04]  /*324f0*/  LDL.LU R248, [R1+0x220] ;  /* 0x0002200001f87983 */ /* 0x000ee80000300800 */
[----:B------:R-:W3:Y:S04]  /*32500*/  LDL.LU R250, [R1+0x3b4] ;  /* 0x0003b40001fa7983 */ /* 0x000ee80000300800 */
[----:B------:R-:W3:Y:S04]  /*32510*/  LDL.LU R245, [R1+0x384] ;  /* 0x0003840001f57983 */ /* 0x000ee80000300800 */
[----:B------:R-:W3:Y:S04]  /*32520*/  LDL.LU R249, [R1+0x364] ;  /* 0x0003640001f97983 */ /* 0x000ee80000300800 */
[----:B------:R-:W3:Y:S04]  /*32530*/  LDL.LU R244, [R1+0x2d4] ;  /* 0x0002d40001f47983 */ /* 0x000ee80000300800 */
[----:B----4-:R1:W-:Y:S04]  /*32540*/  @P2 STG.E [R224.64], R251 ;  /* 0x000000fbe0002986 */ /* 0x0103e8000c101908 */
[----:B--2---:R2:W-:Y:S04]  /*32550*/  @P3 STG.E [R226.64], R246 ;  /* 0x000000f6e2003986 */ /* 0x0045e8000c101908 */
[----:B-1----:R-:W4:Y:S04]  /*32560*/  LDL.LU R251, [R1+0x434] ;  /* 0x0004340001fb7983 */ /* 0x002f280000300800 */
[----:B--2---:R-:W2:Y:S04]  /*32570*/  LDL.LU R246, [R1+0x3f4] ;  /* 0x0003f40001f67983 */ /* 0x004ea80000300800 */
[----:B------:R-:W2:Y:S01]  /*32580*/  LDL.LU R3, [R1+0x380] ;  /* 0x0003800001037983 */ /* 0x000ea20000300800 */
[----:B------:R-:W-:-:S02]  /*32590*/  ISETP.LT.AND P0, PT, R236, c[0x0][0x178], !P1 ;  /* 0x00005e00ec007a0c */ /* 0x000fc40004f01270 */
[----:B------:R-:W-:Y:S02]  /*325a0*/  ISETP.LT.AND P5, PT, R235, c[0x0][0x178], !P1 ;  /* 0x00005e00eb007a0c */ /* 0x000fe40004fa1270 */
[----:B------:R-:W-:Y:S02]  /*325b0*/  ISETP.LT.AND P6, PT, R234, c[0x0][0x178], !P1 ;  /* 0x00005e00ea007a0c */ /* 0x000fe40004fc1270 */
[----:B------:R-:W-:Y:S01]  /*325c0*/  ISETP.LT.AND P2, PT, R233, c[0x0][0x178], !P1 ;  /* 0x00005e00e9007a0c */ /* 0x000fe20004f41270 */
[----:B------:R-:W-:Y:S01]  /*325d0*/  IMAD.WIDE R226, R0, 0x4, R4 ;  /* 0x0000000400e27825 */ /* 0x000fe200078e0204 */
[----:B------:R-:W-:-:S03]  /*325e0*/  ISETP.LT.AND P3, PT, R232, c[0x0][0x178], !P1 ;  /* 0x00005e00e8007a0c */ /* 0x000fc60004f61270 */
[C---:B------:R-:W-:Y:S02]  /*325f0*/  IMAD.WIDE R228, R0.reuse, 0x4, R220 ;  /* 0x0000000400e47825 */ /* 0x040fe400078e02dc */
[----:B---3--:R1:W-:Y:S02]  /*32600*/  @P0 STG.E [R226.64], R241 ;  /* 0x000000f1e2000986 */ /* 0x0083e4000c101908 */
[----:B------:R-:W-:-:S04]  /*32610*/  IMAD.WIDE R224, R0, 0x4, R210 ;  /* 0x0000000400e07825 */ /* 0x000fc800078e02d2 */
[----:B-1----:R-:W-:Y:S01]  /*32620*/  IMAD.WIDE R226, R0, 0x4, R208 ;  /* 0x0000000400e27825 */ /* 0x002fe200078e02d0 */
[----:B------:R-:W3:Y:S01]  /*32630*/  LDL.LU R241, [R1+0x1208] ;  /* 0x0012080001f17983 */ /* 0x000ee20000300800 */
[----:B------:R-:W-:-:S03]  /*32640*/  ISETP.LT.AND P1, PT, R231, c[0x0][0x178], !P1 ;  /* 0x00005e00e7007a0c */ /* 0x000fc60004f21270 */
[----:B--2---:R1:W-:Y:S04]  /*32650*/  @P5 STG.E [R228.64], R3 ;  /* 0x00000003e4005986 */ /* 0x0043e8000c101908 */
[----:B------:R-:W-:Y:S04]  /*32660*/  @P6 STG.E [R224.64], R230 ;  /* 0x000000e6e0006986 */ /* 0x000fe8000c101908 */
[----:B------:R-:W-:Y:S01]  /*32670*/  @P2 STG.E [R226.64], R247 ;  /* 0x000000f7e2002986 */ /* 0x000fe2000c101908 */
[----:B-1----:R-:W-:-:S05]  /*32680*/  IMAD.WIDE R228, R0, 0x4, R10 ;  /* 0x0000000400e47825 */ /* 0x002fca00078e020a */
[----:B------:R1:W-:Y:S04]  /*32690*/  @P3 STG.E [R228.64], R248 ;  /* 0x000000f8e4003986 */ /* 0x0003e8000c101908 */
[----:B-1----:R-:W2:Y:S01]  /*326a0*/  LDL.LU R248, [R1+0x224] ;  /* 0x0002240001f87983 */ /* 0x002ea20000300800 */
[----:B------:R-:W-:Y:S01]  /*326b0*/  ISETP.LT.AND P0, PT, R238, c[0x0][0x178], !P4 ;  /* 0x00005e00ee007a0c */ /* 0x000fe20006701270 */
[C---:B------:R-:W-:Y:S01]  /*326c0*/  IMAD.WIDE R224, R0.reuse, 0x4, R6 ;  /* 0x0000000400e07825 */ /* 0x040fe200078e0206 */
[----:B------:R-:W-:Y:S02]  /*326d0*/  IADD3 R0, R0, c[0x0][0x198], RZ ;  /* 0x0000660000007a10 */ /* 0x000fe40007ffe0ff */
[----:B------:R-:W-:Y:S02]  /*326e0*/  ISETP.LT.AND P2, PT, R237, c[0x0][0x178], !P4 ;  /* 0x00005e00ed007a0c */ /* 0x000fe40006741270 */
[----:B------:R-:W-:Y:S01]  /*326f0*/  ISETP.LT.AND P5, PT, R236, c[0x0][0x178], !P4 ;  /* 0x00005e00ec007a0c */ /* 0x000fe200067a1270 */
[----:B------:R1:W-:Y:S01]  /*32700*/  @P1 STG.E [R224.64], R240 ;  /* 0x000000f0e0001986 */ /* 0x0003e2000c101908 */
[----:B------:R-:W-:Y:S01]  /*32710*/  ISETP.LT.AND P6, PT, R235, c[0x0][0x178], !P4 ;  /* 0x00005e00eb007a0c */ /* 0x000fe200067c1270 */
[----:B------:R-:W-:Y:S01]  /*32720*/  IMAD.WIDE R228, R0, 0x4, R222 ;  /* 0x0000000400e47825 */ /* 0x000fe200078e02de */
[----:B------:R-:W-:-:S02]  /*32730*/  ISETP.LT.AND P3, PT, R234, c[0x0][0x178], !P4 ;  /* 0x00005e00ea007a0c */ /* 0x000fc40006761270 */
[----:B------:R-:W-:Y:S01]  /*32740*/  ISETP.LT.AND P1, PT, R233, c[0x0][0x178], !P4 ;  /* 0x00005e00e9007a0c */ /* 0x000fe20006721270 */
[----:B-1----:R-:W-:-:S05]  /*32750*/  IMAD.WIDE R224, R0, 0x4, R8 ;  /* 0x0000000400e07825 */ /* 0x002fca00078e0208 */
[----:B----4-:R1:W-:Y:S01]  /*32760*/  @P0 STG.E [R224.64], R251 ;  /* 0x000000fbe0000986 */ /* 0x0103e2000c101908 */
[----:B------:R-:W-:-:S03]  /*32770*/  IMAD.WIDE R226, R0, 0x4, R220 ;  /* 0x0000000400e27825 */ /* 0x000fc600078e02dc */
[----:B------:R4:W-:Y:S01]  /*32780*/  @P2 STG.E [R228.64], R246 ;  /* 0x000000f6e4002986 */ /* 0x0009e2000c101908 */
[----:B------:R-:W-:Y:S01]  /*32790*/  ISETP.LT.AND P2, PT, R232, c[0x0][0x178], !P4 ;  /* 0x00005e00e8007a0c */ /* 0x000fe20006741270 */
[----:B-1----:R-:W-:-:S04]  /*327a0*/  IMAD.WIDE R224, R0, 0x4, R4 ;  /* 0x0000000400e07825 */ /* 0x002fc800078e0204 */
[----:B----4-:R-:W-:Y:S01]  /*327b0*/  IMAD.WIDE R228, R0, 0x4, R210 ;  /* 0x0000000400e47825 */ /* 0x010fe200078e02d2 */
[----:B------:R1:W-:Y:S01]  /*327c0*/  @P5 STG.E [R224.64], R250 ;  /* 0x000000fae0005986 */ /* 0x0003e2000c101908 */
[----:B------:R-:W-:-:S03]  /*327d0*/  IADD3 R3, R239, 0x14, RZ ;  /* 0x00000014ef037810 */ /* 0x000fc60007ffe0ff */
[----:B------:R4:W-:Y:S04]  /*327e0*/  @P6 STG.E [R226.64], R245 ;  /* 0x000000f5e2006986 */ /* 0x0009e8000c101908 */
[----:B------:R-:W-:Y:S01]  /*327f0*/  @P3 STG.E [R228.64], R249 ;  /* 0x000000f9e4003986 */ /* 0x000fe2000c101908 */
[----:B-1----:R-:W-:-:S03]  /*32800*/  IMAD.WIDE R224, R0, 0x4, R208 ;  /* 0x0000000400e07825 */ /* 0x002fc600078e02d0 */
[----:B------:R-:W3:Y:S04]  /*32810*/  LDL.LU R246, [R1+0x460] ;  /* 0x0004600001f67983 */ /* 0x000ee80000300800 */
[----:B------:R1:W-:Y:S01]  /*32820*/  @P1 STG.E [R224.64], R244 ;  /* 0x000000f4e0001986 */ /* 0x0003e2000c101908 */
[----:B------:R-:W-:-:S03]  /*32830*/  ISETP.GE.AND P0, PT, R3, c[0x0][0x17c], PT ;  /* 0x00005f0003007a0c */ /* 0x000fc60003f06270 */
[----:B------:R-:W3:Y:S01]  /*32840*/  LDL.LU R250, [R1+0x410] ;  /* 0x0004100001fa7983 */ /* 0x000ee20000300800 */
[----:B------:R-:W-:Y:S01]  /*32850*/  IADD3 R230, R239, 0x15, RZ ;  /* 0x00000015efe67810 */ /* 0x000fe20007ffe0ff */
[C---:B----4-:R-:W-:Y:S02]  /*32860*/  IMAD.WIDE R226, R0.reuse, 0x4, R6 ;  /* 0x0000000400e27825 */ /* 0x050fe400078e0206 */
[----:B------:R-:W4:Y:S02]  /*32870*/  LDL.LU R240, [R1+0x400] ;  /* 0x0004000001f07983 */ /* 0x000f240000300800 */
[C---:B-1----:R-:W-:Y:S02]  /*32880*/  IMAD.WIDE R224, R0.reuse, 0x4, R10 ;  /* 0x0000000400e07825 */ /* 0x042fe400078e020a */
[----:B------:R-:W4:Y:S01]  /*32890*/  LDL.LU R245, [R1+0x3a0] ;  /* 0x0003a00001f57983 */ /* 0x000f220000300800 */
[----:B------:R-:W-:-:S03]  /*328a0*/  IADD3 R3, R0, c[0x0][0x198], RZ ;  /* 0x0000660000037a10 */ /* 0x000fc60007ffe0ff */
[----:B------:R-:W4:Y:S04]  /*328b0*/  LDL.LU R244, [R1+0x310] ;  /* 0x0003100001f47983 */ /* 0x000f280000300800 */
[----:B------:R-:W4:Y:S04]  /*328c0*/  LDL.LU R0, [R1+0x480] ;  /* 0x0004800001007983 */ /* 0x000f280000300800 */
[----:B--2---:R1:W-:Y:S01]  /*328d0*/  @P2 STG.E [R224.64], R248 ;  /* 0x000000f8e0002986 */ /* 0x0043e2000c101908 */
[----:B------:R-:W-:-:S03]  /*328e0*/  ISETP.GE.AND P2, PT, R230, c[0x0][0x17c], PT ;  /* 0x00005f00e6007a0c */ /* 0x000fc60003f46270 */
[----:B-1----:R-:W2:Y:S04]  /*328f0*/  LDL.LU R248, [R1+0x300] ;  /* 0x0003000001f87983 */ /* 0x002ea80000300800 */
[----:B------:R-:W2:Y:S04]  /*32900*/  LDL.LU R247, [R1+0x4c4] ;  /* 0x0004c40001f77983 */ /* 0x000ea80000300800 */
[----:B------:R-:W2:Y:S04]  /*32910*/  LDL.LU R251, [R1+0x484] ;  /* 0x0004840001fb7983 */ /* 0x000ea80000300800 */
[----:B------:R-:W2:Y:S04]  /*32920*/  LDL.LU R249, [R1+0x404] ;  /* 0x0004040001f97983 */ /* 0x000ea80000300800 */
[----:B------:R-:W2:Y:S01]  /*32930*/  LDL.LU R230, [R1+0x4c0] ;  /* 0x0004c00001e67983 */ /* 0x000ea20000300800 */
[----:B------:R-:W-:-:S02]  /*32940*/  ISETP.LT.AND P4, PT, R231, c[0x0][0x178], !P4 ;  /* 0x00005e00e7007a0c */ /* 0x000fc40006781270 */
[----:B------:R-:W-:Y:S02]  /*32950*/  ISETP.LT.AND P6, PT, R238, c[0x0][0x178], !P0 ;  /* 0x00005e00ee007a0c */ /* 0x000fe400047c1270 */
[----:B------:R-:W-:Y:S02]  /*32960*/  ISETP.LT.AND P5, PT, R237, c[0x0][0x178], !P0 ;  /* 0x00005e00ed007a0c */ /* 0x000fe400047a1270 */
[----:B------:R-:W-:Y:S01]  /*32970*/  ISETP.LT.AND P1, PT, R236, c[0x0][0x178], !P0 ;  /* 0x00005e00ec007a0c */ /* 0x000fe20004721270 */
[----:B------:R-:W-:-:S04]  /*32980*/  IMAD.WIDE R228, R3, 0x4, R8 ;  /* 0x0000000403e47825 */ /* 0x000fc800078e0208 */
[C---:B------:R-:W-:Y:S02]  /*32990*/  IMAD.WIDE R224, R3.reuse, 0x4, R222 ;  /* 0x0000000403e07825 */ /* 0x040fe400078e02de */
[----:B---3--:R1:W-:Y:S02]  /*329a0*/  @P4 STG.E [R226.64], R241 ;  /* 0x000000f1e2004986 */ /* 0x0083e4000c101908 */
[----:B-1----:R-:W-:Y:S01]  /*329b0*/  IMAD.WIDE R226, R3, 0x4, R4 ;  /* 0x0000000403e27825 */ /* 0x002fe200078e0204 */
[----:B------:R-:W-:Y:S02]  /*329c0*/  ISETP.LT.AND P3, PT, R235, c[0x0][0x178], !P0 ;  /* 0x00005e00eb007a0c */ /* 0x000fe40004761270 */
[----:B------:R-:W-:Y:S01]  /*329d0*/  ISETP.LT.AND P4, PT, R234, c[0x0][0x178], !P0 ;  /* 0x00005e00ea007a0c */ /* 0x000fe20004781270 */
[----:B--2---:R-:W-:Y:S04]  /*329e0*/  @P6 STG.E [R228.64], R230 ;  /* 0x000000e6e4006986 */ /* 0x004fe8000c101908 */
[----:B----4-:R-:W-:Y:S04]  /*329f0*/  @P5 STG.E [R224.64], R0 ;  /* 0x00000000e0005986 */ /* 0x010fe8000c101908 */
[----:B------:R1:W-:Y:S04]  /*32a00*/  @P1 STG.E [R226.64], R246 ;  /* 0x000000f6e2001986 */ /* 0x0003e8000c101908 */
[----:B-1----:R-:W2:Y:S01]  /*32a10*/  LDL.LU R246, [R1+0x464] ;  /* 0x0004640001f67983 */ /* 0x002ea20000300800 */
[----:B------:R-:W-:Y:S01]  /*32a20*/  IMAD.WIDE R228, R3, 0x4, R220 ;  /* 0x0000000403e47825 */ /* 0x000fe200078e02dc */
[----:B------:R-:W-:-:S02]  /*32a30*/  ISETP.LT.AND P5, PT, R233, c[0x0][0x178], !P0 ;  /* 0x00005e00e9007a0c */ /* 0x000fc400047a1270 */
[----:B------:R-:W-:Y:S02]  /*32a40*/  ISETP.LT.AND P6, PT, R232, c[0x0][0x178], !P0 ;  /* 0x00005e00e8007a0c */ /* 0x000fe400047c1270 */
[----:B------:R-:W-:Y:S01]  /*32a50*/  ISETP.LT.AND P0, PT, R231, c[0x0][0x178], !P0 ;  /* 0x00005e00e7007a0c */ /* 0x000fe20004701270 */
[----:B------:R1:W-:Y:S01]  /*32a60*/  @P3 STG.E [R228.64], R250 ;  /* 0x000000fae4003986 */ /* 0x0003e2000c101908 */
[----:B------:R-:W-:Y:S01]  /*32a70*/  IMAD.WIDE R224, R3, 0x4, R208 ;  /* 0x0000000403e07825 */ /* 0x000fe200078e02d0 */
[----:B------:R-:W-:Y:S02]  /*32a80*/  ISETP.LT.AND P1, PT, R238, c[0x0][0x178], !P2 ;  /* 0x00005e00ee007a0c */ /* 0x000fe40005721270 */
[----:B------:R-:W-:Y:S01]  /*32a90*/  ISETP.LT.AND P3, PT, R237, c[0x0][0x178], !P2 ;  /* 0x00005e00ed007a0c */ /* 0x000fe20005761270 */
[----:B------:R-:W-:-:S04]  /*32aa0*/  IMAD.WIDE R226, R3, 0x4, R10 ;  /* 0x0000000403e27825 */ /* 0x000fc800078e020a */
[C---:B-1----:R-:W-:Y:S01]  /*32ab0*/  IMAD.WIDE R228, R3.reuse, 0x4, R210 ;  /* 0x0000000403e47825 */ /* 0x042fe200078e02d2 */
[----:B------:R-:W3:Y:S01]  /*32ac0*/  LDL.LU R250, [R1+0x414] ;  /* 0x0004140001fa7983 */ /* 0x000ee20000300800 */
[----:B------:R-:W-:-:S03]  /*32ad0*/  IADD3 R0, R3, c[0x0][0x198], RZ ;  /* 0x0000660003007a10 */ /* 0x000fc60007ffe0ff */
[----:B------:R1:W-:Y:S04]  /*32ae0*/  @P4 STG.E [R228.64], R240 ;  /* 0x000000f0e4004986 */ /* 0x0003e8000c101908 */
[----:B------:R4:W-:Y:S04]  /*32af0*/  @P5 STG.E [R224.64], R245 ;  /* 0x000000f5e0005986 */ /* 0x0009e8000c101908 */
[----:B------:R4:W-:Y:S01]  /*32b00*/  @P6 STG.E [R226.64], R244 ;  /* 0x000000f4e2006986 */ /* 0x0009e2000c101908 */
[----:B-1----:R-:W-:-:S03]  /*32b10*/  IMAD.WIDE R228, R3, 0x4, R6 ;  /* 0x0000000403e47825 */ /* 0x002fc600078e0206 */
[----:B----4-:R-:W4:Y:S01]  /*32b20*/  LDL.LU R245, [R1+0x3a4] ;  /* 0x0003a40001f57983 */ /* 0x010f220000300800 */
[----:B------:R-:W-:-:S03]  /*32b30*/  IMAD.WIDE R224, R0, 0x4, R8 ;  /* 0x0000000400e07825 */ /* 0x000fc600078e0208 */
[----:B------:R1:W-:Y:S01]  /*32b40*/  @P0 STG.E [R228.64], R248 ;  /* 0x000000f8e4000986 */ /* 0x0003e2000c101908 */
[----:B------:R-:W-:Y:S01]  /*32b50*/  ISETP.LT.AND P0, PT, R236, c[0x0][0x178], !P2 ;  /* 0x00005e00ec007a0c */ /* 0x000fe20005701270 */
[C---:B------:R-:W-:Y:S02]  /*32b60*/  IMAD.WIDE R226, R0.reuse, 0x4, R222 ;  /* 0x0000000400e27825 */ /* 0x040fe400078e02de */
[----:B------:R-:W4:Y:S04]  /*32b70*/  LDL.LU R244, [R1+0x314] ;  /* 0x0003140001f47983 */ /* 0x000f280000300800 */
[----:B------:R1:W-:Y:S04]  /*32b80*/  @P1 STG.E [R224.64], R247 ;  /* 0x000000f7e0001986 */ /* 0x0003e8000c101908 */
[----:B-1----:R-:W4:Y:S04]  /*32b90*/  LDL.LU R248, [R1+0x304] ;  /* 0x0003040001f87983 */ /* 0x002f280000300800 */
[----:B------:R1:W-:Y:S04]  /*32ba0*/  @P3 STG.E [R226.64], R251 ;  /* 0x000000fbe2003986 */ /* 0x0003e8000c101908 */
[----:B------:R-:W4:Y:S04]  /*32bb0*/  LDL.LU R230, [R1+0x510] ;  /* 0x0005100001e67983 */ /* 0x000f280000300800 */
[----:B------:R-:W4:Y:S01]  /*32bc0*/  LDL.LU R247, [R1+0x500] ;  /* 0x0005000001f77983 */ /* 0x000f220000300800 */
[----:B-1----:R-:W-:-:S05]  /*32bd0*/  IMAD.WIDE R226, R0, 0x4, R4 ;  /* 0x0000000400e27825 */ /* 0x002fca00078e0204 */
[----:B--2---:R1:W-:Y:S04]  /*32be0*/  @P0 STG.E [R226.64], R246 ;  /* 0x000000f6e2000986 */ /* 0x0043e8000c101908 */
[----:B-1----:R-:W2:Y:S01]  /*32bf0*/  LDL.LU R246, [R1+0x4e0] ;  /* 0x0004e00001f67983 */ /* 0x002ea20000300800 */
[----:B------:R-:W-:Y:S02]  /*32c00*/  ISETP.LT.AND P5, PT, R235, c[0x0][0x178], !P2 ;  /* 0x00005e00eb007a0c */ /* 0x000fe400057a1270 */
[----:B------:R-:W-:Y:S01]  /*32c10*/  ISETP.LT.AND P6, PT, R234, c[0x0][0x178], !P2 ;  /* 0x00005e00ea007a0c */ /* 0x000fe200057c1270 */
[C---:B------:R-:W-:Y:S01]  /*32c20*/  IMAD.WIDE R228, R0.reuse, 0x4, R220 ;  /* 0x0000000400e47825 */ /* 0x040fe200078e02dc */
[----:B------:R-:W-:Y:S01]  /*32c30*/  ISETP.LT.AND P1, PT, R233, c[0x0][0x178], !P2 ;  /* 0x00005e00e9007a0c */ /* 0x000fe20005721270 */
[----:B------:R-:W2:Y:S01]  /*32c40*/  LDL.LU R240, [R1+0x4b0] ;  /* 0x0004b00001f07983 */ /* 0x000ea20000300800 */
[----:B------:R-:W-:Y:S01]  /*32c50*/  IADD3 R3, R239, 0x16, RZ ;  /* 0x00000016ef037810 */ /* 0x000fe20007ffe0ff */
[----:B------:R-:W-:Y:S01]  /*32c60*/  IMAD.WIDE R224, R0, 0x4, R210 ;  /* 0x0000000400e07825 */ /* 0x000fe200078e02d2 */
[----:B------:R-:W-:-:S02]  /*32c70*/  ISETP.LT.AND P3, PT, R232, c[0x0][0x178], !P2 ;  /* 0x00005e00e8007a0c */ /* 0x000fc40005761270 */
[----:B------:R-:W-:Y:S02]  /*32c80*/  ISETP.LT.AND P2, PT, R231, c[0x0][0x178], !P2 ;  /* 0x00005e00e7007a0c */ /* 0x000fe40005741270 */
[----:B------:R-:W-:Y:S01]  /*32c90*/  ISETP.GE.AND P4, PT, R3, c[0x0][0x17c], PT ;  /* 0x00005f0003007a0c */ /* 0x000fe20003f86270 */
[----:B---3--:R1:W-:Y:S01]  /*32ca0*/  @P5 STG.E [R228.64], R250 ;  /* 0x000000fae4005986 */ /* 0x0083e2000c101908 */
[----:B------:R-:W-:Y:S02]  /*32cb0*/  IMAD.WIDE R226, R0, 0x4, R10 ;  /* 0x0000000400e27825 */ /* 0x000fe400078e020a */
[----:B------:R-:W-:Y:S01]  /*32cc0*/  ISETP.LT.AND P0, PT, R238, c[0x0][0x178], !P4 ;  /* 0x00005e00ee007a0c */ /* 0x000fe20006701270 */
[----:B------:R3:W-:Y:S01]  /*32cd0*/  @P6 STG.E [R224.64], R249 ;  /* 0x000000f9e0006986 */ /* 0x0007e2000c101908 */
[----:B------:R-:W-:Y:S01]  /*32ce0*/  ISETP.LT.AND P5, PT, R236, c[0x0][0x178], !P4 ;  /* 0x00005e00ec007a0c */ /* 0x000fe200067a1270 */
[C---:B-1----:R-:W-:Y:S02]  /*32cf0*/  IMAD.WIDE R228, R0.reuse, 0x4, R208 ;  /* 0x0000000400e47825 */ /* 0x042fe400078e02d0 */
[----:B------:R-:W2:Y:S04]  /*32d00*/  LDL.LU R250, [R1+0x470] ;  /* 0x0004700001fa7983 */ /* 0x000ea80000300800 */
[----:B---3--:R-:W3:Y:S01]  /*32d10*/  LDL.LU R249, [R1+0x440] ;  /* 0x0004400001f97983 */ /* 0x008ee20000300800 */
[C---:B------:R-:W-:Y:S01]  /*32d20*/  IMAD.WIDE R224, R0.reuse, 0x4, R6 ;  /* 0x0000000400e07825 */ /* 0x040fe200078e0206 */
[----:B------:R-:W-:-:S02]  /*32d30*/  IADD3 R0, R0, c[0x0][0x198], RZ ;  /* 0x0000660000007a10 */ /* 0x000fc40007ffe0ff */
[----:B----4-:R1:W-:Y:S01]  /*32d40*/  @P1 STG.E [R228.64], R245 ;  /* 0x000000f5e4001986 */ /* 0x0103e2000c101908 */
[----:B------:R-:W-:-:S03]  /*32d50*/  ISETP.LT.AND P1, PT, R237, c[0x0][0x178], !P4 ;  /* 0x00005e00ed007a0c */ /* 0x000fc60006721270 */
[----:B------:R-:W-:Y:S04]  /*32d60*/  @P3 STG.E [R226.64], R244 ;  /* 0x000000f4e2003986 */ /* 0x000fe8000c101908 */
[----:B------:R-:W4:Y:S04]  /*32d70*/  LDL.LU R251, [R1+0x420] ;  /* 0x0004200001fb7983 */ /* 0x000f280000300800 */
[----:B------:R1:W-:Y:S02]  /*32d80*/  @P2 STG.E [R224.64], R248 ;  /* 0x000000f8e0002986 */ /* 0x0003e4000c101908 */
[----:B-1----:R-:W-:-:S02]  /*32d90*/  IMAD.WIDE R228, R0, 0x4, R222 ;  /* 0x0000000400e47825 */ /* 0x002fc400078e02de */
[----:B------:R-:W4:Y:S02]  /*32da0*/  LDL.LU R245, [R1+0x514] ;  /* 0x0005140001f57983 */ /* 0x000f240000300800 */
[C---:B------:R-:W-:Y:S02]  /*32db0*/  IMAD.WIDE R224, R0.reuse, 0x4, R8 ;  /* 0x0000000400e07825 */ /* 0x040fe400078e0208 */
[----:B------:R-:W4:Y:S04]  /*32dc0*/  LDL.LU R248, [R1+0x4b4] ;  /* 0x0004b40001f87983 */ /* 0x000f280000300800 */
[----:B------:R1:W-:Y:S04]  /*32dd0*/  @P0 STG.E [R224.64], R230 ;  /* 0x000000e6e0000986 */ /* 0x0003e8000c101908 */
[----:B------:R-:W4:Y:S04]  /*32de0*/  LDL.LU R244, [R1+0x424] ;  /* 0x0004240001f47983 */ /* 0x000f280000300800 */
[----:B------:R1:W-:Y:S02]  /*32df0*/  @P1 STG.E [R228.64], R247 ;  /* 0x000000f7e4001986 */ /* 0x0003e4000c101908 */
[----:B-1----:R-:W-:-:S02]  /*32e00*/  IMAD.WIDE R224, R0, 0x4, R4 ;  /* 0x0000000400e07825 */ /* 0x002fc400078e0204 */
[----:B------:R-:W4:Y:S04]  /*32e10*/  LDL.LU R247, [R1+0x504] ;  /* 0x0005040001f77983 */ /* 0x000f280000300800 */
[----:B--2---:R1:W-:Y:S04]  /*32e20*/  @P5 STG.E [R224.64], R246 ;  /* 0x000000f6e0005986 */ /* 0x0043e8000c101908 */
[----:B-1----:R-:W2:Y:S01]  /*32e30*/  LDL.LU R246, [R1+0x4e4] ;  /* 0x0004e40001f67983 */ /* 0x002ea20000300800 */
[----:B------:R-:W-:Y:S02]  /*32e40*/  ISETP.LT.AND P6, PT, R235, c[0x0][0x178], !P4 ;  /* 0x00005e00eb007a0c */ /* 0x000fe400067c1270 */
[----:B------:R-:W-:-:S02]  /*32e50*/  ISETP.LT.AND P3, PT, R234, c[0x0][0x178], !P4 ;  /* 0x00005e00ea007a0c */ /* 0x000fc40006761270 */
[----:B------:R-:W-:Y:S01]  /*32e60*/  ISETP.LT.AND P2, PT, R233, c[0x0][0x178], !P4 ;  /* 0x00005e00e9007a0c */ /* 0x000fe20006741270 */
[----:B------:R-:W-:Y:S01]  /*32e70*/  IMAD.WIDE R226, R0, 0x4, R220 ;  /* 0x0000000400e27825 */ /* 0x000fe200078e02dc */
[----:B------:R-:W-:-:S03]  /*32e80*/  IADD3 R3, R239, 0x17, RZ ;  /* 0x00000017ef037810 */ /* 0x000fc60007ffe0ff */
[----:B------:R-:W-:Y:S01]  /*32e90*/  IMAD.WIDE R228, R0, 0x4, R210 ;  /* 0x0000000400e47825 */ /* 0x000fe200078e02d2 */
[----:B------:R-:W-:-:S03]  /*32ea0*/  ISETP.GE.AND P0, PT, R3, c[0x0][0x17c], PT ;  /* 0x00005f0003007a0c */ /* 0x000fc60003f06270 */
[----:B------:R-:W-:Y:S01]  /*32eb0*/  IMAD.WIDE R224, R0, 0x4, R208 ;  /* 0x0000000400e07825 */ /* 0x000fe200078e02d0 */
[----:B------:R1:W-:Y:S01]  /*32ec0*/  @P6 STG.E [R226.64], R240 ;  /* 0x000000f0e2006986 */ /* 0x0003e2000c101908 */
[----:B------:R-:W-:Y:S02]  /*32ed0*/  ISETP.LT.AND P1, PT, R232, c[0x0][0x178], !P4 ;  /* 0x00005e00e8007a0c */ /* 0x000fe40006721270 */
[----:B------:R-:W-:Y:S01]  /*32ee0*/  ISETP.LT.AND P4, PT, R231, c[0x0][0x178], !P4 ;  /* 0x00005e00e7007a0c */ /* 0x000fe20006781270 */
[----:B------:R-:W-:Y:S01]  /*32ef0*/  @P3 STG.E [R228.64], R250 ;  /* 0x000000fae4003986 */ /* 0x000fe2000c101908 */
[----:B------:R-:W-:-:S03]  /*32f00*/  ISETP.LT.AND P6, PT, R238, c[0x0][0x178], !P0 ;  /* 0x00005e00ee007a0c */ /* 0x000fc600047c1270 */
[----:B---3--:R3:W-:Y:S01]  /*32f10*/  @P2 STG.E [R224.64], R249 ;  /* 0x000000f9e0002986 */ /* 0x0087e2000c101908 */
[C---:B------:R-:W-:Y:S02]  /*32f20*/  IADD3 R3, R0.reuse, c[0x0][0x198], RZ ;  /* 0x0000660000037a10 */ /* 0x040fe40007ffe0ff */
[----:B------:R-:W-:Y:S01]  /*32f30*/  ISETP.LT.AND P5, PT, R237, c[0x0][0x178], !P0 ;  /* 0x00005e00ed007a0c */ /* 0x000fe200047a1270 */
[----:B-1----:R-:W-:Y:S01]  /*32f40*/  IMAD.WIDE R226, R0, 0x4, R10 ;  /* 0x0000000400e27825 */ /* 0x002fe200078e020a */
[----:B------:R-:W-:Y:S01]  /*32f50*/  ISETP.LT.AND P2, PT, R236, c[0x0][0x178], !P0 ;  /* 0x00005e00ec007a0c */ /* 0x000fe20004741270 */
[----:B---3--:R-:W3:Y:S02]  /*32f60*/  LDL.LU R249, [R1+0x474] ;  /* 0x0004740001f97983 */ /* 0x008ee40000300800 */
[----:B------:R-:W-:Y:S02]  /*32f70*/  IMAD.WIDE R228, R0, 0x4, R6 ;  /* 0x0000000400e47825 */ /* 0x000fe400078e0206 */
[----:B------:R-:W3:Y:S01]  /*32f80*/  LDL.LU R250, [R1+0x444] ;  /* 0x0004440001fa7983 */ /* 0x000ee20000300800 */
[----:B------:R-:W-:Y:S01]  /*32f90*/  ISETP.LT.AND P3, PT, R235, c[0x0][0x178], !P0 ;  /* 0x00005e00eb007a0c */ /* 0x000fe20004761270 */
[----:B------:R-:W-:-:S02]  /*32fa0*/  IMAD.WIDE R224, R3, 0x4, R8 ;  /* 0x0000000403e07825 */ /* 0x000fc400078e0208 */
[----:B----4-:R1:W-:Y:S04]  /*32fb0*/  @P1 STG.E [R226.64], R251 ;  /* 0x000000fbe2001986 */ /* 0x0103e8000c101908 */
[----:B------:R4:W-:Y:S04]  /*32fc0*/  @P4 STG.E [R228.64], R242 ;  /* 0x000000f2e4004986 */ /* 0x0009e8000c101908 */
[----:B------:R4:W-:Y:S01]  /*32fd0*/  @P6 STG.E [R224.64], R245 ;  /* 0x000000f5e0006986 */ /* 0x0009e2000c101908 */
[----:B-1----:R-:W-:-:S03]  /*32fe0*/  IMAD.WIDE R226, R3, 0x4, R222 ;  /* 0x0000000403e27825 */ /* 0x002fc600078e02de */
[----:B----4-:R-:W4:Y:S01]  /*32ff0*/  LDL.LU R242, [R1+0x1204] ;  /* 0x0012040001f27983 */ /* 0x010f220000300800 */
[----:B------:R-:W-:-:S03]  /*33000*/  IMAD.WIDE R228, R3, 0x4, R220 ;  /* 0x0000000403e47825 */ /* 0x000fc600078e02dc */
[----:B------:R-:W4:Y:S01]  /*33010*/  LDL.LU R251, [R1+0x398] ;  /* 0x0003980001fb7983 */ /* 0x000f220000300800 */
[----:B------:R-:W-:-:S03]  /*33020*/  IMAD.WIDE R224, R3, 0x4, R4 ;  /* 0x0000000403e07825 */ /* 0x000fc600078e0204 */
[----:B------:R-:W4:Y:S04]  /*33030*/  LDL.LU R245, [R1+0x378] ;  /* 0x0003780001f57983 */ /* 0x000f280000300800 */
[----:B------:R-:W4:Y:S04]  /*33040*/  LDL.LU R241, [R1+0x2e8] ;  /* 0x0002e80001f17983 */ /* 0x000f280000300800 */
[----:B------:R-:W-:Y:S04]  /*33050*/  @P5 STG.E [R226.64], R247 ;  /* 0x000000f7e2005986 */ /* 0x000fe8000c101908 */
[----:B--2---:R-:W-:Y:S04]  /*33060*/  @P2 STG.E [R224.64], R246 ;  /* 0x000000f6e0002986 */ /* 0x004fe8000c101908 */
[----:B------:R1:W-:Y:S04]  /*33070*/  @P3 STG.E [R228.64], R248 ;  /* 0x000000f8e4003986 */ /* 0x0003e8000c101908 */
[----:B-1----:R-:W2:Y:S01]  /*33080*/  LDL.LU R248, [R1+0x268] ;  /* 0x0002680001f87983 */ /* 0x002ea20000300800 */
[----:B------:R-:W-:-:S02]  /*33090*/  ISETP.LT.AND P4, PT, R234, c[0x0][0x178], !P0 ;  /* 0x00005e00ea007a0c */ /* 0x000fc40004781270 */
[----:B------:R-:W-:Y:S02]  /*330a0*/  ISETP.LT.AND P5, PT, R233, c[0x0][0x178], !P0 ;  /* 0x00005e00e9007a0c */ /* 0x000fe400047a1270 */
[----:B------:R-:W-:Y:S02]  /*330b0*/  IADD3 R230, R239, 0x18, RZ ;  /* 0x00000018efe67810 */ /* 0x000fe40007ffe0ff */
[----:B------:R-:W-:Y:S02]  /*330c0*/  ISETP.LT.AND P6, PT, R232, c[0x0][0x178], !P0 ;  /* 0x00005e00e8007a0c */ /* 0x000fe400047c1270 */
[----:B------:R-:W-:Y:S01]  /*330d0*/  ISETP.LT.AND P0, PT, R231, c[0x0][0x178], !P0 ;  /* 0x00005e00e7007a0c */ /* 0x000fe20004701270 */
[----:B------:R-:W-:Y:S01]  /*330e0*/  IMAD.WIDE R224, R3, 0x4, R210 ;  /* 0x0000000403e07825 */ /* 0x000fe200078e02d2 */
[----:B------:R-:W-:-:S03]  /*330f0*/  ISETP.GE.AND P1, PT, R230, c[0x0][0x17c], PT ;  /* 0x00005f00e6007a0c */ /* 0x000fc60003f26270 */
[----:B------:R-:W-:Y:S01]  /*33100*/  IMAD.WIDE R226, R3, 0x4, R208 ;  /* 0x0000000403e27825 */ /* 0x000fe200078e02d0 */
[----:B------:R-:W-:Y:S02]  /*33110*/  ISETP.LT.AND P2, PT, R238, c[0x0][0x178], !P1 ;  /* 0x00005e00ee007a0c */ /* 0x000fe40004f41270 */
[----:B------:R-:W-:Y:S01]  /*33120*/  ISETP.LT.AND P3, PT, R237, c[0x0][0x178], !P1 ;  /* 0x00005e00ed007a0c */ /* 0x000fe20004f61270 */
[C---:B------:R-:W-:Y:S01]  /*33130*/  IMAD.WIDE R228, R3.reuse, 0x4, R10 ;  /* 0x0000000403e47825 */ /* 0x040fe200078e020a */
[----:B---3--:R1:W-:Y:S01]  /*33140*/  @P4 STG.E [R224.64], R249 ;  /* 0x000000f9e0004986 */ /* 0x0083e2000c101908 */
[----:B------:R-:W-:-:S03]  /*33150*/  IADD3 R0, R3, c[0x0][0x198], RZ ;  /* 0x0000660003007a10 */ /* 0x000fc60007ffe0ff */
[----:B------:R3:W-:Y:S01]  /*33160*/  @P5 STG.E [R226.64], R250 ;  /* 0x000000fae2005986 */ /* 0x0007e2000c101908 */
[----:B------:R-:W-:-:S03]  /*33170*/  ISETP.LT.AND P5, PT, R235, c[0x0][0x178], !P1 ;  /* 0x00005e00eb007a0c */ /* 0x000fc60004fa1270 */
[----:B------:R3:W-:Y:S01]  /*33180*/  @P6 STG.E [R228.64], R244 ;  /* 0x000000f4e4006986 */ /* 0x0007e2000c101908 */
[----:B-1----:R-:W-:-:S03]  /*33190*/  IMAD.WIDE R224, R3, 0x4, R6 ;  /* 0x0000000403e07825 */ /* 0x002fc600078e0206 */
[----:B------:R-:W2:Y:S04]  /*331a0*/  LDL.LU R249, [R1+0x238] ;  /* 0x0002380001f97983 */ /* 0x000ea80000300800 */
[----:B------:R-:W2:Y:S01]  /*331b0*/  LDL.LU R240, [R1+0x118] ;  /* 0x0001180001f07983 */ /* 0x000ea20000300800 */
[----:B---3--:R-:W-:-:S03]  /*331c0*/  IMAD.WIDE R226, R0, 0x4, R8 ;  /* 0x0000000400e27825 */ /* 0x008fc600078e0208 */
[----:B------:R-:W3:Y:S01]  /*331d0*/  LDL.LU R247, [R1+0x98] ;  /* 0x0000980001f77983 */ /* 0x000ee20000300800 */
[----:B------:R-:W-:-:S03]  /*331e0*/  IMAD.WIDE R228, R0, 0x4, R222 ;  /* 0x0000000400e47825 */ /* 0x000fc600078e02de */
[----:B------:R1:W-:Y:S01]  /*331f0*/  @P0 STG.E [R224.64], R243 ;  /* 0x000000f3e0000986 */ /* 0x0003e2000c101908 */
[----:B------:R-:W-:-:S03]  /*33200*/  ISETP.LT.AND P0, PT, R236, c[0x0][0x178], !P1 ;  /* 0x00005e00ec007a0c */ /* 0x000fc60004f01270 */
[----:B----4-:R4:W-:Y:S04]  /*33210*/  @P2 STG.E [R226.64], R251 ;  /* 0x000000fbe2002986 */ /* 0x0109e8000c101908 */
[----:B-1----:R-:W3:Y:S04]  /*33220*/  LDL.LU R243, [R1+0x1200] ;  /* 0x0012000001f37983 */ /* 0x002ee80000300800 */
[----:B------:R-:W3:Y:S01]  /*33230*/  LDL.LU R250, [R1+0x88] ;  /* 0x0000880001fa7983 */ /* 0x000ee20000300800 */
[----:B----4-:R-:W-:-:S03]  /*33240*/  IMAD.WIDE R226, R0, 0x4, R4 ;  /* 0x0000000400e27825 */ /* 0x010fc600078e0204 */
[----:B------:R-:W4:Y:S04]  /*33250*/  LDL.LU R246, [R1+0x2ec] ;  /* 0x0002ec0001f67983 */ /* 0x000f280000300800 */
[----:B------:R-:W4:Y:S04]  /*33260*/  LDL.LU R244, [R1+0x11c] ;  /* 0x00011c0001f47983 */ /* 0x000f280000300800 */
[----:B------:R1:W-:Y:S04]  /*33270*/  @P3 STG.E [R228.64], R245 ;  /* 0x000000f5e4003986 */ /* 0x0003e8000c101908 */
[----:B------:R-:W-:Y:S04]  /*33280*/  @P0 STG.E [R226.64], R241 ;  /* 0x000000f1e2000986 */ /* 0x000fe8000c101908 */
[----:B-1----:R-:W4:Y:S01]  /*33290*/  LDL.LU R245, [R1+0x39c] ;  /* 0x00039c0001f57983 */ /* 0x002f220000300800 */
[----:B------:R-:W-:-:S03]  /*332a0*/  IMAD.WIDE R228, R0, 0x4, R220 ;  /* 0x0000000400e47825 */ /* 0x000fc600078e02dc */
[----:B------:R-:W4:Y:S04]  /*332b0*/  LDL.LU R251, [R1+0x37c] ;  /* 0x00037c0001fb7983 */ /* 0x000f280000300800 */
[----:B--2---:R1:W-:Y:S04]  /*332c0*/  @P5 STG.E [R228.64], R248 ;  /* 0x000000f8e4005986 */ /* 0x0043e8000c101908 */
[----:B-1----:R-:W2:Y:S01]  /*332d0*/  LDL.LU R248, [R1+0x26c] ;  /* 0x00026c0001f87983 */ /* 0x002ea20000300800 */
[----:B------:R-:W-:Y:S02]  /*332e0*/  ISETP.LT.AND P6, PT, R234, c[0x0][0x178], !P1 ;  /* 0x00005e00ea007a0c */ /* 0x000fe40004fc1270 */
[----:B------:R-:W-:-:S02]  /*332f0*/  ISETP.LT.AND P2, PT, R233, c[0x0][0x178], !P1 ;  /* 0x00005e00e9007a0c */ /* 0x000fc40004f41270 */
[----:B------:R-:W-:Y:S02]  /*33300*/  ISETP.LT.AND P3, PT, R232, c[0x0][0x178], !P1 ;  /* 0x00005e00e8007a0c */ /* 0x000fe40004f61270 */
[----:B------:R-:W-:Y:S02]  /*33310*/  IADD3 R3, R239, 0x19, RZ ;  /* 0x00000019ef037810 */ /* 0x000fe40007ffe0ff */
[----:B------:R-:W-:Y:S01]  /*33320*/  ISETP.LT.AND P1, PT, R231, c[0x0][0x178], !P1 ;  /* 0x00005e00e7007a0c */ /* 0x000fe20004f21270 */
[----:B------:R-:W-:Y:S01]  /*33330*/  IMAD.WIDE R224, R0, 0x4, R210 ;  /* 0x0000000400e07825 */ /* 0x000fe200078e02d2 */
[----:B------:R-:W-:-:S03]  /*33340*/  ISETP.GE.AND P4, PT, R3, c[0x0][0x17c], PT ;  /* 0x00005f0003007a0c */ /* 0x000fc60003f86270 */
[----:B------:R-:W-:Y:S01]  /*33350*/  IMAD.WIDE R228, R0, 0x4, R208 ;  /* 0x0000000400e47825 */ /* 0x000fe200078e02d0 */
[----:B------:R-:W-:-:S03]  /*33360*/  ISETP.LT.AND P0, PT, R238, c[0x0][0x178], !P4 ;  /* 0x00005e00ee007a0c */ /* 0x000fc60006701270 */
[----:B------:R-:W-:Y:S01]  /*33370*/  IMAD.WIDE R226, R0, 0x4, R10 ;  /* 0x0000000400e27825 */ /* 0x000fe200078e020a */
[----:B------:R1:W-:Y:S01]  /*33380*/  @P6 STG.E [R224.64], R249 ;  /* 0x000000f9e0006986 */ /* 0x0003e2000c101908 */
[----:B------:R-:W-:-:S03]  /*33390*/  ISETP.LT.AND P5, PT, R236, c[0x0][0x178], !P4 ;  /* 0x00005e00ec007a0c */ /* 0x000fc600067a1270 */
[----:B------:R3:W-:Y:S01]  /*333a0*/  @P2 STG.E [R228.64], R240 ;  /* 0x000000f0e4002986 */ /* 0x0007e2000c101908 */
[----:B------:R-:W-:-:S03]  /*333b0*/  ISETP.LT.AND P6, PT, R235, c[0x0][0x178], !P4 ;  /* 0x00005e00eb007a0c */ /* 0x000fc600067c1270 */
[----:B---3--:R3:W-:Y:S01]  /*333c0*/  @P3 STG.E [R226.64], R247 ;  /* 0x000000f7e2003986 */ /* 0x0087e2000c101908 */
[----:B------:R-:W-:Y:S01]  /*333d0*/  ISETP.LT.AND P3, PT, R237, c[0x0][0x178], !P4 ;  /* 0x00005e00ed007a0c */ /* 0x000fe20006761270 */
[C---:B-1----:R-:W-:Y:S01]  /*333e0*/  IMAD.WIDE R224, R0.reuse, 0x4, R6 ;  /* 0x0000000400e07825 */ /* 0x042fe200078e0206 */
[----:B------:R-:W-:Y:S01]  /*333f0*/  IADD3 R0, R0, c[0x0][0x198], RZ ;  /* 0x0000660000007a10 */ /* 0x000fe20007ffe0ff */
[----:B------:R-:W2:Y:S04]  /*33400*/  LDL.LU R249, [R1+0x23c] ;  /* 0x00023c0001f97983 */ /* 0x000ea80000300800 */
[C---:B------:R-:W-:Y:S01]  /*33410*/  IMAD.WIDE R228, R0.reuse, 0x4, R222 ;  /* 0x0000000400e47825 */ /* 0x040fe200078e02de */
[----:B------:R1:W-:Y:S03]  /*33420*/  @P1 STG.E [R224.64], R250 ;  /* 0x000000fae0001986 */ /* 0x0003e6000c101908 */
[----:B---3--:R-:W-:-:S04]  /*33430*/  IMAD.WIDE R226, R0, 0x4, R220 ;  /* 0x0000000400e27825 */ /* 0x008fc800078e02dc */
[C---:B-1----:R-:W-:Y:S01]  /*33440*/  IMAD.WIDE R224, R0.reuse, 0x4, R8 ;  /* 0x0000000400e07825 */ /* 0x042fe200078e0208 */
[----:B------:R-:W3:Y:S04]  /*33450*/  LDL.LU R250, [R1+0x9c] ;  /* 0x00009c0001fa7983 */ /* 0x000ee80000300800 */
[----:B----4-:R1:W-:Y:S04]  /*33460*/  @P0 STG.E [R224.64], R245 ;  /* 0x000000f5e0000986 */ /* 0x0103e8000c101908 */
[----:B------:R-:W-:Y:S04]  /*33470*/  @P3 STG.E [R228.64], R251 ;  /* 0x000000fbe4003986 */ /* 0x000fe8000c101908 */
[----:B-1----:R-:W4:Y:S01]  /*33480*/  LDL.LU R245, [R1+0x8c] ;  /* 0x00008c0001f57983 */ /* 0x002f220000300800 */
[----:B------:R-:W-:-:S03]  /*33490*/  IMAD.WIDE R224, R0, 0x4, R4 ;  /* 0x0000000400e07825 */ /* 0x000fc600078e0204 */
[----:B------:R-:W4:Y:S04]  /*334a0*/  LDL.LU R241, [R1+0x438] ;  /* 0x0004380001f17983 */ /* 0x000f280000300800 */
[----:B------:R1:W-:Y:S04]  /*334b0*/  @P5 STG.E [R224.64], R246 ;  /* 0x000000f6e0005986 */ /* 0x0003e8000c101908 */
[----:B------:R-:W4:Y:S04]  /*334c0*/  LDL.LU R240, [R1+0x3f8] ;  /* 0x0003f80001f07983 */ /* 0x000f280000300800 */
[----:B-1----:R-:W4:Y:S04]  /*334d0*/  LDL.LU R246, [R1+0x3b8] ;  /* 0x0003b80001f67983 */ /* 0x002f280000300800 */
[----:B--2---:R1:W-:Y:S04]  /*334e0*/  @P6 STG.E [R226.64], R248 ;  /* 0x000000f8e2006986 */ /* 0x0043e8000c101908 */
[----:B-1----:R-:W2:Y:S01]  /*334f0*/  LDL.LU R248, [R1+0x388] ;  /* 0x0003880001f87983 */ /* 0x002ea20000300800 */
[----:B------:R-:W-:-:S02]  /*33500*/  ISETP.LT.AND P2, PT, R234, c[0x0][0x178], !P4 ;  /* 0x00005e00ea007a0c */ /* 0x000fc40006741270 */
[----:B------:R-:W-:Y:S02]  /*33510*/  ISETP.LT.AND P1, PT, R233, c[0x0][0x178], !P4 ;  /* 0x00005e00e9007a0c */ /* 0x000fe40006721270 */
[----:B------:R-:W-:Y:S01]  /*33520*/  IADD3 R3, R239, 0x1a, RZ ;  /* 0x0000001aef037810 */ /* 0x000fe20007ffe0ff */
[----:B------:R-:W-:Y:S01]  /*33530*/  IMAD.WIDE R228, R0, 0x4, R210 ;  /* 0x0000000400e47825 */ /* 0x000fe200078e02d2 */
[----:B------:R-:W-:Y:S01]  /*33540*/  ISETP.LT.AND P3, PT, R232, c[0x0][0x178], !P4 ;  /* 0x00005e00e8007a0c */ /* 0x000fe20006761270 */
[----:B------:R-:W2:Y:S01]  /*33550*/  LDL.LU R247, [R1+0x368] ;  /* 0x0003680001f77983 */ /* 0x000ea20000300800 */
[----:B------:R-:W-:Y:S01]  /*33560*/  ISETP.GE.AND P0, PT, R3, c[0x0][0x17c], PT ;  /* 0x00005f0003007a0c */ /* 0x000fe20003f06270 */
[----:B------:R-:W-:Y:S01]  /*33570*/  IMAD.WIDE R224, R0, 0x4, R208 ;  /* 0x0000000400e07825 */ /* 0x000fe200078e02d0 */
[----:B------:R-:W-:Y:S02]  /*33580*/  ISETP.LT.AND P4, PT, R231, c[0x0][0x178], !P4 ;  /* 0x00005e00e7007a0c */ /* 0x000fe40006781270 */
[----:B------:R-:W-:-:S02]  /*33590*/  ISETP.LT.AND P6, PT, R238, c[0x0][0x178], !P0 ;  /* 0x00005e00ee007a0c */ /* 0x000fc400047c1270 */
[C---:B------:R-:W-:Y:S02]  /*335a0*/  IADD3 R3, R0.reuse, c[0x0][0x198], RZ ;  /* 0x0000660000037a10 */ /* 0x040fe40007ffe0ff */
[----:B------:R-:W-:Y:S01]  /*335b0*/  ISETP.LT.AND P5, PT, R237, c[0x0][0x178], !P0 ;  /* 0x00005e00ed007a0c */ /* 0x000fe200047a1270 */
[----:B------:R-:W-:Y:S01]  /*335c0*/  IMAD.WIDE R226, R0, 0x4, R6 ;  /* 0x0000000400e27825 */ /* 0x000fe200078e0206 */
[----:B------:R1:W-:Y:S01]  /*335d0*/  @P2 STG.E [R228.64], R249 ;  /* 0x000000f9e4002986 */ /* 0x0003e2000c101908 */
[----:B------:R-:W-:-:S03]  /*335e0*/  ISETP.LT.AND P2, PT, R235, c[0x0][0x178], !P0 ;  /* 0x00005e00eb007a0c */ /* 0x000fc60004741270 */
[----:B------:R1:W-:Y:S01]  /*335f0*/  @P1 STG.E [R224.64], R244 ;  /* 0x000000f4e0001986 */ /* 0x0003e2000c101908 */
[----:B------:R-:W-:-:S03]  /*33600*/  ISETP.LT.AND P1, PT, R236, c[0x0][0x178], !P0 ;  /* 0x00005e00ec007a0c */ /* 0x000fc60004721270 */
[----:B-1----:R-:W2:Y:S01]  /*33610*/  LDL.LU R249, [R1+0x2d8] ;  /* 0x0002d80001f97983 */ /* 0x002ea20000300800 */
[----:B------:R-:W-:-:S03]  /*33620*/  IMAD.WIDE R228, R3, 0x4, R8 ;  /* 0x0000000403e47825 */ /* 0x000fc600078e0208 */
[----:B------:R-:W2:Y:S01]  /*33630*/  LDL.LU R244, [R1+0x228] ;  /* 0x0002280001f47983 */ /* 0x000ea20000300800 */
[----:B------:R-:W-:-:S03]  /*33640*/  IMAD.WIDE R224, R0, 0x4, R10 ;  /* 0x0000000400e07825 */ /* 0x000fc600078e020a */
[----:B------:R-:W2:Y:S04]  /*33650*/  LDL.LU R251, [R1+0x43c] ;  /* 0x00043c0001fb7983 */ /* 0x000ea80000300800 */
[----:B---3--:R1:W-:Y:S02]  /*33660*/  @P3 STG.E [R224.64], R250 ;  /* 0x000000fae0003986 */ /* 0x0083e4000c101908 */
[C---:B-1----:R-:W-:Y:S02]  /*33670*/  IMAD.WIDE R224, R3.reuse, 0x4, R222 ;  /* 0x0000000403e07825 */ /* 0x042fe400078e02de */
[----:B----4-:R1:W-:Y:S04]  /*33680*/  @P4 STG.E [R226.64], R245 ;  /* 0x000000f5e2004986 */ /* 0x0103e8000c101908 */
[----:B------:R3:W-:Y:S01]  /*33690*/  @P6 STG.E [R228.64], R241 ;  /* 0x000000f1e4006986 */ /* 0x0007e2000c101908 */
[----:B-1----:R-:W-:-:S03]  /*336a0*/  IMAD.WIDE R226, R3, 0x4, R4 ;  /* 0x0000000403e27825 */ /* 0x002fc600078e0204 */
[----:B------:R-:W4:Y:S01]  /*336b0*/  LDL.LU R245, [R1+0x3fc] ;  /* 0x0003fc0001f57983 */ /* 0x000f220000300800 */
[----:B---3--:R-:W-:-:S03]  /*336c0*/  IMAD.WIDE R228, R3, 0x4, R220 ;  /* 0x0000000403e47825 */ /* 0x008fc600078e02dc */
[----:B------:R-:W-:Y:S04]  /*336d0*/  @P5 STG.E [R224.64], R240 ;  /* 0x000000f0e0005986 */ /* 0x000fe8000c101908 */
[----:B------:R-:W-:Y:S04]  /*336e0*/  @P1 STG.E [R226.64], R246 ;  /* 0x000000f6e2001986 */ /* 0x000fe8000c101908 */
[----:B------:R-:W3:Y:S04]  /*336f0*/  LDL.LU R250, [R1+0x36c] ;  /* 0x00036c0001fa7983 */ /* 0x000ee80000300800 */
[----:B--2---:R1:W-:Y:S04]  /*33700*/  @P2 STG.E [R228.64], R248 ;  /* 0x000000f8e4002986 */ /* 0x0043e8000c101908 */
[----:B-1----:R-:W2:Y:S01]  /*33710*/  LDL.LU R248, [R1+0x3bc] ;  /* 0x0003bc0001f87983 */ /* 0x002ea20000300800 */
[----:B------:R-:W-:-:S02]  /*33720*/  ISETP.LT.AND P4, PT, R234, c[0x0][0x178], !P0 ;  /* 0x00005e00ea007a0c */ /* 0x000fc40004781270 */
[----:B------:R-:W-:Y:S02]  /*33730*/  ISETP.LT.AND P5, PT, R233, c[0x0][0x178], !P0 ;  /* 0x00005e00e9007a0c */ /* 0x000fe400047a1270 */
[----:B------:R-:W-:Y:S02]  /*33740*/  IADD3 R230, R239, 0x1b, RZ ;  /* 0x0000001befe67810 */ /* 0x000fe40007ffe0ff */
[----:B------:R-:W-:Y:S01]  /*33750*/  ISETP.LT.AND P6, PT, R232, c[0x0][0x178], !P0 ;  /* 0x00005e00e8007a0c */ /* 0x000fe200047c1270 */
[----:B------:R-:W-:Y:S01]  /*33760*/  IMAD.WIDE R228, R3, 0x4, R210 ;  /* 0x0000000403e47825 */ /* 0x000fe200078e02d2 */
[----:B------:R-:W-:Y:S01]  /*33770*/  ISETP.LT.AND P0, PT, R231, c[0x0][0x178], !P0 ;  /* 0x00005e00e7007a0c */ /* 0x000fe20004701270 */
[----:B------:R-:W3:Y:S01]  /*33780*/  LDL.LU R246, [R1+0x38c] ;  /* 0x00038c0001f67983 */ /* 0x000ee20000300800 */
[----:B------:R-:W-:Y:S01]  /*33790*/  ISETP.GE.AND P3, PT, R230, c[0x0][0x17c], PT ;  /* 0x00005f00e6007a0c */ /* 0x000fe20003f66270 */
[C---:B------:R-:W-:Y:S02]  /*337a0*/  IMAD.WIDE R224, R3.reuse, 0x4, R208 ;  /* 0x0000000403e07825 */ /* 0x040fe400078e02d0 */
[----:B------:R1:W-:Y:S01]  /*337b0*/  @P4 STG.E [R228.64], R247 ;  /* 0x000000f7e4004986 */ /* 0x0003e2000c101908 */
[----:B------:R-:W-:Y:S01]  /*337c0*/  ISETP.LT.AND P1, PT, R238, c[0x0][0x178], !P3 ;  /* 0x00005e00ee007a0c */ /* 0x000fe20005f21270 */
[----:B------:R-:W-:Y:S01]  /*337d0*/  IMAD.WIDE R226, R3, 0x4, R10 ;  /* 0x0000000403e27825 */ /* 0x000fe200078e020a */
[----:B------:R-:W-:-:S02]  /*337e0*/  ISETP.LT.AND P2, PT, R237, c[0x0][0x178], !P3 ;  /* 0x00005e00ed007a0c */ /* 0x000fc40005f41270 */
[C---:B------:R-:W-:Y:S01]  /*337f0*/  IADD3 R0, R3.reuse, c[0x0][0x198], RZ ;  /* 0x0000660003007a10 */ /* 0x040fe20007ffe0ff */
[----:B------:R1:W-:Y:S02]  /*33800*/  @P5 STG.E [R224.64], R249 ;  /* 0x000000f9e0005986 */ /* 0x0003e4000c101908 */
[----:B-1----:R-:W-:Y:S02]  /*33810*/  IMAD.WIDE R228, R3, 0x4, R6 ;  /* 0x0000000403e47825 */ /* 0x002fe400078e0206 */
[----:B------:R1:W-:Y:S04]  /*33820*/  @P6 STG.E [R226.64], R244 ;  /* 0x000000f4e2006986 */ /* 0x0003e8000c101908 */
[----:B------:R-:W-:Y:S01]  /*33830*/  @P0 STG.E [R228.64], R242 ;  /* 0x000000f2e4000986 */ /* 0x000fe2000c101908 */
[----:B------:R-:W-:Y:S01]  /*33840*/  ISETP.LT.AND P0, PT, R236, c[0x0][0x178], !P3 ;  /* 0x00005e00ec007a0c */ /* 0x000fe20005f01270 */
[----:B------:R-:W-:-:S02]  /*33850*/  IMAD.WIDE R224, R0, 0x4, R8 ;  /* 0x0000000400e07825 */ /* 0x000fc400078e0208 */
[----:B------:R-:W3:Y:S02]  /*33860*/  LDL.LU R249, [R1+0x2dc] ;  /* 0x0002dc0001f97983 */ /* 0x000ee40000300800 */
[C---:B-1----:R-:W-:Y:S02]  /*33870*/  IMAD.WIDE R226, R0.reuse, 0x4, R222 ;  /* 0x0000000400e27825 */ /* 0x042fe400078e02de */
[----:B------:R-:W3:Y:S04]  /*33880*/  LDL.LU R244, [R1+0x22c] ;  /* 0x00022c0001f47983 */ /* 0x000ee80000300800 */
[----:B------:R-:W-:Y:S04]  /*33890*/  @P1 STG.E [R224.64], R251 ;  /* 0x000000fbe0001986 */ /* 0x000fe8000c101908 */
[----:B----4-:R1:W-:Y:S02]  /*338a0*/  @P2 STG.E [R226.64], R245 ;  /* 0x000000f5e2002986 */ /* 0x0103e4000c101908 */
[----:B-1----:R-:W-:-:S02]  /*338b0*/  IMAD.WIDE R226, R0, 0x4, R4 ;  /* 0x0000000400e27825 */ /* 0x002fc400078e0204 */
[----:B------:R-:W4:Y:S04]  /*338c0*/  LDL.LU R245, [R1+0x4c8] ;  /* 0x0004c80001f57983 */ /* 0x000f280000300800 */
        /* <DEDUP_REMOVED lines=9> */
[----:B------:R-:W-:Y:S01]  /*33960*/  ISETP.LT.AND P4, PT, R232, c[0x0][0x178], !P3 ;  /* 0x00005e00e8007a0c */ /* 0x000fe20005f81270 */
[----:B------:R-:W2:Y:S01]  /*33970*/  LDL.LU R251, [R1+0x418] ;  /* 0x0004180001fb7983 */ /* 0x000ea20000300800 */
[----:B------:R-:W-:-:S03]  /*33980*/  ISETP.LT.AND P3, PT, R231, c[0x0][0x178], !P3 ;  /* 0x00005e00e7007a0c */ /* 0x000fc60005f61270 */
[----:B---3--:R1:W-:Y:S01]  /*33990*/  @P5 STG.E [R228.64], R246 ;  /* 0x000000f6e4005986 */ /* 0x0083e2000c101908 */
[----:B------:R-:W-:Y:S01]  /*339a0*/  ISETP.GE.AND P2, PT, R3, c[0x0][0x17c], PT ;  /* 0x00005f0003007a0c */ /* 0x000fe20003f46270 */
[----:B------:R-:W-:Y:S02]  /*339b0*/  IMAD.WIDE R226, R0, 0x4, R10 ;  /* 0x0000000400e27825 */ /* 0x000fe400078e020a */
[----:B------:R3:W-:Y:S01]  /*339c0*/  @P6 STG.E [R224.64], R250 ;  /* 0x000000fae0006986 */ /* 0x0007e2000c101908 */
[----:B------:R-:W-:Y:S01]  /*339d0*/  ISETP.LT.AND P0, PT, R238, c[0x0][0x178], !P2 ;  /* 0x00005e00ee007a0c */ /* 0x000fe20005701270 */
[C---:B-1----:R-:W-:Y:S02]  /*339e0*/  IMAD.WIDE R228, R0.reuse, 0x4, R208 ;  /* 0x0000000400e47825 */ /* 0x042fe400078e02d0 */
[----:B------:R-:W2:Y:S04]  /*339f0*/  LDL.LU R246, [R1+0x408] ;  /* 0x0004080001f67983 */ /* 0x000ea80000300800 */
[----:B------:R1:W-:Y:S01]  /*33a00*/  @P1 STG.E [R228.64], R249 ;  /* 0x000000f9e4001986 */ /* 0x0003e2000c101908 */
[----:B------:R-:W-:Y:S01]  /*33a10*/  ISETP.LT.AND P1, PT, R237, c[0x0][0x178], !P2 ;  /* 0x00005e00ed007a0c */ /* 0x000fe20005721270 */
[----:B---3--:R-:W-:-:S02]  /*33a20*/  IMAD.WIDE R224, R0, 0x4, R6 ;  /* 0x0000000400e07825 */ /* 0x008fc400078e0206 */
[----:B------:R-:W3:Y:S01]  /*33a30*/  LDL.LU R250, [R1+0x3a8] ;  /* 0x0003a80001fa7983 */ /* 0x000ee20000300800 */
[----:B------:R-:W-:-:S03]  /*33a40*/  IADD3 R0, R0, c[0x0][0x198], RZ ;  /* 0x0000660000007a10 */ /* 0x000fc60007ffe0ff */
[----:B------:R1:W-:Y:S04]  /*33a50*/  @P4 STG.E [R226.64], R244 ;  /* 0x000000f4e2004986 */ /* 0x0003e8000c101908 */
[----:B------:R-:W3:Y:S01]  /*33a60*/  LDL.LU R240, [R1+0x318] ;  /* 0x0003180001f07983 */ /* 0x000ee20000300800 */
[----:B-1----:R-:W-:-:S03]  /*33a70*/  IMAD.WIDE R228, R0, 0x4, R222 ;  /* 0x0000000400e47825 */ /* 0x002fc600078e02de */
[----:B------:R1:W-:Y:S04]  /*33a80*/  @P3 STG.E [R224.64], R243 ;  /* 0x000000f3e0003986 */ /* 0x0003e8000c101908 */
[----:B------:R-:W3:Y:S04]  /*33a90*/  LDL.LU R244, [R1+0x308] ;  /* 0x0003080001f47983 */ /* 0x000ee80000300800 */
[----:B------:R-:W3:Y:S01]  /*33aa0*/  LDL.LU R249, [R1+0x31c] ;  /* 0x00031c0001f97983 */ /* 0x000ee20000300800 */
[----:B-1----:R-:W-:-:S05]  /*33ab0*/  IMAD.WIDE R224, R0, 0x4, R8 ;  /* 0x0000000400e07825 */ /* 0x002fca00078e0208 */
[----:B----4-:R1:W-:Y:S04]  /*33ac0*/  @P0 STG.E [R224.64], R245 ;  /* 0x000000f5e0000986 */ /* 0x0103e8000c101908 */
[----:B-1----:R-:W4:Y:S04]  /*33ad0*/  LDL.LU R245, [R1+0x4cc] ;  /* 0x0004cc0001f57983 */ /* 0x002f280000300800 */
[----:B--2---:R1:W-:Y:S04]  /*33ae0*/  @P1 STG.E [R228.64], R248 ;  /* 0x000000f8e4001986 */ /* 0x0043e8000c101908 */
[----:B-1----:R-:W2:Y:S01]  /*33af0*/  LDL.LU R248, [R1+0x48c] ;  /* 0x00048c0001f87983 */ /* 0x002ea20000300800 */
[----:B------:R-:W-:-:S02]  /*33b00*/  ISETP.LT.AND P5, PT, R236, c[0x0][0x178], !P2 ;  /* 0x00005e00ec007a0c */ /* 0x000fc400057a1270 */
[----:B------:R-:W-:Y:S01]  /*33b10*/  ISETP.LT.AND P6, PT, R235, c[0x0][0x178], !P2 ;  /* 0x00005e00eb007a0c */ /* 0x000fe200057c1270 */
[----:B------:R-:W-:Y:S01]  /*33b20*/  IMAD.WIDE R224, R0, 0x4, R4 ;  /* 0x0000000400e07825 */ /* 0x000fe200078e0204 */
[----:B------:R-:W-:Y:S02]  /*33b30*/  ISETP.LT.AND P4, PT, R234, c[0x0][0x178], !P2 ;  /* 0x00005e00ea007a0c */ /* 0x000fe40005781270 */
[----:B------:R-:W-:Y:S01]  /*33b40*/  ISETP.LT.AND P3, PT, R233, c[0x0][0x178], !P2 ;  /* 0x00005e00e9007a0c */ /* 0x000fe20005761270 */
[----:B------:R-:W-:Y:S01]  /*33b50*/  IMAD.WIDE R226, R0, 0x4, R220 ;  /* 0x0000000400e27825 */ /* 0x000fe200078e02dc */
[----:B------:R-:W-:Y:S02]  /*33b60*/  IADD3 R3, R239, 0x1d, RZ ;  /* 0x0000001def037810 */ /* 0x000fe40007ffe0ff */
[----:B------:R-:W-:-:S03]  /*33b70*/  ISETP.LT.AND P1, PT, R232, c[0x0][0x178], !P2 ;  /* 0x00005e00e8007a0c */ /* 0x000fc60005721270 */
[----:B------:R1:W-:Y:S01]  /*33b80*/  @P5 STG.E [R224.64], R247 ;  /* 0x000000f7e0005986 */ /* 0x0003e2000c101908 */
[----:B------:R-:W-:Y:S01]  /*33b90*/  ISETP.LT.AND P2, PT, R231, c[0x0][0x178], !P2 ;  /* 0x00005e00e7007a0c */ /* 0x000fe20005741270 */
[----:B------:R-:W-:Y:S02]  /*33ba0*/  IMAD.WIDE R228, R0, 0x4, R210 ;  /* 0x0000000400e47825 */ /* 0x000fe400078e02d2 */
[----:B------:R1:W-:Y:S01]  /*33bb0*/  @P6 STG.E [R226.64], R251 ;  /* 0x000000fbe2006986 */ /* 0x0003e2000c101908 */
[----:B------:R-:W-:-:S03]  /*33bc0*/  ISETP.GE.AND P0, PT, R3, c[0x0][0x17c], PT ;  /* 0x00005f0003007a0c */ /* 0x000fc60003f06270 */
[----:B-1----:R-:W2:Y:S01]  /*33bd0*/  LDL.LU R247, [R1+0x46c] ;  /* 0x00046c0001f77983 */ /* 0x002ea20000300800 */
[----:B------:R-:W-:-:S03]  /*33be0*/  IMAD.WIDE R224, R0, 0x4, R208 ;  /* 0x0000000400e07825 */ /* 0x000fc600078e02d0 */
[----:B------:R-:W2:Y:S01]  /*33bf0*/  LDL.LU R251, [R1+0x41c] ;  /* 0x00041c0001fb7983 */ /* 0x000ea20000300800 */
[----:B------:R-:W-:Y:S01]  /*33c00*/  ISETP.LT.AND P5, PT, R238, c[0x0][0x178], !P0 ;  /* 0x00005e00ee007a0c */ /* 0x000fe200047a1270 */
[C---:B------:R-:W-:Y:S02]  /*33c10*/  IMAD.WIDE R226, R0.reuse, 0x4, R10 ;  /* 0x0000000400e27825 */ /* 0x040fe400078e020a */
[----:B------:R1:W-:Y:S01]  /*33c20*/  @P4 STG.E [R228.64], R246 ;  /* 0x000000f6e4004986 */ /* 0x0003e2000c101908 */
[----:B------:R-:W-:-:S03]  /*33c30*/  IADD3 R3, R0, c[0x0][0x198], RZ ;  /* 0x0000660000037a10 */ /* 0x000fc60007ffe0ff */
[----:B---3--:R3:W-:Y:S01]  /*33c40*/  @P3 STG.E [R224.64], R250 ;  /* 0x000000fae0003986 */ /* 0x0087e2000c101908 */
[----:B------:R-:W-:-:S03]  /*33c50*/  ISETP.LT.AND P3, PT, R237, c[0x0][0x178], !P0 ;  /* 0x00005e00ed007a0c */ /* 0x000fc60004761270 */
[----:B------:R3:W-:Y:S04]  /*33c60*/  @P1 STG.E [R226.64], R240 ;  /* 0x000000f0e2001986 */ /* 0x0007e8000c101908 */
[----:B-1----:R-:W2:Y:S01]  /*33c70*/  LDL.LU R246, [R1+0x40c] ;  /* 0x00040c0001f67983 */ /* 0x002ea20000300800 */
[----:B------:R-:W-:-:S03]  /*33c80*/  IMAD.WIDE R228, R0, 0x4, R6 ;  /* 0x0000000400e47825 */ /* 0x000fc600078e0206 */
[----:B---3--:R-:W3:Y:S01]  /*33c90*/  LDL.LU R250, [R1+0x3ac] ;  /* 0x0003ac0001fa7983 */ /* 0x008ee20000300800 */
[----:B------:R-:W-:-:S03]  /*33ca0*/  IMAD.WIDE R224, R3, 0x4, R8 ;  /* 0x0000000403e07825 */ /* 0x000fc600078e0208 */
[----:B------:R1:W-:Y:S01]  /*33cb0*/  @P2 STG.E [R228.64], R244 ;  /* 0x000000f4e4002986 */ /* 0x0003e2000c101908 */
[----:B------:R-:W-:-:S03]  /*33cc0*/  IMAD.WIDE R226, R3, 0x4, R222 ;  /* 0x0000000403e27825 */ /* 0x000fc600078e02de */
[----:B-1----:R-:W3:Y:S04]  /*33cd0*/  LDL.LU R244, [R1+0x30c] ;  /* 0x00030c0001f47983 */ /* 0x002ee80000300800 */
[----:B----4-:R1:W-:Y:S04]  /*33ce0*/  @P5 STG.E [R224.64], R245 ;  /* 0x000000f5e0005986 */ /* 0x0103e8000c101908 */
[----:B-1----:R-:W4:Y:S04]  /*33cf0*/  LDL.LU R245, [R1+0x518] ;  /* 0x0005180001f57983 */ /* 0x002f280000300800 */
[----:B--2---:R1:W-:Y:S04]  /*33d00*/  @P3 STG.E [R226.64], R248 ;  /* 0x000000f8e2003986 */ /* 0x0043e8000c101908 */
[----:B-1----:R-:W2:Y:S01]  /*33d10*/  LDL.LU R248, [R1+0x508] ;  /* 0x0005080001f87983 */ /* 0x002ea20000300800 */
[----:B------:R-:W-:-:S02]  /*33d20*/  ISETP.LT.AND P4, PT, R236, c[0x0][0x178], !P0 ;  /* 0x00005e00ec007a0c */ /* 0x000fc40004781270 */
[----:B------:R-:W-:Y:S01]  /*33d30*/  ISETP.LT.AND P6, PT, R235, c[0x0][0x178], !P0 ;  /* 0x00005e00eb007a0c */ /* 0x000fe200047c1270 */
[----:B------:R-:W-:Y:S01]  /*33d40*/  IMAD.WIDE R224, R3, 0x4, R4 ;  /* 0x0000000403e07825 */ /* 0x000fe200078e0204 */
[----:B------:R-:W-:-:S03]  /*33d50*/  ISETP.LT.AND P2, PT, R234, c[0x0][0x178], !P0 ;  /* 0x00005e00ea007a0c */ /* 0x000fc60004741270 */
[----:B------:R-:W-:Y:S01]  /*33d60*/  IMAD.WIDE R228, R3, 0x4, R220 ;  /* 0x0000000403e47825 */ /* 0x000fe200078e02dc */
[----:B------:R-:W-:Y:S02]  /*33d70*/  ISETP.LT.AND P3, PT, R233, c[0x0][0x178], !P0 ;  /* 0x00005e00e9007a0c */ /* 0x000fe40004761270 */
[----:B------:R-:W-:Y:S02]  /*33d80*/  IADD3 R230, R239, 0x1e, RZ ;  /* 0x0000001eefe67810 */ /* 0x000fe40007ffe0ff */
[----:B------:R-:W-:Y:S01]  /*33d90*/  ISETP.LT.AND P5, PT, R232, c[0x0][0x178], !P0 ;  /* 0x00005e00e8007a0c */ /* 0x000fe200047a1270 */
[----:B------:R1:W-:Y:S04]  /*33da0*/  @P4 STG.E [R224.64], R247 ;  /* 0x000000f7e0004986 */ /* 0x0003e8000c101908 */
[----:B------:R1:W-:Y:S01]  /*33db0*/  @P6 STG.E [R228.64], R251 ;  /* 0x000000fbe4006986 */ /* 0x0003e2000c101908 */
[----:B------:R-:W-:-:S02]  /*33dc0*/  ISETP.LT.AND P6, PT, R231, c[0x0][0x178], !P0 ;  /* 0x00005e00e7007a0c */ /* 0x000fc400047c1270 */
[----:B------:R-:W-:Y:S01]  /*33dd0*/  ISETP.GE.AND P1, PT, R230, c[0x0][0x17c], PT ;  /* 0x00005f00e6007a0c */ /* 0x000fe20003f26270 */
[C---:B------:R-:W-:Y:S01]  /*33de0*/  IMAD.WIDE R226, R3.reuse, 0x4, R208 ;  /* 0x0000000403e27825 */ /* 0x040fe200078e02d0 */
[----:B------:R-:W2:Y:S02]  /*33df0*/  LDL.LU R230, [R1+0x4e8] ;  /* 0x0004e80001e67983 */ /* 0x000ea40000300800 */
[----:B------:R-:W-:Y:S01]  /*33e00*/  ISETP.LT.AND P0, PT, R238, c[0x0][0x178], !P1 ;  /* 0x00005e00ee007a0c */ /* 0x000fe20004f01270 */
[C---:B-1----:R-:W-:Y:S01]  /*33e10*/  IMAD.WIDE R224, R3.reuse, 0x4, R10 ;  /* 0x0000000403e07825 */ /* 0x042fe200078e020a */
[----:B------:R-:W2:Y:S03]  /*33e20*/  LDL.LU R243, [R1+0x4b8] ;  /* 0x0004b80001f37983 */ /* 0x000ea60000300800 */
[----:B------:R-:W-:Y:S01]  /*33e30*/  IMAD.WIDE R228, R3, 0x4, R210 ;  /* 0x0000000403e47825 */ /* 0x000fe200078e02d2 */
[----:B------:R-:W-:Y:S01]  /*33e40*/  ISETP.LT.AND P4, PT, R237, c[0x0][0x178], !P1 ;  /* 0x00005e00ed007a0c */ /* 0x000fe20004f81270 */
[----:B------:R-:W2:Y:S01]  /*33e50*/  LDL.LU R242, [R1+0x478] ;  /* 0x0004780001f27983 */ /* 0x000ea20000300800 */
[----:B------:R-:W-:-:S03]  /*33e60*/  IADD3 R0, R3, c[0x0][0x198], RZ ;  /* 0x0000660003007a10 */ /* 0x000fc60007ffe0ff */
[----:B------:R1:W-:Y:S04]  /*33e70*/  @P2 STG.E [R228.64], R246 ;  /* 0x000000f6e4002986 */ /* 0x0003e8000c101908 */
[----:B---3--:R3:W-:Y:S04]  /*33e80*/  @P3 STG.E [R226.64], R250 ;  /* 0x000000fae2003986 */ /* 0x0087e8000c101908 */
[----:B------:R3:W-:Y:S01]  /*33e90*/  @P5 STG.E [R224.64], R249 ;  /* 0x000000f9e0005986 */ /* 0x0007e2000c101908 */
[----:B-1----:R-:W-:-:S03]  /*33ea0*/  IMAD.WIDE R228, R3, 0x4, R6 ;  /* 0x0000000403e47825 */ /* 0x002fc600078e0206 */
[----:B------:R-:W2:Y:S04]  /*33eb0*/  LDL.LU R241, [R1+0x448] ;  /* 0x0004480001f17983 */ /* 0x000ea80000300800 */
[----:B------:R-:W2:Y:S01]  /*33ec0*/  LDL.LU R246, [R1+0x428] ;  /* 0x0004280001f67983 */ /* 0x000ea20000300800 */
[----:B---3--:R-:W-:-:S03]  /*33ed0*/  IMAD.WIDE R226, R0, 0x4, R222 ;  /* 0x0000000400e27825 */ /* 0x008fc600078e02de */
[----:B------:R1:W-:Y:S01]  /*33ee0*/  @P6 STG.E [R228.64], R244 ;  /* 0x000000f4e4006986 */ /* 0x0003e2000c101908 */
[----:B------:R-:W-:-:S03]  /*33ef0*/  IMAD.WIDE R224, R0, 0x4, R8 ;  /* 0x0000000400e07825 */ /* 0x000fc600078e0208 */
[----:B-1----:R-:W3:Y:S04]  /*33f00*/  LDL.LU R244, [R1+0x3e8] ;  /* 0x0003e80001f47983 */ /* 0x002ee80000300800 */
[----:B------:R-:W3:Y:S04]  /*33f10*/  LDL.LU R240, [R1+0x4ec] ;  /* 0x0004ec0001f07983 */ /* 0x000ee80000300800 */
[----:B------:R-:W3:Y:S04]  /*33f20*/  LDL.LU R247, [R1+0x4bc] ;  /* 0x0004bc0001f77983 */ /* 0x000ee80000300800 */
[----:B------:R-:W3:Y:S04]  /*33f30*/  LDL.LU R251, [R1+0x47c] ;  /* 0x00047c0001fb7983 */ /* 0x000ee80000300800 */
[----:B------:R-:W3:Y:S04]  /*33f40*/  LDL.LU R249, [R1+0x44c] ;  /* 0x00044c0001f97983 */ /* 0x000ee80000300800 */
[----:B------:R-:W3:Y:S04]  /*33f50*/  LDL.LU R250, [R1+0x4f0] ;  /* 0x0004f00001fa7983 */ /* 0x000ee80000300800 */
[----:B----4-:R1:W-:Y:S04]  /*33f60*/  @P0 STG.E [R224.64], R245 ;  /* 0x000000f5e0000986 */ /* 0x0103e8000c101908 */
[----:B-1----:R-:W4:Y:S04]  /*33f70*/  LDL.LU R245, [R1+0x51c] ;  /* 0x00051c0001f57983 */ /* 0x002f280000300800 */
[----:B--2---:R1:W-:Y:S04]  /*33f80*/  @P4 STG.E [R226.64], R248 ;  /* 0x000000f8e2004986 */ /* 0x0043e8000c101908 */
[----:B-1----:R-:W2:Y:S01]  /*33f90*/  LDL.LU R248, [R1+0x50c] ;  /* 0x00050c0001f87983 */ /* 0x002ea20000300800 */
[----:B------:R-:W-:-:S02]  /*33fa0*/  ISETP.LT.AND P2, PT, R236, c[0x0][0x178], !P1 ;  /* 0x00005e00ec007a0c */ /* 0x000fc40004f41270 */
[----:B------:R-:W-:Y:S02]  /*33fb0*/  ISETP.LT.AND P3, PT, R235, c[0x0][0x178], !P1 ;  /* 0x00005e00eb007a0c */ /* 0x000fe40004f61270 */
[----:B------:R-:W-:Y:S02]  /*33fc0*/  ISETP.LT.AND P4, PT, R234, c[0x0][0x178], !P1 ;  /* 0x00005e00ea007a0c */ /* 0x000fe40004f81270 */
[----:B------:R-:W-:Y:S01]  /*33fd0*/  ISETP.LT.AND P5, PT, R233, c[0x0][0x178], !P1 ;  /* 0x00005e00e9007a0c */ /* 0x000fe20004fa1270 */
[----:B------:R-:W-:Y:S01]  /*33fe0*/  IMAD.WIDE R226, R0, 0x4, R4 ;  /* 0x0000000400e27825 */ /* 0x000fe200078e0204 */
[----:B------:R-:W-:Y:S02]  /*33ff0*/  IADD3 R3, R239, 0x1f, RZ ;  /* 0x0000001fef037810 */ /* 0x000fe40007ffe0ff */
[----:B------:R-:W-:Y:S01]  /*34000*/  ISETP.LT.AND P6, PT, R232, c[0x0][0x178], !P1 ;  /* 0x00005e00e8007a0c */ /* 0x000fe20004fc1270 */
[----:B------:R-:W-:Y:S01]  /*34010*/  IMAD.WIDE R228, R0, 0x4, R220 ;  /* 0x0000000400e47825 */ /* 0x000fe200078e02dc */
[----:B------:R-:W-:-:S02]  /*34020*/  ISETP.LT.AND P1, PT, R231, c[0x0][0x178], !P1 ;  /* 0x00005e00e7007a0c */ /* 0x000fc40004f21270 */
[----:B------:R-:W-:Y:S01]  /*34030*/  ISETP.GE.AND P0, PT, R3, c[0x0][0x17c], PT ;  /* 0x00005f0003007a0c */ /* 0x000fe20003f06270 */
[----:B------:R-:W-:Y:S01]  /*34040*/  IMAD.WIDE R224, R0, 0x4, R210 ;  /* 0x0000000400e07825 */ /* 0x000fe200078e02d2 */
[----:B------:R1:W-:Y:S02]  /*34050*/  @P2 STG.E [R226.64], R230 ;  /* 0x000000e6e2002986 */ /* 0x0003e4000c101908 */
[----:B------:R-:W-:Y:S02]  /*34060*/  ISETP.LT.AND P2, PT, R238, c[0x0][0x178], !P0 ;  /* 0x00005e00ee007a0c */ /* 0x000fe40004741270 */
[----:B------:R1:W-:Y:S01]  /*34070*/  @P3 STG.E [R228.64], R243 ;  /* 0x000000f3e4003986 */ /* 0x0003e2000c101908 */
[----:B------:R-:W-:-:S03]  /*34080*/  ISETP.LT.AND P3, PT, R237, c[0x0][0x178], !P0 ;  /* 0x00005e00ed007a0c */ /* 0x000fc60004761270 */
[----:B------:R1:W-:Y:S02]  /*34090*/  @P4 STG.E [R224.64], R242 ;  /* 0x000000f2e0004986 */ /* 0x0003e4000c101908 */
[C---:B-1----:R-:W-:Y:S01]  /*340a0*/  IMAD.WIDE R226, R0.reuse, 0x4, R208 ;  /* 0x0000000400e27825 */ /* 0x042fe200078e02d0 */
[----:B------:R-:W-:-:S03]  /*340b0*/  IADD3 R3, R0, c[0x0][0x198], RZ ;  /* 0x0000660000037a10 */ /* 0x000fc60007ffe0ff */
[----:B------:R-:W-:-:S04]  /*340c0*/  IMAD.WIDE R228, R0, 0x4, R10 ;  /* 0x0000000400e47825 */ /* 0x000fc800078e020a */
[----:B------:R-:W-:Y:S01]  /*340d0*/  IMAD.WIDE R224, R0, 0x4, R6 ;  /* 0x0000000400e07825 */ /* 0x000fe200078e0206 */
[----:B------:R-:W-:Y:S04]  /*340e0*/  @P5 STG.E [R226.64], R241 ;  /* 0x000000f1e2005986 */ /* 0x000fe8000c101908 */
[----:B------:R1:W-:Y:S02]  /*340f0*/  @P6 STG.E [R228.64], R246 ;  /* 0x000000f6e4006986 */ /* 0x0003e4000c101908 */
[C---:B-1----:R-:W-:Y:S02]  /*34100*/  IMAD.WIDE R228, R3.reuse, 0x4, R222 ;  /* 0x0000000403e47825 */ /* 0x042fe400078e02de */
[----:B---3--:R1:W-:Y:S04]  /*34110*/  @P1 STG.E [R224.64], R244 ;  /* 0x000000f4e0001986 */ /* 0x0083e8000c101908 */
[----:B-1----:R-:W3:Y:S01]  /*34120*/  LDL.LU R244, [R1+0x42c] ;  /* 0x00042c0001f47983 */ /* 0x002ee20000300800 */
[----:B------:R-:W-:-:S03]  /*34130*/  IMAD.WIDE R224, R3, 0x4, R8 ;  /* 0x0000000403e07825 */ /* 0x000fc600078e0208 */
        /* <DEDUP_REMOVED lines=10> */
[----:B------:R-:W-:-:S03]  /*341e0*/  IADD3 R0, R239, 0x20, RZ ;  /* 0x00000020ef007810 */ /* 0x000fc60007ffe0ff */
[C---:B------:R-:W-:Y:S02]  /*341f0*/  IMAD.WIDE R226, R3.reuse, 0x4, R220 ;  /* 0x0000000403e27825 */ /* 0x040fe400078e02dc */
[----:B------:R1:W-:Y:S02]  /*34200*/  @P6 STG.E [R224.64], R240 ;  /* 0x000000f0e0006986 */ /* 0x0003e4000c101908 */
[----:B------:R-:W-:Y:S01]  /*34210*/  IMAD.WIDE R228, R3, 0x4, R210 ;  /* 0x0000000403e47825 */ /* 0x000fe200078e02d2 */
[----:B------:R-:W-:Y:S01]  /*34220*/  ISETP.GE.AND P2, PT, R0, c[0x0][0x17c], PT ;  /* 0x00005f0000007a0c */ /* 0x000fe20003f46270 */
[----:B------:R1:W-:Y:S01]  /*34230*/  @P5 STG.E [R226.64], R247 ;  /* 0x000000f7e2005986 */ /* 0x0003e2000c101908 */
[----:B------:R-:W-:Y:S02]  /*34240*/  ISETP.LT.AND P3, PT, R232, c[0x0][0x178], !P0 ;  /* 0x00005e00e8007a0c */ /* 0x000fe40004761270 */
[----:B------:R-:W-:Y:S01]  /*34250*/  ISETP.LT.AND P0, PT, R231, c[0x0][0x178], !P0 ;  /* 0x00005e00e7007a0c */ /* 0x000fe20004701270 */
[----:B------:R-:W-:Y:S01]  /*34260*/  @P1 STG.E [R228.64], R251 ;  /* 0x000000fbe4001986 */ /* 0x000fe2000c101908 */
[----:B-1----:R-:W-:Y:S01]  /*34270*/  IMAD.WIDE R224, R3, 0x4, R208 ;  /* 0x0000000403e07825 */ /* 0x002fe200078e02d0 */
[----:B------:R-:W-:-:S04]  /*34280*/  ISETP.LT.AND P6, PT, R238, c[0x0][0x178], !P2 ;  /* 0x00005e00ee007a0c */ /* 0x000fc800057c1270 */
[----:B------:R1:W-:Y:S01]  /*34290*/  @P4 STG.E [R224.64], R249 ;  /* 0x000000f9e0004986 */ /* 0x0003e2000c101908 */
[C---:B------:R-:W-:Y:S01]  /*342a0*/  IADD3 R0, R3.reuse, c[0x0][0x198], RZ ;  /* 0x0000660003007a10 */ /* 0x040fe20007ffe0ff */
[----:B------:R-:W-:Y:S01]  /*342b0*/  IMAD.WIDE R226, R3, 0x4, R10 ;  /* 0x0000000403e27825 */ /* 0x000fe200078e020a */
[----:B------:R-:W-:Y:S02]  /*342c0*/  ISETP.LT.AND P4, PT, R237, c[0x0][0x178], !P2 ;  /* 0x00005e00ed007a0c */ /* 0x000fe40005781270 */
[----:B------:R-:W-:Y:S01]  /*342d0*/  ISETP.LT.AND P5, PT, R236, c[0x0][0x178], !P2 ;  /* 0x00005e00ec007a0c */ /* 0x000fe200057a1270 */
[----:B-1----:R-:W2:Y:S01]  /*342e0*/  LDL.LU R249, [R1+0x4f4] ;  /* 0x0004f40001f97983 */ /* 0x002ea20000300800 */
[----:B------:R-:W-:-:S04]  /*342f0*/  IMAD.WIDE R228, R3, 0x4, R6 ;  /* 0x0000000403e47825 */ /* 0x000fc800078e0206 */
[C---:B------:R-:W-:Y:S01]  /*34300*/  IMAD.WIDE R224, R0.reuse, 0x4, R8 ;  /* 0x0000000400e07825 */ /* 0x040fe200078e0208 */
[----:B---3--:R1:W-:Y:S04]  /*34310*/  @P3 STG.E [R226.64], R244 ;  /* 0x000000f4e2003986 */ /* 0x0083e8000c101908 */
[----:B------:R-:W-:Y:S04]  /*34320*/  @P0 STG.E [R228.64], R246 ;  /* 0x000000f6e4000986 */ /* 0x000fe8000c101908 */
[----:B------:R3:W-:Y:S01]  /*34330*/  @P6 STG.E [R224.64], R250 ;  /* 0x000000fae0006986 */ /* 0x0007e2000c101908 */
[----:B-1----:R-:W-:-:S03]  /*34340*/  IMAD.WIDE R226, R0, 0x4, R222 ;  /* 0x0000000400e27825 */ /* 0x002fc600078e02de */
[----:B------:R-:W2:Y:S01]  /*34350*/  LDL.LU R244, [R1+0x454] ;  /* 0x0004540001f47983 */ /* 0x000ea20000300800 */
[----:B---3--:R-:W-:-:S03]  /*34360*/  IMAD.WIDE R224, R0, 0x4, R4 ;  /* 0x0000000400e07825 */ /* 0x008fc600078e0204 */
[----:B----4-:R-:W-:Y:S04]  /*34370*/  @P4 STG.E [R226.64], R245 ;  /* 0x000000f5e2004986 */ /* 0x010fe8000c101908 */
[----:B--2---:R1:W-:Y:S04]  /*34380*/  @P5 STG.E [R224.64], R248 ;  /* 0x000000f8e0005986 */ /* 0x0043e8000c101908 */
[----:B-1----:R-:W2:Y:S01]  /*34390*/  LDL.LU R248, [R1+0x204] ;  /* 0x0002040001f87983 */ /* 0x002ea20000300800 */
[----:B------:R-:W-:-:S03]  /*343a0*/  IADD3 R230, R239, 0x21, RZ ;  /* 0x00000021efe67810 */ /* 0x000fc60007ffe0ff */
[----:B------:R-:W3:Y:S01]  /*343b0*/  LDL.LU R246, [R1+0x4d0] ;  /* 0x0004d00001f67983 */ /* 0x000ee20000300800 */
[----:B------:R-:W-:Y:S02]  /*343c0*/  ISETP.LT.AND P1, PT, R235, c[0x0][0x178], !P2 ;  /* 0x00005e00eb007a0c */ /* 0x000fe40005721270 */
[----:B------:R-:W-:Y:S01]  /*343d0*/  ISETP.LT.AND P0, PT, R234, c[0x0][0x178], !P2 ;  /* 0x00005e00ea007a0c */ /* 0x000fe20005701270 */
[----:B------:R-:W4:Y:S01]  /*343e0*/  LDL.LU R250, [R1+0x3d0] ;  /* 0x0003d00001fa7983 */ /* 0x000f220000300800 */
[----:B------:R-:W-:Y:S02]  /*343f0*/  ISETP.LT.AND P6, PT, R233, c[0x0][0x178], !P2 ;  /* 0x00005e00e9007a0c */ /* 0x000fe400057c1270 */
[----:B------:R-:W-:Y:S02]  /*34400*/  ISETP.GE.AND P3, PT, R230, c[0x0][0x17c], PT ;  /* 0x00005f00e6007a0c */ /* 0x000fe40003f66270 */
[----:B------:R-:W-:Y:S01]  /*34410*/  ISETP.LT.AND P4, PT, R232, c[0x0][0x178], !P2 ;  /* 0x00005e00e8007a0c */ /* 0x000fe20005781270 */
[----:B------:R-:W-:Y:S01]  /*34420*/  IMAD.WIDE R228, R0, 0x4, R220 ;  /* 0x0000000400e47825 */ /* 0x000fe200078e02dc */
[----:B------:R-:W-:Y:S01]  /*34430*/  ISETP.LT.AND P5, PT, R231, c[0x0][0x178], !P2 ;  /* 0x00005e00e7007a0c */ /* 0x000fe200057a1270 */
[----:B------:R-:W3:Y:S01]  /*34440*/  LDL.LU R245, [R1+0x4d4] ;  /* 0x0004d40001f57983 */ /* 0x000ee20000300800 */
[----:B------:R-:W-:Y:S01]  /*34450*/  ISETP.LT.AND P2, PT, R238, c[0x0][0x178], !P3 ;  /* 0x00005e00ee007a0c */ /* 0x000fe20005f41270 */
[C---:B------:R-:W-:Y:S01]  /*34460*/  IMAD.WIDE R224, R0.reuse, 0x4, R210 ;  /* 0x0000000400e07825 */ /* 0x040fe200078e02d2 */
[----:B------:R-:W-:-:S03]  /*34470*/  IADD3 R3, R0, c[0x0][0x198], RZ ;  /* 0x0000660000037a10 */ /* 0x000fc60007ffe0ff */
[C---:B------:R-:W-:Y:S01]  /*34480*/  IMAD.WIDE R226, R0.reuse, 0x4, R208 ;  /* 0x0000000400e27825 */ /* 0x040fe200078e02d0 */
[----:B------:R1:W-:Y:S04]  /*34490*/  @P1 STG.E [R228.64], R60 ;  /* 0x0000003ce4001986 */ /* 0x0003e8000c101908 */
[----:B------:R1:W-:Y:S04]  /*344a0*/  @P0 STG.E [R224.64], R68 ;  /* 0x00000044e0000986 */ /* 0x0003e8000c101908 */
[----:B------:R1:W-:Y:S02]  /*344b0*/  @P6 STG.E [R226.64], R96 ;  /* 0x00000060e2006986 */ /* 0x0003e4000c101908 */
[----:B-1----:R-:W-:-:S04]  /*344c0*/  IMAD.WIDE R228, R0, 0x4, R10 ;  /* 0x0000000400e47825 */ /* 0x002fc800078e020a */
[----:B------:R-:W-:Y:S01]  /*344d0*/  IMAD.WIDE R224, R0, 0x4, R6 ;  /* 0x0000000400e07825 */ /* 0x000fe200078e0206 */
[----:B------:R-:W-:Y:S03]  /*344e0*/  @P4 STG.E [R228.64], R112 ;  /* 0x00000070e4004986 */ /* 0x000fe6000c101908 */
[----:B------:R-:W-:Y:S01]  /*344f0*/  IMAD.WIDE R226, R3, 0x4, R8 ;  /* 0x0000000403e27825 */ /* 0x000fe200078e0208 */
[----:B------:R-:W-:Y:S04]  /*34500*/  @P5 STG.E [R224.64], R140 ;  /* 0x0000008ce0005986 */ /* 0x000fe8000c101908 */
[----:B------:R1:W-:Y:S01]  /*34510*/  @P2 STG.E [R226.64], R249 ;  /* 0x000000f9e2002986 */ /* 0x0003e2000c101908 */
[----:B------:R-:W-:-:S02]  /*34520*/  ISETP.LT.AND P1, PT, R237, c[0x0][0x178], !P3 ;  /* 0x00005e00ed007a0c */ /* 0x000fc40005f21270 */
[----:B------:R-:W-:Y:S01]  /*34530*/  ISETP.LT.AND P4, PT, R236, c[0x0][0x178], !P3 ;  /* 0x00005e00ec007a0c */ /* 0x000fe20005f81270 */
[----:B-1----:R-:W3:Y:S01]  /*34540*/  LDL.LU R249, [R1+0x3d4] ;  /* 0x0003d40001f97983 */ /* 0x002ee20000300800 */
[----:B------:R-:W-:-:S04]  /*34550*/  IMAD.WIDE R228, R3, 0x4, R222 ;  /* 0x0000000403e47825 */ /* 0x000fc800078e02de */
[----:B------:R-:W-:-:S05]  /*34560*/  IMAD.WIDE R224, R3, 0x4, R4 ;  /* 0x0000000403e07825 */ /* 0x000fca00078e0204 */
[----:B------:R1:W-:Y:S04]  /*34570*/  @P1 STG.E [R228.64], R244 ;  /* 0x000000f4e4001986 */ /* 0x0003e8000c101908 */
[----:B-1----:R-:W4:Y:S04]  /*34580*/  LDL.LU R244, [R1+0x4a0] ;  /* 0x0004a00001f47983 */ /* 0x002f280000300800 */
[----:B--2---:R1:W-:Y:S04]  /*34590*/  @P4 STG.E [R224.64], R248 ;  /* 0x000000f8e0004986 */ /* 0x0043e8000c101908 */
[----:B-1----:R-:W2:Y:S01]  /*345a0*/  LDL.LU R248, [R1+0x3c0] ;  /* 0x0003c00001f87983 */ /* 0x002ea20000300800 */
[----:B------:R-:W-:-:S02]  /*345b0*/  ISETP.LT.AND P5, PT, R235, c[0x0][0x178], !P3 ;  /* 0x00005e00eb007a0c */ /* 0x000fc40005fa1270 */
[----:B------:R-:W-:Y:S02]  /*345c0*/  ISETP.LT.AND P6, PT, R234, c[0x0][0x178], !P3 ;  /* 0x00005e00ea007a0c */ /* 0x000fe40005fc1270 */
[----:B------:R-:W-:Y:S01]  /*345d0*/  ISETP.LT.AND P1, PT, R233, c[0x0][0x178], !P3 ;  /* 0x00005e00e9007a0c */ /* 0x000fe20005f21270 */
[----:B------:R-:W-:Y:S01]  /*345e0*/  IMAD.WIDE R226, R3, 0x4, R220 ;  /* 0x0000000403e27825 */ /* 0x000fe200078e02dc */
[----:B------:R-:W-:Y:S02]  /*345f0*/  IADD3 R0, R239, 0x22, RZ ;  /* 0x00000022ef007810 */ /* 0x000fe40007ffe0ff */
[----:B------:R-:W-:Y:S01]  /*34600*/  ISETP.LT.AND P2, PT, R232, c[0x0][0x178], !P3 ;  /* 0x00005e00e8007a0c */ /* 0x000fe20005f41270 */
[----:B------:R-:W-:Y:S01]  /*34610*/  IMAD.WIDE R228, R3, 0x4, R210 ;  /* 0x0000000403e47825 */ /* 0x000fe200078e02d2 */
[----:B------:R-:W-:Y:S02]  /*34620*/  ISETP.GE.AND P0, PT, R0, c[0x0][0x17c], PT ;  /* 0x00005f0000007a0c */ /* 0x000fe40003f06270 */
[----:B------:R-:W-:Y:S01]  /*34630*/  ISETP.LT.AND P3, PT, R231, c[0x0][0x178], !P3 ;  /* 0x00005e00e7007a0c */ /* 0x000fe20005f61270 */
[----:B------:R1:W-:Y:S01]  /*34640*/  @P5 STG.E [R226.64], R61 ;  /* 0x0000003de2005986 */ /* 0x0003e2000c101908 */
[----:B------:R-:W-:Y:S01]  /*34650*/  ISETP.LT.AND P4, PT, R238, c[0x0][0x178], !P0 ;  /* 0x00005e00ee007a0c */ /* 0x000fe20004781270 */
[----:B------:R-:W-:-:S02]  /*34660*/  IMAD.WIDE R224, R3, 0x4, R10 ;  /* 0x0000000403e07825 */ /* 0x000fc400078e020a */
[----:B------:R1:W-:Y:S02]  /*34670*/  @P6 STG.E [R228.64], R69 ;  /* 0x00000045e4006986 */ /* 0x0003e4000c101908 */
[----:B-1----:R-:W-:-:S04]  /*34680*/  IMAD.WIDE R60, R3, 0x4, R208 ;  /* 0x00000004033c7825 */ /* 0x002fc800078e02d0 */
[C---:B------:R-:W-:Y:S01]  /*34690*/  IMAD.WIDE R68, R3.reuse, 0x4, R6 ;  /* 0x0000000403447825 */ /* 0x040fe200078e0206 */
[----:B------:R1:W-:Y:S01]  /*346a0*/  @P1 STG.E [R60.64], R97 ;  /* 0x000000613c001986 */ /* 0x0003e2000c101908 */
[----:B------:R-:W-:Y:S02]  /*346b0*/  IADD3 R3, R3, c[0x0][0x198], RZ ;  /* 0x0000660003037a10 */ /* 0x000fe40007ffe0ff */
[----:B------:R-:W-:Y:S02]  /*346c0*/  ISETP.LT.AND P1, PT, R237, c[0x0][0x178], !P0 ;  /* 0x00005e00ed007a0c */ /* 0x000fe40004721270 */
[----:B------:R-:W-:Y:S01]  /*346d0*/  ISETP.LT.AND P6, PT, R236, c[0x0][0x178], !P0 ;  /* 0x00005e00ec007a0c */ /* 0x000fe200047c1270 */
[----:B------:R-:W-:Y:S01]  /*346e0*/  @P2 STG.E [R224.64], R113 ;  /* 0x00000071e0002986 */ /* 0x000fe2000c101908 */
[----:B------:R-:W-:-:S03]  /*346f0*/  ISETP.LT.AND P5, PT, R235, c[0x0][0x178], !P0 ;  /* 0x00005e00eb007a0c */ /* 0x000fc600047a1270 */
[----:B------:R4:W-:Y:S01]  /*34700*/  @P3 STG.E [R68.64], R141 ;  /* 0x0000008d44003986 */ /* 0x0009e2000c101908 */
[----:B-1----:R-:W-:Y:S01]  /*34710*/  IMAD.WIDE R60, R3, 0x4, R8 ;  /* 0x00000004033c7825 */ /* 0x002fe200078e0208 */
[----:B------:R-:W-:Y:S02]  /*34720*/  ISETP.LT.AND P3, PT, R234, c[0x0][0x178], !P0 ;  /* 0x00005e00ea007a0c */ /* 0x000fe40004761270 */
[----:B------:R-:W-:Y:S01]  /*34730*/  ISETP.LT.AND P2, PT, R233, c[0x0][0x178], !P0 ;  /* 0x00005e00e9007a0c */ /* 0x000fe20004741270 */
[----:B------:R-:W-:Y:S01]  /*34740*/  IMAD.WIDE R96, R3, 0x4, R222 ;  /* 0x0000000403607825 */ /* 0x000fe200078e02de */
[----:B---3--:R1:W-:Y:S01]  /*34750*/  @P4 STG.E [R60.64], R246 ;  /* 0x000000f63c004986 */ /* 0x0083e2000c101908 */
[----:B------:R-:W-:-:S03]  /*34760*/  IADD3 R0, R239, 0x23, RZ ;  /* 0x00000023ef007810 */ /* 0x000fc60007ffe0ff */
[----:B----4-:R3:W-:Y:S01]  /*34770*/  @P1 STG.E [R96.64], R250 ;  /* 0x000000fa60001986 */ /* 0x0107e2000c101908 */
[C---:B------:R-:W-:Y:S01]  /*34780*/  IMAD.WIDE R68, R3.reuse, 0x4, R220 ;  /* 0x0000000403447825 */ /* 0x040fe200078e02dc */
[----:B------:R-:W-:Y:S02]  /*34790*/  ISETP.GE.AND P4, PT, R0, c[0x0][0x17c], PT ;  /* 0x00005f0000007a0c */ /* 0x000fe40003f86270 */
[----:B------:R-:W-:Y:S01]  /*347a0*/  ISETP.LT.AND P1, PT, R232, c[0x0][0x178], !P0 ;  /* 0x00005e00e8007a0c */ /* 0x000fe20004721270 */
[----:B-1----:R-:W-:Y:S01]  /*347b0*/  IMAD.WIDE R60, R3, 0x4, R4 ;  /* 0x00000004033c7825 */ /* 0x002fe200078e0204 */
[----:B------:R-:W-:-:S03]  /*347c0*/  ISETP.LT.AND P0, PT, R231, c[0x0][0x178], !P0 ;  /* 0x00005e00e7007a0c */ /* 0x000fc60004701270 */
[----:B---3--:R-:W-:Y:S01]  /*347d0*/  IMAD.WIDE R96, R3, 0x4, R210 ;  /* 0x0000000403607825 */ /* 0x008fe200078e02d2 */
[----:B------:R1:W-:Y:S01]  /*347e0*/  @P6 STG.E [R60.64], R20 ;  /* 0x000000143c006986 */ /* 0x0003e2000c101908 */
[----:B------:R-:W-:-:S03]  /*347f0*/  ISETP.LT.AND P6, PT, R238, c[0x0][0x178], !P4 ;  /* 0x00005e00ee007a0c */ /* 0x000fc600067c1270 */
[----:B------:R3:W-:Y:S01]  /*34800*/  @P5 STG.E [R68.64], R40 ;  /* 0x0000002844005986 */ /* 0x0007e2000c101908 */
[----:B------:R-:W-:-:S03]  /*34810*/  IADD3 R0, R3, c[0x0][0x198], RZ ;  /* 0x0000660003007a10 */ /* 0x000fc60007ffe0ff */
[----:B------:R4:W-:Y:S01]  /*34820*/  @P3 STG.E [R96.64], R64 ;  /* 0x0000004060003986 */ /* 0x0009e2000c101908 */
[----:B-1----:R-:W-:Y:S01]  /*34830*/  IMAD.WIDE R60, R3, 0x4, R208 ;  /* 0x00000004033c7825 */ /* 0x002fe200078e02d0 */
[----:B------:R-:W-:-:S04]  /*34840*/  ISETP.LT.AND P3, PT, R237, c[0x0][0x178], !P4 ;  /* 0x00005e00ed007a0c */ /* 0x000fc80006761270 */
[----:B------:R1:W-:Y:S01]  /*34850*/  @P2 STG.E [R60.64], R80 ;  /* 0x000000503c002986 */ /* 0x0003e2000c101908 */
[----:B------:R-:W-:Y:S01]  /*34860*/  ISETP.LT.AND P5, PT, R236, c[0x0][0x178], !P4 ;  /* 0x00005e00ec007a0c */ /* 0x000fe200067a1270 */
[----:B---3--:R-:W-:Y:S01]  /*34870*/  IMAD.WIDE R68, R0, 0x4, R8 ;  /* 0x0000000400447825 */ /* 0x008fe200078e0208 */
[----:B------:R-:W-:-:S03]  /*34880*/  ISETP.LT.AND P2, PT, R235, c[0x0][0x178], !P4 ;  /* 0x00005e00eb007a0c */ /* 0x000fc60006741270 */
[----:B----4-:R-:W-:-:S04]  /*34890*/  IMAD.WIDE R96, R3, 0x4, R6 ;  /* 0x0000000403607825 */ /* 0x010fc800078e0206 */
[----:B-1----:R-:W-:Y:S01]  /*348a0*/  IMAD.WIDE R60, R3, 0x4, R10 ;  /* 0x00000004033c7825 */ /* 0x002fe200078e020a */
[----:B------:R-:W-:-:S04]  /*348b0*/  IADD3 R20, R239, 0x24, RZ ;  /* 0x00000024ef147810 */ /* 0x000fc80007ffe0ff */
[----:B------:R1:W-:Y:S04]  /*348c0*/  @P1 STG.E [R60.64], R108 ;  /* 0x0000006c3c001986 */ /* 0x0003e8000c101908 */
[----:B------:R3:W-:Y:S01]  /*348d0*/  @P0 STG.E [R96.64], R132 ;  /* 0x0000008460000986 */ /* 0x0007e2000c101908 */
[----:B------:R-:W-:-:S03]  /*348e0*/  ISETP.LT.AND P0, PT, R234, c[0x0][0x178], !P4 ;  /* 0x00005e00ea007a0c */ /* 0x000fc60006701270 */
[----:B------:R4:W-:Y:S01]  /*348f0*/  @P6 STG.E [R68.64], R245 ;  /* 0x000000f544006986 */ /* 0x0009e2000c101908 */
[----:B-1----:R-:W-:Y:S01]  /*34900*/  IMAD.WIDE R60, R0, 0x4, R222 ;  /* 0x00000004003c7825 */ /* 0x002fe200078e02de */
[----:B------:R-:W-:Y:S02]  /*34910*/  ISETP.LT.AND P6, PT, R233, c[0x0][0x178], !P4 ;  /* 0x00005e00e9007a0c */ /* 0x000fe400067c1270 */
[----:B------:R-:W-:Y:S01]  /*34920*/  ISETP.GE.AND P1, PT, R20, c[0x0][0x17c], PT ;  /* 0x00005f0014007a0c */ /* 0x000fe20003f26270 */
[----:B---3--:R-:W-:Y:S01]  /*34930*/  IMAD.WIDE R96, R0, 0x4, R220 ;  /* 0x0000000400607825 */ /* 0x008fe200078e02dc */
[----:B------:R1:W-:Y:S01]  /*34940*/  @P3 STG.E [R60.64], R249 ;  /* 0x000000f93c003986 */ /* 0x0003e2000c101908 */
[----:B------:R-:W-:Y:S02]  /*34950*/  ISETP.LT.AND P3, PT, R232, c[0x0][0x178], !P4 ;  /* 0x00005e00e8007a0c */ /* 0x000fe40006761270 */
[C---:B----4-:R-:W-:Y:S01]  /*34960*/  IMAD.WIDE R68, R0.reuse, 0x4, R4 ;  /* 0x0000000400447825 */ /* 0x050fe200078e0204 */
[----:B------:R-:W-:Y:S01]  /*34970*/  IADD3 R3, R0, c[0x0][0x198], RZ ;  /* 0x0000660000037a10 */ /* 0x000fe20007ffe0ff */
[----:B------:R-:W3:Y:S04]  /*34980*/  LDL.LU R245, [R1+0x490] ;  /* 0x0004900001f57983 */ /* 0x000ee80000300800 */
[----:B------:R4:W-:Y:S01]  /*34990*/  @P5 STG.E [R68.64], R21 ;  /* 0x0000001544005986 */ /* 0x0009e2000c101908 */
[----:B------:R-:W-:-:S02]  /*349a0*/  ISETP.LT.AND P5, PT, R231, c[0x0][0x178], !P4 ;  /* 0x00005e00e7007a0c */ /* 0x000fc400067a1270 */
[----:B------:R-:W-:Y:S01]  /*349b0*/  ISETP.LT.AND P4, PT, R238, c[0x0][0x178], !P1 ;  /* 0x00005e00ee007a0c */ /* 0x000fe20004f81270 */
[----:B------:R4:W-:Y:S01]  /*349c0*/  @P2 STG.E [R96.64], R41 ;  /* 0x0000002960002986 */ /* 0x0009e2000c101908 */
[----:B------:R-:W-:Y:S01]  /*349d0*/  ISETP.LT.AND P2, PT, R237, c[0x0][0x178], !P1 ;  /* 0x00005e00ed007a0c */ /* 0x000fe20004f41270 */
[----:B-1----:R-:W-:-:S04]  /*349e0*/  IMAD.WIDE R60, R0, 0x4, R10 ;  /* 0x00000004003c7825 */ /* 0x002fc800078e020a */
[----:B----4-:R-:W-:-:S04]  /*349f0*/  IMAD.WIDE R20, R0, 0x4, R210 ;  /* 0x0000000400147825 */ /* 0x010fc800078e02d2 */
[C---:B------:R-:W-:Y:S01]  /*34a00*/  IMAD.WIDE R40, R0.reuse, 0x4, R208 ;  /* 0x0000000400287825 */ /* 0x040fe200078e02d0 */
[----:B------:R1:W-:Y:S04]  /*34a10*/  @P0 STG.E [R20.64], R65 ;  /* 0x0000004114000986 */ /* 0x0003e8000c101908 */
[----:B------:R4:W-:Y:S04]  /*34a20*/  @P6 STG.E [R40.64], R81 ;  /* 0x0000005128006986 */ /* 0x0009e8000c101908 */
[----:B------:R4:W-:Y:S01]  /*34a30*/  @P3 STG.E [R60.64], R109 ;  /* 0x0000006d3c003986 */ /* 0x0009e2000c101908 */
[----:B-1----:R-:W-:-:S04]  /*34a40*/  IMAD.WIDE R20, R0, 0x4, R6 ;  /* 0x0000000400147825 */ /* 0x002fc800078e0206 */
[C---:B----4-:R-:W-:Y:S01]  /*34a50*/  IMAD.WIDE R40, R3.reuse, 0x4, R8 ;  /* 0x0000000403287825 */ /* 0x050fe200078e0208 */
[----:B------:R-:W-:Y:S03]  /*34a60*/  @P5 STG.E [R20.64], R133 ;  /* 0x0000008514005986 */ /* 0x000fe6000c101908 */
[----:B------:R-:W-:Y:S01]  /*34a70*/  IMAD.WIDE R60, R3, 0x4, R222 ;  /* 0x00000004033c7825 */ /* 0x000fe200078e02de */
        /* <DEDUP_REMOVED lines=8> */
[----:B------:R-:W-:Y:S01]  /*34b00*/  ISETP.LT.AND P2, PT, R233, c[0x0][0x178], !P1 ;  /* 0x00005e00e9007a0c */ /* 0x000fe20004f41270 */
[----:B------:R-:W3:Y:S02]  /*34b10*/  LDL.LU R249, [R1+0x350] ;  /* 0x0003500001f97983 */ /* 0x000ee40000300800 */
[----:B------:R-:W-:Y:S01]  /*34b20*/  IMAD.WIDE R60, R3, 0x4, R220 ;  /* 0x00000004033c7825 */ /* 0x000fe200078e02dc */
[----:B------:R-:W-:Y:S02]  /*34b30*/  IADD3 R0, R239, 0x25, RZ ;  /* 0x00000025ef007810 */ /* 0x000fe40007ffe0ff */
[----:B------:R-:W-:Y:S01]  /*34b40*/  ISETP.LT.AND P4, PT, R232, c[0x0][0x178], !P1 ;  /* 0x00005e00e8007a0c */ /* 0x000fe20004f81270 */
[----:B------:R-:W-:Y:S01]  /*34b50*/  @P3 STG.E [R40.64], R16 ;  /* 0x0000001028003986 */ /* 0x000fe2000c101908 */
[----:B------:R-:W-:Y:S01]  /*34b60*/  IMAD.WIDE R20, R3, 0x4, R210 ;  /* 0x0000000403147825 */ /* 0x000fe200078e02d2 */
[----:B------:R-:W-:-:S02]  /*34b70*/  ISETP.LT.AND P1, PT, R231, c[0x0][0x178], !P1 ;  /* 0x00005e00e7007a0c */ /* 0x000fc40004f21270 */
[----:B------:R1:W-:Y:S01]  /*34b80*/  @P5 STG.E [R60.64], R36 ;  /* 0x000000243c005986 */ /* 0x0003e2000c101908 */
[----:B------:R-:W-:-:S03]  /*34b90*/  ISETP.GE.AND P0, PT, R0, c[0x0][0x17c], PT ;  /* 0x00005f0000007a0c */ /* 0x000fc60003f06270 */
[----:B------:R1:W-:Y:S01]  /*34ba0*/  @P6 STG.E [R20.64], R44 ;  /* 0x0000002c14006986 */ /* 0x0003e2000c101908 */
[----:B------:R-:W-:Y:S01]  /*34bb0*/  ISETP.LT.AND P3, PT, R238, c[0x0][0x178], !P0 ;  /* 0x00005e00ee007a0c */ /* 0x000fe20004761270 */
[----:B-1----:R-:W-:-:S05]  /*34bc0*/  IMAD.WIDE R60, R3, 0x4, R208 ;  /* 0x00000004033c7825 */ /* 0x002fca00078e02d0 */
[----:B------:R-:W-:Y:S01]  /*34bd0*/  @P2 STG.E [R60.64], R76 ;  /* 0x0000004c3c002986 */ /* 0x000fe2000c101908 */
[----:B------:R-:W-:Y:S01]  /*34be0*/  ISETP.LT.AND P2, PT, R237, c[0x0][0x178], !P0 ;  /* 0x00005e00ed007a0c */ /* 0x000fe20004741270 */
[----:B------:R-:W-:-:S04]  /*34bf0*/  IMAD.WIDE R40, R3, 0x4, R10 ;  /* 0x0000000403287825 */ /* 0x000fc800078e020a */
[C---:B------:R-:W-:Y:S01]  /*34c00*/  IMAD.WIDE R20, R3.reuse, 0x4, R6 ;  /* 0x0000000403147825 */ /* 0x040fe200078e0206 */
[----:B------:R-:W-:Y:S01]  /*34c10*/  IADD3 R3, R3, c[0x0][0x198], RZ ;  /* 0x0000660003037a10 */ /* 0x000fe20007ffe0ff */
[----:B------:R1:W-:Y:S04]  /*34c20*/  @P4 STG.E [R40.64], R104 ;  /* 0x0000006828004986 */ /* 0x0003e8000c101908 */
[----:B------:R1:W-:Y:S02]  /*34c30*/  @P1 STG.E [R20.64], R128 ;  /* 0x0000008014001986 */ /* 0x0003e4000c101908 */
[----:B-1----:R-:W-:-:S04]  /*34c40*/  IMAD.WIDE R40, R3, 0x4, R8 ;  /* 0x0000000403287825 */ /* 0x002fc800078e0208 */
[----:B------:R-:W-:Y:S01]  /*34c50*/  IMAD.WIDE R20, R3, 0x4, R222 ;  /* 0x0000000403147825 */ /* 0x000fe200078e02de */
        /* <DEDUP_REMOVED lines=9> */
[----:B------:R-:W-:Y:S01]  /*34cf0*/  IADD3 R0, R239, 0x26, RZ ;  /* 0x00000026ef007810 */ /* 0x000fe20007ffe0ff */
[----:B------:R-:W2:Y:S02]  /*34d00*/  LDL.LU R247, [R1+0x4f8] ;  /* 0x0004f80001f77983 */ /* 0x000ea40000300800 */
[----:B------:R-:W-:Y:S01]  /*34d10*/  IMAD.WIDE R60, R3, 0x4, R220 ;  /* 0x00000004033c7825 */ /* 0x000fe200078e02dc */
[----:B------:R-:W-:-:S03]  /*34d20*/  ISETP.GE.AND P3, PT, R0, c[0x0][0x17c], PT ;  /* 0x00005f0000007a0c */ /* 0x000fc60003f66270 */
[C---:B------:R-:W-:Y:S01]  /*34d30*/  IMAD.WIDE R20, R3.reuse, 0x4, R210 ;  /* 0x0000000403147825 */ /* 0x040fe200078e02d2 */
[----:B------:R1:W-:Y:S03]  /*34d40*/  @P6 STG.E [R40.64], R17 ;  /* 0x0000001128006986 */ /* 0x0003e6000c101908 */
[----:B------:R-:W-:Y:S01]  /*34d50*/  IMAD.WIDE R64, R3, 0x4, R208 ;  /* 0x0000000403407825 */ /* 0x000fe200078e02d0 */
[----:B------:R1:W-:Y:S01]  /*34d60*/  @P5 STG.E [R60.64], R37 ;  /* 0x000000253c005986 */ /* 0x0003e2000c101908 */
[----:B------:R-:W-:Y:S02]  /*34d70*/  ISETP.LT.AND P2, PT, R232, c[0x0][0x178], !P0 ;  /* 0x00005e00e8007a0c */ /* 0x000fe40004741270 */
[----:B------:R-:W-:Y:S01]  /*34d80*/  ISETP.LT.AND P0, PT, R231, c[0x0][0x178], !P0 ;  /* 0x00005e00e7007a0c */ /* 0x000fe20004701270 */
[----:B------:R-:W2:Y:S01]  /*34d90*/  LDL.LU R251, [R1+0x458] ;  /* 0x0004580001fb7983 */ /* 0x000ea20000300800 */
[----:B------:R-:W-:-:S03]  /*34da0*/  ISETP.LT.AND P6, PT, R238, c[0x0][0x178], !P3 ;  /* 0x00005e00ee007a0c */ /* 0x000fc60005fc1270 */
[----:B------:R1:W-:Y:S01]  /*34db0*/  @P1 STG.E [R20.64], R45 ;  /* 0x0000002d14001986 */ /* 0x0003e2000c101908 */
[----:B------:R-:W-:-:S03]  /*34dc0*/  ISETP.LT.AND P5, PT, R236, c[0x0][0x178], !P3 ;  /* 0x00005e00ec007a0c */ /* 0x000fc60005fa1270 */
[----:B------:R-:W2:Y:S01]  /*34dd0*/  LDL.LU R246, [R1+0x208] ;  /* 0x0002080001f67983 */ /* 0x000ea20000300800 */
[----:B------:R-:W-:-:S03]  /*34de0*/  IADD3 R69, R3, c[0x0][0x198], RZ ;  /* 0x0000660003457a10 */ /* 0x000fc60007ffe0ff */
[----:B------:R-:W-:Y:S01]  /*34df0*/  @P4 STG.E [R64.64], R77 ;  /* 0x0000004d40004986 */ /* 0x000fe2000c101908 */
[----:B------:R-:W-:Y:S02]  /*34e00*/  ISETP.LT.AND P4, PT, R237, c[0x0][0x178], !P3 ;  /* 0x00005e00ed007a0c */ /* 0x000fe40005f81270 */
[----:B------:R-:W-:Y:S01]  /*34e10*/  ISETP.LT.AND P1, PT, R235, c[0x0][0x178], !P3 ;  /* 0x00005e00eb007a0c */ /* 0x000fe20005f21270 */
[----:B-1----:R-:W-:Y:S01]  /*34e20*/  IMAD.WIDE R16, R3, 0x4, R10 ;  /* 0x0000000403107825 */ /* 0x002fe200078e020a */
[----:B------:R-:W-:Y:S01]  /*34e30*/  IADD3 R0, R239, 0x27, RZ ;  /* 0x00000027ef007810 */ /* 0x000fe20007ffe0ff */
[----:B------:R-:W2:Y:S02]  /*34e40*/  LDL.LU R250, [R1+0x4fc] ;  /* 0x0004fc0001fa7983 */ /* 0x000ea40000300800 */
[----:B------:R-:W-:-:S04]  /*34e50*/  IMAD.WIDE R36, R3, 0x4, R6 ;  /* 0x0000000403247825 */ /* 0x000fc800078e0206 */
[C---:B------:R-:W-:Y:S01]  /*34e60*/  IMAD.WIDE R20, R69.reuse, 0x4, R8 ;  /* 0x0000000445147825 */ /* 0x040fe200078e0208 */
[----:B------:R-:W-:Y:S03]  /*34e70*/  @P2 STG.E [R16.64], R105 ;  /* 0x0000006910002986 */ /* 0x000fe6000c101908 */
[C---:B------:R-:W-:Y:S01]  /*34e80*/  IMAD.WIDE R40, R69.reuse, 0x4, R222 ;  /* 0x0000000445287825 */ /* 0x040fe200078e02de */
[----:B------:R-:W-:Y:S03]  /*34e90*/  @P0 STG.E [R36.64], R129 ;  /* 0x0000008124000986 */ /* 0x000fe6000c101908 */
[C---:B------:R-:W-:Y:S01]  /*34ea0*/  IMAD.WIDE R44, R69.reuse, 0x4, R4 ;  /* 0x00000004452c7825 */ /* 0x040fe200078e0204 */
[----:B------:R-:W-:Y:S01]  /*34eb0*/  ISETP.GE.AND P2, PT, R0, c[0x0][0x17c], PT ;  /* 0x00005f0000007a0c */ /* 0x000fe20003f46270 */
[----:B---3--:R1:W-:Y:S01]  /*34ec0*/  @P6 STG.E [R20.64], R245 ;  /* 0x000000f514006986 */ /* 0x0083e2000c101908 */
[----:B------:R-:W-:Y:S01]  /*34ed0*/  ISETP.LT.AND P0, PT, R234, c[0x0][0x178], !P3 ;  /* 0x00005e00ea007a0c */ /* 0x000fe20005f01270 */
[----:B------:R-:W-:Y:S01]  /*34ee0*/  IMAD.WIDE R60, R69, 0x4, R220 ;  /* 0x00000004453c7825 */ /* 0x000fe200078e02dc */
[----:B------:R-:W-:Y:S01]  /*34ef0*/  ISETP.LT.AND P6, PT, R233, c[0x0][0x178], !P3 ;  /* 0x00005e00e9007a0c */ /* 0x000fe20005fc1270 */
[----:B------:R3:W-:Y:S01]  /*34f00*/  @P4 STG.E [R40.64], R249 ;  /* 0x000000f928004986 */ /* 0x0007e2000c101908 */
[----:B------:R-:W-:-:S03]  /*34f10*/  ISETP.LT.AND P4, PT, R232, c[0x0][0x178], !P3 ;  /* 0x00005e00e8007a0c */ /* 0x000fc60005f81270 */
[----:B------:R3:W-:Y:S01]  /*34f20*/  @P5 STG.E [R44.64], R12 ;  /* 0x0000000c2c005986 */ /* 0x0007e2000c101908 */
[----:B------:R-:W-:-:S03]  /*34f30*/  ISETP.LT.AND P5, PT, R231, c[0x0][0x178], !P3 ;  /* 0x00005e00e7007a0c */ /* 0x000fc60005fa1270 */
[----:B-1----:R-:W2:Y:S01]  /*34f40*/  LDL.LU R245, [R1+0x45c] ;  /* 0x00045c0001f57983 */ /* 0x002ea20000300800 */
[----:B------:R-:W-:-:S03]  /*34f50*/  ISETP.LT.AND P3, PT, R238, c[0x0][0x178], !P2 ;  /* 0x00005e00ee007a0c */ /* 0x000fc60005761270 */
[----:B---3--:R-:W3:Y:S01]  /*34f60*/  LDL.LU R249, [R1+0x20c] ;  /* 0x00020c0001f97983 */ /* 0x008ee20000300800 */
[----:B------:R-:W-:-:S03]  /*34f70*/  IADD3 R3, R69, c[0x0][0x198], RZ ;  /* 0x0000660045037a10 */ /* 0x000fc60007ffe0ff */
[----:B------:R1:W-:Y:S01]  /*34f80*/  @P1 STG.E [R60.64], R28 ;  /* 0x0000001c3c001986 */ /* 0x0003e2000c101908 */
[----:B------:R-:W-:Y:S01]  /*34f90*/  ISETP.LT.AND P1, PT, R237, c[0x0][0x178], !P2 ;  /* 0x00005e00ed007a0c */ /* 0x000fe20005721270 */
[----:B------:R-:W-:-:S04]  /*34fa0*/  IMAD.WIDE R16, R69, 0x4, R210 ;  /* 0x0000000445107825 */ /* 0x000fc800078e02d2 */
[C---:B------:R-:W-:Y:S01]  /*34fb0*/  IMAD.WIDE R20, R69.reuse, 0x4, R208 ;  /* 0x0000000445147825 */ /* 0x040fe200078e02d0 */
[----:B------:R-:W-:Y:S03]  /*34fc0*/  @P0 STG.E [R16.64], R24 ;  /* 0x0000001810000986 */ /* 0x000fe6000c101908 */
[C---:B------:R-:W-:Y:S01]  /*34fd0*/  IMAD.WIDE R36, R69.reuse, 0x4, R10 ;  /* 0x0000000445247825 */ /* 0x040fe200078e020a */
[----:B------:R-:W-:Y:S03]  /*34fe0*/  @P6 STG.E [R20.64], R72 ;  /* 0x0000004814006986 */ /* 0x000fe6000c101908 */
[----:B------:R-:W-:Y:S01]  /*34ff0*/  IMAD.WIDE R40, R69, 0x4, R6 ;  /* 0x0000000445287825 */ /* 0x000fe200078e0206 */
[----:B------:R-:W-:Y:S03]  /*35000*/  @P4 STG.E [R36.64], R100 ;  /* 0x0000006424004986 */ /* 0x000fe6000c101908 */
[C---:B------:R-:W-:Y:S01]  /*35010*/  IMAD.WIDE R44, R3.reuse, 0x4, R8 ;  /* 0x00000004032c7825 */ /* 0x040fe200078e0208 */
[----:B------:R-:W-:Y:S03]  /*35020*/  @P5 STG.E [R40.64], R116 ;  /* 0x0000007428005986 */ /* 0x000fe6000c101908 */
[----:B-1----:R-:W-:Y:S01]  /*35030*/  IMAD.WIDE R60, R3, 0x4, R222 ;  /* 0x00000004033c7825 */ /* 0x002fe200078e02de */
[----:B----4-:R1:W-:Y:S04]  /*35040*/  @P3 STG.E [R44.64], R244 ;  /* 0x000000f42c003986 */ /* 0x0103e8000c101908 */
[----:B-1----:R-:W4:Y:S04]  /*35050*/  LDL.LU R244, [R1+0x4d8] ;  /* 0x0004d80001f47983 */ /* 0x002f280000300800 */
[----:B--2---:R1:W-:Y:S04]  /*35060*/  @P1 STG.E [R60.64], R248 ;  /* 0x000000f83c001986 */ /* 0x0043e8000c101908 */
[----:B-1----:R-:W2:Y:S01]  /*35070*/  LDL.LU R248, [R1+0x3d8] ;  /* 0x0003d80001f87983 */ /* 0x002ea20000300800 */
[----:B------:R-:W-:-:S02]  /*35080*/  ISETP.LT.AND P4, PT, R236, c[0x0][0x178], !P2 ;  /* 0x00005e00ec007a0c */ /* 0x000fc40005781270 */
[----:B------:R-:W-:Y:S02]  /*35090*/  ISETP.LT.AND P5, PT, R235, c[0x0][0x178], !P2 ;  /* 0x00005e00eb007a0c */ /* 0x000fe400057a1270 */
[----:B------:R-:W-:Y:S02]  /*350a0*/  ISETP.LT.AND P6, PT, R234, c[0x0][0x178], !P2 ;  /* 0x00005e00ea007a0c */ /* 0x000fe400057c1270 */
[----:B------:R-:W-:Y:S02]  /*350b0*/  ISETP.LT.AND P1, PT, R233, c[0x0][0x178], !P2 ;  /* 0x00005e00e9007a0c */ /* 0x000fe40005721270 */
[----:B------:R-:W-:Y:S01]  /*350c0*/  ISETP.LT.AND P3, PT, R232, c[0x0][0x178], !P2 ;  /* 0x00005e00e8007a0c */ /* 0x000fe20005761270 */
[----:B------:R-:W-:Y:S01]  /*350d0*/  IMAD.WIDE R16, R3, 0x4, R4 ;  /* 0x0000000403107825 */ /* 0x000fe200078e0204 */
[----:B------:R-:W-:Y:S02]  /*350e0*/  IADD3 R0, R239, 0x28, RZ ;  /* 0x00000028ef007810 */ /* 0x000fe40007ffe0ff */
[----:B------:R-:W-:Y:S01]  /*350f0*/  ISETP.LT.AND P2, PT, R231, c[0x0][0x178], !P2 ;  /* 0x00005e00e7007a0c */ /* 0x000fe20005741270 */
[----:B------:R-:W-:Y:S01]  /*35100*/  IMAD.WIDE R20, R3, 0x4, R220 ;  /* 0x0000000403147825 */ /* 0x000fe200078e02dc */
[----:B------:R-:W-:-:S03]  /*35110*/  ISETP.GE.AND P0, PT, R0, c[0x0][0x17c], PT ;  /* 0x00005f0000007a0c */ /* 0x000fc60003f06270 */
[C---:B------:R-:W-:Y:S01]  /*35120*/  IMAD.WIDE R36, R3.reuse, 0x4, R210 ;  /* 0x0000000403247825 */ /* 0x040fe200078e02d2 */
[----:B------:R1:W-:Y:S03]  /*35130*/  @P4 STG.E [R16.64], R13 ;  /* 0x0000000d10004986 */ /* 0x0003e6000c101908 */
[C---:B------:R-:W-:Y:S01]  /*35140*/  IMAD.WIDE R40, R3.reuse, 0x4, R208 ;  /* 0x0000000403287825 */ /* 0x040fe200078e02d0 */
[----:B------:R1:W-:Y:S01]  /*35150*/  @P5 STG.E [R20.64], R29 ;  /* 0x0000001d14005986 */ /* 0x0003e2000c101908 */
[----:B------:R-:W-:Y:S02]  /*35160*/  ISETP.LT.AND P4, PT, R238, c[0x0][0x178], !P0 ;  /* 0x00005e00ee007a0c */ /* 0x000fe40004781270 */
[----:B------:R-:W-:Y:S01]  /*35170*/  IMAD.WIDE R44, R3, 0x4, R10 ;  /* 0x00000004032c7825 */ /* 0x000fe200078e020a */
[----:B------:R1:W-:Y:S01]  /*35180*/  @P6 STG.E [R36.64], R25 ;  /* 0x0000001924006986 */ /* 0x0003e2000c101908 */
[----:B------:R-:W-:-:S02]  /*35190*/  ISETP.LT.AND P6, PT, R236, c[0x0][0x178], !P0 ;  /* 0x00005e00ec007a0c */ /* 0x000fc400047c1270 */
[----:B------:R-:W-:Y:S01]  /*351a0*/  IMAD.WIDE R60, R3, 0x4, R6 ;  /* 0x00000004033c7825 */ /* 0x000fe200078e0206 */
[----:B------:R3:W-:Y:S01]  /*351b0*/  @P1 STG.E [R40.64], R73 ;  /* 0x0000004928001986 */ /* 0x0007e2000c101908 */
[----:B------:R-:W-:Y:S02]  /*351c0*/  ISETP.LT.AND P1, PT, R237, c[0x0][0x178], !P0 ;  /* 0x00005e00ed007a0c */ /* 0x000fe40004721270 */
[----:B------:R-:W-:Y:S01]  /*351d0*/  IADD3 R3, R3, c[0x0][0x198], RZ ;  /* 0x0000660003037a10 */ /* 0x000fe20007ffe0ff */
[----:B------:R-:W-:Y:S01]  /*351e0*/  @P3 STG.E [R44.64], R101 ;  /* 0x000000652c003986 */ /* 0x000fe2000c101908 */
[----:B------:R-:W-:Y:S02]  /*351f0*/  ISETP.LT.AND P5, PT, R235, c[0x0][0x178], !P0 ;  /* 0x00005e00eb007a0c */ /* 0x000fe400047a1270 */
[----:B------:R-:W-:Y:S01]  /*35200*/  ISETP.LT.AND P3, PT, R234, c[0x0][0x178], !P0 ;  /* 0x00005e00ea007a0c */ /* 0x000fe20004761270 */
[----:B------:R-:W-:Y:S01]  /*35210*/  @P2 STG.E [R60.64], R117 ;  /* 0x000000753c002986 */ /* 0x000fe2000c101908 */
[----:B-1----:R-:W-:Y:S01]  /*35220*/  IMAD.WIDE R12, R3, 0x4, R8 ;  /* 0x00000004030c7825 */ /* 0x002fe200078e0208 */
[----:B------:R-:W-:-:S02]  /*35230*/  ISETP.LT.AND P2, PT, R233, c[0x0][0x178], !P0 ;  /* 0x00005e00e9007a0c */ /* 0x000fc40004741270 */
[----:B------:R-:W-:Y:S01]  /*35240*/  IADD3 R0, R239, 0x29, RZ ;  /* 0x00000029ef007810 */ /* 0x000fe20007ffe0ff */
[C---:B------:R-:W-:Y:S01]  /*35250*/  IMAD.WIDE R16, R3.reuse, 0x4, R222 ;  /* 0x0000000403107825 */ /* 0x040fe200078e02de */
[----:B------:R1:W-:Y:S03]  /*35260*/  @P4 STG.E [R12.64], R247 ;  /* 0x000000f70c004986 */ /* 0x0003e6000c101908 */
        /* <DEDUP_REMOVED lines=10> */
[----:B------:R-:W-:Y:S01]  /*35310*/  ISETP.LT.AND P6, PT, R238, c[0x0][0x178], !P4 ;  /* 0x00005e00ee007a0c */ /* 0x000fe200067c1270 */
[----:B------:R1:W-:Y:S01]  /*35320*/  @P3 STG.E [R28.64], R70 ;  /* 0x000000461c003986 */ /* 0x0003e2000c101908 */
[----:B------:R-:W-:Y:S02]  /*35330*/  ISETP.LT.AND P3, PT, R237, c[0x0][0x178], !P4 ;  /* 0x00005e00ed007a0c */ /* 0x000fe40006761270 */
[----:B------:R-:W-:Y:S01]  /*35340*/  ISETP.LT.AND P5, PT, R236, c[0x0][0x178], !P4 ;  /* 0x00005e00ec007a0c */ /* 0x000fe200067a1270 */
[----:B------:R1:W-:Y:S01]  /*35350*/  @P2 STG.E [R36.64], R98 ;  /* 0x0000006224002986 */ /* 0x0003e2000c101908 */
[----:B---3--:R-:W-:Y:S02]  /*35360*/  IADD3 R41, R3, c[0x0][0x198], RZ ;  /* 0x0000660003297a10 */ /* 0x008fe40007ffe0ff */
[----:B------:R-:W-:Y:S01]  /*35370*/  ISETP.LT.AND P2, PT, R235, c[0x0][0x178], !P4 ;  /* 0x00005e00eb007a0c */ /* 0x000fe20006741270 */
[----:B-1----:R-:W-:Y:S01]  /*35380*/  IMAD.WIDE R12, R3, 0x4, R10 ;  /* 0x00000004030c7825 */ /* 0x002fe200078e020a */
[----:B------:R-:W-:-:S03]  /*35390*/  IADD3 R0, R239, 0x2a, RZ ;  /* 0x0000002aef007810 */ /* 0x000fc60007ffe0ff */
[----:B------:R-:W-:Y:S01]  /*353a0*/  IMAD.WIDE R16, R3, 0x4, R6 ;  /* 0x0000000403107825 */ /* 0x000fe200078e0206 */
[----:B------:R1:W-:Y:S03]  /*353b0*/  @P1 STG.E [R12.64], R114 ;  /* 0x000000720c001986 */ /* 0x0003e6000c101908 */
[C---:B------:R-:W-:Y:S01]  /*353c0*/  IMAD.WIDE R20, R41.reuse, 0x4, R8 ;  /* 0x0000000429147825 */ /* 0x040fe200078e0208 */
[----:B------:R-:W-:Y:S03]  /*353d0*/  @P0 STG.E [R16.64], R142 ;  /* 0x0000008e10000986 */ /* 0x000fe6000c101908 */
[----:B------:R-:W-:Y:S01]  /*353e0*/  IMAD.WIDE R24, R41, 0x4, R222 ;  /* 0x0000000429187825 */ /* 0x000fe200078e02de */
[----:B------:R-:W-:-:S03]  /*353f0*/  ISETP.GE.AND P1, PT, R0, c[0x0][0x17c], PT ;  /* 0x00005f0000007a0c */ /* 0x000fc60003f26270 */
[C---:B------:R-:W-:Y:S01]  /*35400*/  IMAD.WIDE R28, R41.reuse, 0x4, R4 ;  /* 0x00000004291c7825 */ /* 0x040fe200078e0204 */
[----:B------:R-:W-:Y:S01]  /*35410*/  @P6 STG.E [R20.64], R250 ;  /* 0x000000fa14006986 */ /* 0x000fe2000c101908 */
[----:B------:R-:W-:Y:S02]  /*35420*/  ISETP.LT.AND P0, PT, R234, c[0x0][0x178], !P4 ;  /* 0x00005e00ea007a0c */ /* 0x000fe40006701270 */
[----:B------:R-:W-:Y:S01]  /*35430*/  IMAD.WIDE R36, R41, 0x4, R220 ;  /* 0x0000000429247825 */ /* 0x000fe200078e02dc */
[----:B------:R3:W-:Y:S01]  /*35440*/  @P3 STG.E [R24.64], R245 ;  /* 0x000000f518003986 */ /* 0x0007e2000c101908 */
[----:B------:R-:W-:Y:S02]  /*35450*/  ISETP.LT.AND P6, PT, R233, c[0x0][0x178], !P4 ;  /* 0x00005e00e9007a0c */ /* 0x000fe400067c1270 */
[----:B------:R-:W-:Y:S01]  /*35460*/  ISETP.LT.AND P3, PT, R232, c[0x0][0x178], !P4 ;  /* 0x00005e00e8007a0c */ /* 0x000fe20006761270 */
[----:B------:R3:W-:Y:S01]  /*35470*/  @P5 STG.E [R28.64], R249 ;  /* 0x000000f91c005986 */ /* 0x0007e2000c101908 */
[----:B------:R-:W-:-:S02]  /*35480*/  ISETP.LT.AND P5, PT, R231, c[0x0][0x178], !P4 ;  /* 0x00005e00e7007a0c */ /* 0x000fc400067a1270 */
[----:B------:R-:W-:Y:S01]  /*35490*/  ISETP.LT.AND P4, PT, R238, c[0x0][0x178], !P1 ;  /* 0x00005e00ee007a0c */ /* 0x000fe20004f81270 */
[----:B------:R3:W-:Y:S01]  /*354a0*/  @P2 STG.E [R36.64], R63 ;  /* 0x0000003f24002986 */ /* 0x0007e2000c101908 */
[----:B------:R-:W-:Y:S01]  /*354b0*/  ISETP.LT.AND P2, PT, R237, c[0x0][0x178], !P1 ;  /* 0x00005e00ed007a0c */ /* 0x000fe20004f41270 */
[C---:B-1----:R-:W-:Y:S01]  /*354c0*/  IMAD.WIDE R12, R41.reuse, 0x4, R210 ;  /* 0x00000004290c7825 */ /* 0x042fe200078e02d2 */
[C---:B------:R-:W-:Y:S01]  /*354d0*/  IADD3 R3, R41.reuse, c[0x0][0x198], RZ ;  /* 0x0000660029037a10 */ /* 0x040fe20007ffe0ff */
[----:B---3--:R-:W3:Y:S02]  /*354e0*/  LDL.LU R245, [R1+0x4a8] ;  /* 0x0004a80001f57983 */ /* 0x008ee40000300800 */
[----:B------:R-:W-:-:S04]  /*354f0*/  IMAD.WIDE R16, R41, 0x4, R208 ;  /* 0x0000000429107825 */ /* 0x000fc800078e02d0 */
[C---:B------:R-:W-:Y:S01]  /*35500*/  IMAD.WIDE R20, R41.reuse, 0x4, R10 ;  /* 0x0000000429147825 */ /* 0x040fe200078e020a */
[----:B------:R-:W-:Y:S03]  /*35510*/  @P0 STG.E [R12.64], R71 ;  /* 0x000000470c000986 */ /* 0x000fe6000c101908 */
[----:B------:R-:W-:Y:S01]  /*35520*/  IMAD.WIDE R24, R41, 0x4, R6 ;  /* 0x0000000429187825 */ /* 0x000fe200078e0206 */
[----:B------:R-:W-:Y:S03]  /*35530*/  @P6 STG.E [R16.64], R99 ;  /* 0x0000006310006986 */ /* 0x000fe6000c101908 */
[C---:B------:R-:W-:Y:S01]  /*35540*/  IMAD.WIDE R28, R3.reuse, 0x4, R8 ;  /* 0x00000004031c7825 */ /* 0x040fe200078e0208 */
[----:B------:R-:W-:Y:S03]  /*35550*/  @P3 STG.E [R20.64], R115 ;  /* 0x0000007314003986 */ /* 0x000fe6000c101908 */
[----:B------:R-:W-:Y:S01]  /*35560*/  IMAD.WIDE R36, R3, 0x4, R222 ;  /* 0x0000000403247825 */ /* 0x000fe200078e02de */
[----:B------:R-:W-:Y:S04]  /*35570*/  @P5 STG.E [R24.64], R143 ;  /* 0x0000008f18005986 */ /* 0x000fe8000c101908 */
[----:B----4-:R1:W-:Y:S04]  /*35580*/  @P4 STG.E [R28.64], R244 ;  /* 0x000000f41c004986 */ /* 0x0103e8000c101908 */
        /* <DEDUP_REMOVED lines=8> */
[----:B------:R-:W3:Y:S01]  /*35610*/  LDL.LU R249, [R1+0x3c8] ;  /* 0x0003c80001f97983 */ /* 0x000ee20000300800 */
[----:B------:R-:W-:Y:S01]  /*35620*/  IADD3 R0, R239, 0x2b, RZ ;  /* 0x0000002bef007810 */ /* 0x000fe20007ffe0ff */
[----:B------:R-:W-:-:S04]  /*35630*/  IMAD.WIDE R16, R3, 0x4, R220 ;  /* 0x0000000403107825 */ /* 0x000fc800078e02dc */
[C---:B------:R-:W-:Y:S01]  /*35640*/  IMAD.WIDE R20, R3.reuse, 0x4, R210 ;  /* 0x0000000403147825 */ /* 0x040fe200078e02d2 */
[----:B------:R-:W-:Y:S01]  /*35650*/  ISETP.GE.AND P0, PT, R0, c[0x0][0x17c], PT ;  /* 0x00005f0000007a0c */ /* 0x000fe20003f06270 */
[----:B------:R1:W-:Y:S02]  /*35660*/  @P3 STG.E [R12.64], R22 ;  /* 0x000000160c003986 */ /* 0x0003e4000c101908 */
[----:B------:R-:W-:Y:S01]  /*35670*/  IMAD.WIDE R24, R3, 0x4, R208 ;  /* 0x0000000403187825 */ /* 0x000fe200078e02d0 */
[----:B------:R-:W-:Y:S01]  /*35680*/  ISETP.LT.AND P4, PT, R232, c[0x0][0x178], !P1 ;  /* 0x00005e00e8007a0c */ /* 0x000fe20004f81270 */
[----:B------:R1:W-:Y:S01]  /*35690*/  @P5 STG.E [R16.64], R42 ;  /* 0x0000002a10005986 */ /* 0x0003e2000c101908 */
[----:B------:R-:W-:Y:S02]  /*356a0*/  ISETP.LT.AND P1, PT, R231, c[0x0][0x178], !P1 ;  /* 0x00005e00e7007a0c */ /* 0x000fe40004f21270 */
[----:B------:R-:W-:Y:S01]  /*356b0*/  ISETP.LT.AND P3, PT, R238, c[0x0][0x178], !P0 ;  /* 0x00005e00ee007a0c */ /* 0x000fe20004761270 */
[----:B------:R-:W-:Y:S01]  /*356c0*/  @P6 STG.E [R20.64], R66 ;  /* 0x0000004214006986 */ /* 0x000fe2000c101908 */
[----:B------:R-:W-:-:S03]  /*356d0*/  IMAD.WIDE R28, R3, 0x4, R10 ;  /* 0x00000004031c7825 */ /* 0x000fc600078e020a */
[----:B------:R-:W-:Y:S01]  /*356e0*/  @P2 STG.E [R24.64], R82 ;  /* 0x0000005218002986 */ /* 0x000fe2000c101908 */
[----:B------:R-:W-:Y:S01]  /*356f0*/  ISETP.LT.AND P2, PT, R237, c[0x0][0x178], !P0 ;  /* 0x00005e00ed007a0c */ /* 0x000fe20004741270 */
[C---:B------:R-:W-:Y:S01]  /*35700*/  IMAD.WIDE R36, R3.reuse, 0x4, R6 ;  /* 0x0000000403247825 */ /* 0x040fe200078e0206 */
[----:B------:R-:W-:Y:S01]  /*35710*/  IADD3 R3, R3, c[0x0][0x198], RZ ;  /* 0x0000660003037a10 */ /* 0x000fe20007ffe0ff */
[----:B------:R-:W-:Y:S04]  /*35720*/  @P4 STG.E [R28.64], R110 ;  /* 0x0000006e1c004986 */ /* 0x000fe8000c101908 */
[C---:B-1----:R-:W-:Y:S01]  /*35730*/  IMAD.WIDE R12, R3.reuse, 0x4, R8 ;  /* 0x00000004030c7825 */ /* 0x042fe200078e0208 */
[----:B------:R-:W-:Y:S03]  /*35740*/  @P1 STG.E [R36.64], R134 ;  /* 0x0000008624001986 */ /* 0x000fe6000c101908 */
        /* <DEDUP_REMOVED lines=11> */
[----:B------:R-:W-:Y:S01]  /*35800*/  IMAD.WIDE R24, R3, 0x4, R220 ;  /* 0x0000000403187825 */ /* 0x000fe200078e02dc */
[----:B------:R-:W-:-:S03]  /*35810*/  ISETP.GE.AND P3, PT, R0, c[0x0][0x17c], PT ;  /* 0x00005f0000007a0c */ /* 0x000fc60003f66270 */
[C---:B------:R-:W-:Y:S01]  /*35820*/  IMAD.WIDE R28, R3.reuse, 0x4, R210 ;  /* 0x00000004031c7825 */ /* 0x040fe200078e02d2 */
[----:B------:R1:W-:Y:S01]  /*35830*/  @P6 STG.E [R20.64], R23 ;  /* 0x0000001714006986 */ /* 0x0003e2000c101908 */
[----:B------:R-:W-:Y:S02]  /*35840*/  ISETP.LT.AND P2, PT, R232, c[0x0][0x178], !P0 ;  /* 0x00005e00e8007a0c */ /* 0x000fe40004741270 */
[----:B------:R-:W-:Y:S01]  /*35850*/  IMAD.WIDE R36, R3, 0x4, R208 ;  /* 0x0000000403247825 */ /* 0x000fe200078e02d0 */
[----:B------:R1:W-:Y:S01]  /*35860*/  @P5 STG.E [R24.64], R43 ;  /* 0x0000002b18005986 */ /* 0x0003e2000c101908 */
[----:B------:R-:W-:Y:S02]  /*35870*/  ISETP.LT.AND P0, PT, R231, c[0x0][0x178], !P0 ;  /* 0x00005e00e7007a0c */ /* 0x000fe40004701270 */
[----:B------:R-:W-:Y:S01]  /*35880*/  ISETP.LT.AND P6, PT, R238, c[0x0][0x178], !P3 ;  /* 0x00005e00ee007a0c */ /* 0x000fe20005fc1270 */
[----:B------:R1:W-:Y:S01]  /*35890*/  @P1 STG.E [R28.64], R67 ;  /* 0x000000431c001986 */ /* 0x0003e2000c101908 */
[----:B------:R-:W-:-:S03]  /*358a0*/  IADD3 R41, R3, c[0x0][0x198], RZ ;  /* 0x0000660003297a10 */ /* 0x000fc60007ffe0ff */
[----:B------:R-:W-:Y:S01]  /*358b0*/  @P4 STG.E [R36.64], R83 ;  /* 0x0000005324004986 */ /* 0x000fe2000c101908 */
[----:B------:R-:W-:Y:S02]  /*358c0*/  ISETP.LT.AND P4, PT, R237, c[0x0][0x178], !P3 ;  /* 0x00005e00ed007a0c */ /* 0x000fe40005f81270 */
[----:B------:R-:W-:Y:S01]  /*358d0*/  ISETP.LT.AND P5, PT, R236, c[0x0][0x178], !P3 ;  /* 0x00005e00ec007a0c */ /* 0x000fe20005fa1270 */
[----:B------:R-:W-:Y:S01]  /*358e0*/  IMAD.WIDE R12, R3, 0x4, R10 ;  /* 0x00000004030c7825 */ /* 0x000fe200078e020a */
[----:B------:R-:W-:-:S03]  /*358f0*/  ISETP.LT.AND P1, PT, R235, c[0x0][0x178], !P3 ;  /* 0x00005e00eb007a0c */ /* 0x000fc60005f21270 */
[----:B------:R-:W-:Y:S01]  /*35900*/  IMAD.WIDE R16, R3, 0x4, R6 ;  /* 0x0000000403107825 */ /* 0x000fe200078e0206 */
[----:B------:R-:W-:-:S03]  /*35910*/  IADD3 R0, R239, 0x2d, RZ ;  /* 0x0000002def007810 */ /* 0x000fc60007ffe0ff */
[C---:B-1----:R-:W-:Y:S01]  /*35920*/  IMAD.WIDE R20, R41.reuse, 0x4, R8 ;  /* 0x0000000429147825 */ /* 0x042fe200078e0208 */
[----:B------:R-:W-:Y:S03]  /*35930*/  @P2 STG.E [R12.64], R111 ;  /* 0x0000006f0c002986 */ /* 0x000fe6000c101908 */
[C---:B------:R-:W-:Y:S01]  /*35940*/  IMAD.WIDE R22, R41.reuse, 0x4, R222 ;  /* 0x0000000429167825 */ /* 0x040fe200078e02de */
[----:B------:R-:W-:Y:S03]  /*35950*/  @P0 STG.E [R16.64], R135 ;  /* 0x0000008710000986 */ /* 0x000fe6000c101908 */
[----:B------:R-:W-:Y:S01]  /*35960*/  IMAD.WIDE R24, R41, 0x4, R4 ;  /* 0x0000000429187825 */ /* 0x000fe200078e0204 */
[----:B---3--:R1:W-:Y:S01]  /*35970*/  @P6 STG.E [R20.64], R245 ;  /* 0x000000f514006986 */ /* 0x0083e2000c101908 */
[----:B------:R-:W-:-:S02]  /*35980*/  ISETP.GE.AND P2, PT, R0, c[0x0][0x17c], PT ;  /* 0x00005f0000007a0c */ /* 0x000fc40003f46270 */
[----:B------:R-:W-:Y:S01]  /*35990*/  IMAD.WIDE R28, R41, 0x4, R220 ;  /* 0x00000004291c7825 */ /* 0x000fe200078e02dc */
[----:B------:R-:W-:Y:S01]  /*359a0*/  ISETP.LT.AND P0, PT, R234, c[0x0][0x178], !P3 ;  /* 0x00005e00ea007a0c */ /* 0x000fe20005f01270 */
[----:B------:R3:W-:Y:S01]  /*359b0*/  @P4 STG.E [R22.64], R249 ;  /* 0x000000f916004986 */ /* 0x0007e2000c101908 */
[----:B------:R-:W-:Y:S02]  /*359c0*/  ISETP.LT.AND P6, PT, R233, c[0x0][0x178], !P3 ;  /* 0x00005e00e9007a0c */ /* 0x000fe40005fc1270 */
[----:B------:R-:W-:Y:S01]  /*359d0*/  ISETP.LT.AND P4, PT, R232, c[0x0][0x178], !P3 ;  /* 0x00005e00e8007a0c */ /* 0x000fe20005f81270 */
        /* <DEDUP_REMOVED lines=37> */
[C---:B------:R-:W-:Y:S01]  /*35c30*/  IMAD.WIDE R24, R3.reuse, 0x4, R10 ;  /* 0x0000000403187825 */ /* 0x040fe200078e020a */
[----:B------:R1:W-:Y:S03]  /*35c40*/  @P6 STG.E [R20.64], R47 ;  /* 0x0000002f14006986 */ /* 0x0003e6000c101908 */
[----:B------:R-:W-:Y:S01]  /*35c50*/  IMAD.WIDE R28, R3, 0x4, R6 ;  /* 0x00000004031c7825 */ /* 0x000fe200078e0206 */
[----:B------:R1:W-:Y:S01]  /*35c60*/  @P1 STG.E [R22.64], R79 ;  /* 0x0000004f16001986 */ /* 0x0003e2000c101908 */
[----:B------:R-:W-:-:S02]  /*35c70*/  ISETP.LT.AND P1, PT, R237, c[0x0][0x178], !P0 ;  /* 0x00005e00ed007a0c */ /* 0x000fc40004721270 */
[----:B------:R-:W-:Y:S01]  /*35c80*/  IADD3 R3, R3, c[0x0][0x198], RZ ;  /* 0x0000660003037a10 */ /* 0x000fe20007ffe0ff */
[----:B------:R3:W-:Y:S01]  /*35c90*/  @P3 STG.E [R24.64], R107 ;  /* 0x0000006b18003986 */ /* 0x0007e2000c101908 */
[----:B------:R-:W-:Y:S02]  /*35ca0*/  ISETP.LT.AND P6, PT, R236, c[0x0][0x178], !P0 ;  /* 0x00005e00ec007a0c */ /* 0x000fe400047c1270 */
[----:B------:R-:W-:Y:S01]  /*35cb0*/  ISETP.LT.AND P5, PT, R235, c[0x0][0x178], !P0 ;  /* 0x00005e00eb007a0c */ /* 0x000fe200047a1270 */
[----:B------:R-:W-:Y:S01]  /*35cc0*/  @P2 STG.E [R28.64], R131 ;  /* 0x000000831c002986 */ /* 0x000fe2000c101908 */
[----:B------:R-:W-:Y:S02]  /*35cd0*/  ISETP.LT.AND P3, PT, R234, c[0x0][0x178], !P0 ;  /* 0x00005e00ea007a0c */ /* 0x000fe40004761270 */
[----:B------:R-:W-:Y:S01]  /*35ce0*/  ISETP.LT.AND P2, PT, R233, c[0x0][0x178], !P0 ;  /* 0x00005e00e9007a0c */ /* 0x000fe20004741270 */
[----:B-1----:R-:W-:Y:S01]  /*35cf0*/  IMAD.WIDE R12, R3, 0x4, R8 ;  /* 0x00000004030c7825 */ /* 0x002fe200078e0208 */
[----:B------:R-:W-:-:S03]  /*35d00*/  IADD3 R0, R239, 0x2f, RZ ;  /* 0x0000002fef007810 */ /* 0x000fc60007ffe0ff */
[----:B------:R-:W-:-:S04]  /*35d10*/  IMAD.WIDE R16, R3, 0x4, R222 ;  /* 0x0000000403107825 */ /* 0x000fc800078e02de */
[C---:B------:R-:W-:Y:S01]  /*35d20*/  IMAD.WIDE R18, R3.reuse, 0x4, R4 ;  /* 0x0000000403127825 */ /* 0x040fe200078e0204 */
[----:B------:R1:W-:Y:S01]  /*35d30*/  @P4 STG.E [R12.64], R245 ;  /* 0x000000f50c004986 */ /* 0x0003e2000c101908 */
[----:B------:R-:W-:Y:S02]  /*35d40*/  ISETP.GE.AND P4, PT, R0, c[0x0][0x17c], PT ;  /* 0x00005f0000007a0c */ /* 0x000fe40003f86270 */
[C---:B------:R-:W-:Y:S01]  /*35d50*/  IMAD.WIDE R20, R3.reuse, 0x4, R220 ;  /* 0x0000000403147825 */ /* 0x040fe200078e02dc */
[----:B---3--:R3:W-:Y:S03]  /*35d60*/  @P1 STG.E [R16.64], R249 ;  /* 0x000000f910001986 */ /* 0x0087e6000c101908 */
[----:B------:R-:W-:Y:S01]  /*35d70*/  IMAD.WIDE R22, R3, 0x4, R210 ;  /* 0x0000000403167825 */ /* 0x000fe200078e02d2 */
[----:B------:R1:W-:Y:S01]  /*35d80*/  @P6 STG.E [R18.64], R14 ;  /* 0x0000000e12006986 */ /* 0x0003e2000c101908 */
[----:B------:R-:W-:-:S02]  /*35d90*/  ISETP.LT.AND P1, PT, R232, c[0x0][0x178], !P0 ;  /* 0x00005e00e8007a0c */ /* 0x000fc40004721270 */
[----:B------:R-:W-:Y:S01]  /*35da0*/  IMAD.WIDE R24, R3, 0x4, R208 ;  /* 0x0000000403187825 */ /* 0x000fe200078e02d0 */
[----:B------:R1:W-:Y:S01]  /*35db0*/  @P5 STG.E [R20.64], R30 ;  /* 0x0000001e14005986 */ /* 0x0003e2000c101908 */
[----:B------:R-:W-:Y:S02]  /*35dc0*/  ISETP.LT.AND P0, PT, R231, c[0x0][0x178], !P0 ;  /* 0x00005e00e7007a0c */ /* 0x000fe40004701270 */
[----:B------:R-:W-:Y:S01]  /*35dd0*/  ISETP.LT.AND P6, PT, R238, c[0x0][0x178], !P4 ;  /* 0x00005e00ee007a0c */ /* 0x000fe200067c1270 */
[----:B------:R3:W-:Y:S01]  /*35de0*/  @P3 STG.E [R22.64], R26 ;  /* 0x0000001a16003986 */ /* 0x0007e2000c101908 */
[----:B------:R-:W-:-:S03]  /*35df0*/  ISETP.LT.AND P3, PT, R237, c[0x0][0x178], !P4 ;  /* 0x00005e00ed007a0c */ /* 0x000fc60006761270 */
[----:B------:R3:W-:Y:S01]  /*35e00*/  @P2 STG.E [R24.64], R74 ;  /* 0x0000004a18002986 */ /* 0x0007e2000c101908 */
[----:B------:R-:W-:Y:S02]  /*35e10*/  ISETP.LT.AND P2, PT, R236, c[0x0][0x178], !P4 ;  /* 0x00005e00ec007a0c */ /* 0x000fe40006741270 */
[C---:B------:R-:W-:Y:S01]  /*35e20*/  IADD3 R37, R3.reuse, c[0x0][0x198], RZ ;  /* 0x0000660003257a10 */ /* 0x040fe20007ffe0ff */
[----:B-1----:R-:W-:-:S04]  /*35e30*/  IMAD.WIDE R12, R3, 0x4, R10 ;  /* 0x00000004030c7825 */ /* 0x002fc800078e020a */
[----:B---3--:R-:W-:Y:S01]  /*35e40*/  IMAD.WIDE R16, R3, 0x4, R6 ;  /* 0x0000000403107825 */ /* 0x008fe200078e0206 */
[----:B------:R1:W-:Y:S03]  /*35e50*/  @P1 STG.E [R12.64], R102 ;  /* 0x000000660c001986 */ /* 0x0003e6000c101908 */
[C---:B------:R-:W-:Y:S01]  /*35e60*/  IMAD.WIDE R18, R37.reuse, 0x4, R8 ;  /* 0x0000000425127825 */ /* 0x040fe200078e0208 */
[----:B------:R-:W-:Y:S03]  /*35e70*/  @P0 STG.E [R16.64], R118 ;  /* 0x0000007610000986 */ /* 0x000fe6000c101908 */
[----:B------:R-:W-:Y:S01]  /*35e80*/  IMAD.WIDE R20, R37, 0x4, R222 ;  /* 0x0000000425147825 */ /* 0x000fe200078e02de */
[----:B------:R-:W-:-:S03]  /*35e90*/  ISETP.LT.AND P5, PT, R235, c[0x0][0x178], !P4 ;  /* 0x00005e00eb007a0c */ /* 0x000fc600067a1270 */
[----:B------:R-:W-:Y:S01]  /*35ea0*/  IMAD.WIDE R22, R37, 0x4, R4 ;  /* 0x0000000425167825 */ /* 0x000fe200078e0204 */
[----:B------:R-:W-:Y:S02]  /*35eb0*/  ISETP.LT.AND P0, PT, R234, c[0x0][0x178], !P4 ;  /* 0x00005e00ea007a0c */ /* 0x000fe40006701270 */
[----:B------:R-:W-:Y:S01]  /*35ec0*/  IADD3 R0, R239, 0x30, RZ ;  /* 0x00000030ef007810 */ /* 0x000fe20007ffe0ff */
[----:B------:R-:W-:-:S04]  /*35ed0*/  IMAD.WIDE R24, R37, 0x4, R220 ;  /* 0x0000000425187825 */ /* 0x000fc800078e02dc */
[----:B-1----:R-:W-:Y:S01]  /*35ee0*/  IMAD.WIDE R12, R37, 0x4, R210 ;  /* 0x00000004250c7825 */ /* 0x002fe200078e02d2 */
[----:B------:R-:W-:-:S03]  /*35ef0*/  ISETP.GE.AND P1, PT, R0, c[0x0][0x17c], PT ;  /* 0x00005f0000007a0c */ /* 0x000fc60003f26270 */
[C---:B------:R-:W-:Y:S01]  /*35f00*/  IMAD.WIDE R28, R37.reuse, 0x4, R208 ;  /* 0x00000004251c7825 */ /* 0x040fe200078e02d0 */
[----:B------:R-:W-:Y:S02]  /*35f10*/  IADD3 R39, R37, c[0x0][0x198], RZ ;  /* 0x0000660025277a10 */ /* 0x000fe40007ffe0ff */
[----:B------:R-:W-:Y:S01]  /*35f20*/  IADD3 R0, R239, 0x31, RZ ;  /* 0x00000031ef007810 */ /* 0x000fe20007ffe0ff */
[----:B----4-:R-:W-:Y:S04]  /*35f30*/  @P6 STG.E [R18.64], R244 ;  /* 0x000000f412006986 */ /* 0x010fe8000c101908 */
[----:B------:R1:W3:Y:S01]  /*35f40*/  LDS.128 R16, [R2] ;  /* 0x0000000002107984 */ /* 0x0002e20000000c00 */
[----:B------:R-:W-:Y:S01]  /*35f50*/  ISETP.LT.AND P6, PT, R237, c[0x0][0x178], !P1 ;  /* 0x00005e00ed007a0c */ /* 0x000fe20004fc1270 */
[----:B-1----:R-:W-:-:S02]  /*35f60*/  IMAD.WIDE R2, R39, 0x4, R4 ;  /* 0x0000000427027825 */ /* 0x002fc400078e0204 */
[----:B--2---:R1:W-:Y:S01]  /*35f70*/  @P3 STG.E [R20.64], R248 ;  /* 0x000000f814003986 */ /* 0x0043e2000c101908 */
[----:B------:R-:W-:-:S03]  /*35f80*/  ISETP.LT.AND P3, PT, R233, c[0x0][0x178], !P4 ;  /* 0x00005e00e9007a0c */ /* 0x000fc60006761270 */
[----:B------:R2:W-:Y:S01]  /*35f90*/  @P2 STG.E [R22.64], R15 ;  /* 0x0000000f16002986 */ /* 0x0005e2000c101908 */
[----:B------:R-:W-:Y:S02]  /*35fa0*/  ISETP.LT.AND P2, PT, R232, c[0x0][0x178], !P4 ;  /* 0x00005e00e8007a0c */ /* 0x000fe40006741270 */
[----:B------:R-:W-:Y:S01]  /*35fb0*/  ISETP.LT.AND P4, PT, R231, c[0x0][0x178], !P4 ;  /* 0x00005e00e7007a0c */ /* 0x000fe20006781270 */
[----:B-1----:R-:W1:Y:S01]  /*35fc0*/  S2R R248, SR_TID.X ;  /* 0x0000000000f87919 */ /* 0x002e620000002100 */
[----:B------:R-:W-:-:S03]  /*35fd0*/  IMAD.WIDE R20, R37, 0x4, R10 ;  /* 0x0000000425147825 */ /* 0x000fc600078e020a */
[----:B------:R4:W-:Y:S01]  /*35fe0*/  @P5 STG.E [R24.64], R31 ;  /* 0x0000001f18005986 */ /* 0x0009e2000c101908 */
[----:B--2---:R-:W-:Y:S01]  /*35ff0*/  IMAD.WIDE R14, R37, 0x4, R6 ;  /* 0x00000004250e7825 */ /* 0x004fe200078e0206 */
[----:B------:R-:W-:Y:S02]  /*36000*/  ISETP.LT.AND P5, PT, R238, c[0x0][0x178], !P1 ;  /* 0x00005e00ee007a0c */ /* 0x000fe40004fa1270 */
[----:B------:R2:W-:Y:S04]  /*36010*/  @P0 STG.E [R12.64], R27 ;  /* 0x0000001b0c000986 */ /* 0x0005e8000c101908 */
[----:B------:R-:W-:Y:S01]  /*36020*/  @P3 STG.E [R28.64], R75 ;  /* 0x0000004b1c003986 */ /* 0x000fe2000c101908 */
[----:B------:R-:W-:-:S03]  /*36030*/  ISETP.LT.AND P3, PT, R234, c[0x0][0x178], !P1 ;  /* 0x00005e00ea007a0c */ /* 0x000fc60004f61270 */
[----:B------:R2:W-:Y:S01]  /*36040*/  @P2 STG.E [R20.64], R103 ;  /* 0x0000006714002986 */ /* 0x0005e2000c101908 */
[----:B------:R-:W-:-:S03]  /*36050*/  ISETP.LT.AND P2, PT, R236, c[0x0][0x178], !P1 ;  /* 0x00005e00ec007a0c */ /* 0x000fc60004f41270 */
[----:B------:R3:W-:Y:S01]  /*36060*/  @P4 STG.E [R14.64], R119 ;  /* 0x000000770e004986 */ /* 0x0007e2000c101908 */
[----:B------:R-:W-:Y:S01]  /*36070*/  ISETP.LT.AND P4, PT, R235, c[0x0][0x178], !P1 ;  /* 0x00005e00eb007a0c */ /* 0x000fe20004f81270 */
[----:B------:R-:W-:Y:S01]  /*36080*/  IMAD.WIDE R22, R39, 0x4, R8 ;  /* 0x0000000427167825 */ /* 0x000fe200078e0208 */
[----:B-1----:R-:W-:-:S03]  /*36090*/  LOP3.LUT R26, R248, 0x3f, RZ, 0xc0, !PT ;  /* 0x0000003ff81a7812 */ /* 0x002fc600078ec0ff */
[C---:B----4-:R-:W-:Y:S01]  /*360a0*/  IMAD.WIDE R24, R39.reuse, 0x4, R222 ;  /* 0x0000000427187825 */ /* 0x050fe200078e02de */
[----:B------:R1:W-:Y:S03]  /*360b0*/  @P5 STG.E [R22.64], R144 ;  /* 0x0000009016005986 */ /* 0x0003e6000c101908 */
[C---:B--2---:R-:W-:Y:S01]  /*360c0*/  IMAD.WIDE R12, R39.reuse, 0x4, R220 ;  /* 0x00000004270c7825 */ /* 0x044fe200078e02dc */
[----:B------:R-:W-:Y:S01]  /*360d0*/  @P6 STG.E [R24.64], R160 ;  /* 0x000000a018006986 */ /* 0x000fe2000c101908 */
[----:B------:R-:W-:Y:S02]  /*360e0*/  ISETP.GE.AND P0, PT, R0, c[0x0][0x17c], PT ;  /* 0x00005f0000007a0c */ /* 0x000fe40003f06270 */
[----:B------:R-:W-:Y:S01]  /*360f0*/  IMAD.WIDE R20, R39, 0x4, R210 ;  /* 0x0000000427147825 */ /* 0x000fe200078e02d2 */
[----:B------:R-:W-:-:S03]  /*36100*/  ISETP.LT.AND P6, PT, R233, c[0x0][0x178], !P1 ;  /* 0x00005e00e9007a0c */ /* 0x000fc60004fc1270 */
[----:B------:R-:W-:Y:S01]  /*36110*/  IMAD.SHL.U32 R248, R248, 0x200, RZ ;  /* 0x00000200f8f87824 */ /* 0x000fe200078e00ff */
[----:B------:R2:W-:Y:S01]  /*36120*/  @P2 STG.E [R2.64], R172 ;  /* 0x000000ac02002986 */ /* 0x0005e2000c101908 */
[----:B------:R-:W-:Y:S02]  /*36130*/  ISETP.LT.AND P5, PT, R232, c[0x0][0x178], !P1 ;  /* 0x00005e00e8007a0c */ /* 0x000fe40004fa1270 */
[----:B------:R-:W-:Y:S01]  /*36140*/  ISETP.LT.AND P1, PT, R231, c[0x0][0x178], !P1 ;  /* 0x00005e00e7007a0c */ /* 0x000fe20004f21270 */
[----:B------:R4:W-:Y:S01]  /*36150*/  @P4 STG.E [R12.64], R184 ;  /* 0x000000b80c004986 */ /* 0x0009e2000c101908 */
[----:B------:R-:W-:-:S03]  /*36160*/  LOP3.LUT R248, R248, 0xc00, RZ, 0xc0, !PT ;  /* 0x00000c00f8f87812 */ /* 0x000fc600078ec0ff */
[----:B------:R2:W-:Y:S01]  /*36170*/  @P3 STG.E [R20.64], R164 ;  /* 0x000000a414003986 */ /* 0x0005e2000c101908 */
[----:B------:R-:W-:Y:S01]  /*36180*/  ISETP.LT.AND P3, PT, R238, c[0x0][0x178], !P0 ;  /* 0x00005e00ee007a0c */ /* 0x000fe20004761270 */
[----:B------:R-:W-:Y:S01]  /*36190*/  IMAD R248, R26, 0x10, R248 ;  /* 0x000000101af87824 */ /* 0x000fe200078e02f8 */
[C---:B------:R-:W-:Y:S01]  /*361a0*/  IADD3 R29, R39.reuse, c[0x0][0x198], RZ ;  /* 0x00006600271d7a10 */ /* 0x040fe20007ffe0ff */
[----:B---3--:R-:W-:Y:S01]  /*361b0*/  IMAD.WIDE R14, R39, 0x4, R208 ;  /* 0x00000004270e7825 */ /* 0x008fe200078e02d0 */
[----:B------:R-:W-:-:S03]  /*361c0*/  ISETP.LT.AND P4, PT, R237, c[0x0][0x178], !P0 ;  /* 0x00005e00ed007a0c */ /* 0x000fc60004781270 */
[----:B-1----:R-:W-:Y:S01]  /*361d0*/  IMAD.WIDE R22, R39, 0x4, R10 ;  /* 0x0000000427167825 */ /* 0x002fe200078e020a */
[----:B------:R-:W-:-:S03]  /*361e0*/  LOP3.LUT R248, R248, 0x20, RZ, 0x3c, !PT ;  /* 0x00000020f8f87812 */ /* 0x000fc600078e3cff */
[----:B--2---:R-:W-:Y:S01]  /*361f0*/  IMAD.WIDE R2, R39, 0x4, R6 ;  /* 0x0000000427027825 */ /* 0x004fe200078e0206 */
[----:B------:R-:W-:Y:S03]  /*36200*/  @P6 STG.E [R14.64], R200 ;  /* 0x000000c80e006986 */ /* 0x000fe6000c101908 */
[----:B----4-:R-:W-:Y:S01]  /*36210*/  IMAD.WIDE R12, R29, 0x4, R8 ;  /* 0x000000041d0c7825 */ /* 0x010fe200078e0208 */
[----:B------:R-:W-:Y:S04]  /*36220*/  @P5 STG.E [R22.64], R56 ;  /* 0x0000003816005986 */ /* 0x000fe8000c101908 */
[----:B------:R-:W-:Y:S01]  /*36230*/  @P1 STG.E [R2.64], R16 ;  /* 0x0000001002001986 */ /* 0x000fe2000c101908 */
[----:B------:R-:W-:-:S03]  /*36240*/  ISETP.LT.AND P6, PT, R236, c[0x0][0x178], !P0 ;  /* 0x00005e00ec007a0c */ /* 0x000fc600047c1270 */
[----:B------:R-:W-:Y:S01]  /*36250*/  @P3 STG.E [R12.64], R145 ;  /* 0x000000910c003986 */ /* 0x000fe2000c101908 */
[----:B------:R-:W-:-:S03]  /*36260*/  IMAD.WIDE R20, R29, 0x4, R222 ;  /* 0x000000041d147825 */ /* 0x000fc600078e02de */
[----:B------:R1:W2:Y:S01]  /*36270*/  LDS.128 R12, [R248] ;  /* 0x00000000f80c7984 */ /* 0x0002a20000000c00 */
[----:B------:R-:W-:-:S03]  /*36280*/  ISETP.LT.AND P5, PT, R235, c[0x0][0x178], !P0 ;  /* 0x00005e00eb007a0c */ /* 0x000fc600047a1270 */
[----:B-1----:R-:W1:Y:S01]  /*36290*/  S2R R248, SR_TID.X ;  /* 0x0000000000f87919 */ /* 0x002e620000002100 */
[----:B------:R-:W-:Y:S02]  /*362a0*/  IADD3 R0, R239, 0x32, RZ ;  /* 0x00000032ef007810 */ /* 0x000fe40007ffe0ff */
[----:B------:R-:W-:Y:S01]  /*362b0*/  ISETP.LT.AND P1, PT, R234, c[0x0][0x178], !P0 ;  /* 0x00005e00ea007a0c */ /* 0x000fe20004721270 */
[----:B------:R3:W-:Y:S01]  /*362c0*/  @P4 STG.E [R20.64], R161 ;  /* 0x000000a114004986 */ /* 0x0007e2000c101908 */
[----:B------:R-:W-:Y:S01]  /*362d0*/  ISETP.LT.AND P4, PT, R233, c[0x0][0x178], !P0 ;  /* 0x00005e00e9007a0c */ /* 0x000fe20004781270 */
[C---:B------:R-:W-:Y:S01]  /*362e0*/  IMAD.WIDE R24, R29.reuse, 0x4, R4 ;  /* 0x000000041d187825 */ /* 0x040fe200078e0204 */
[----:B------:R-:W-:Y:S02]  /*362f0*/  ISETP.LT.AND P3, PT, R232, c[0x0][0x178], !P0 ;  /* 0x00005e00e8007a0c */ /* 0x000fe40004761270 */
[----:B------:R-:W-:Y:S01]  /*36300*/  ISETP.GE.AND P2, PT, R0, c[0x0][0x17c], PT ;  /* 0x00005f0000007a0c */ /* 0x000fe20003f46270 */
[----:B------:R-:W-:Y:S01]  /*36310*/  IMAD.WIDE R22, R29, 0x4, R220 ;  /* 0x000000041d167825 */ /* 0x000fe200078e02dc */
[----:B------:R4:W-:Y:S01]  /*36320*/  @P6 STG.E [R24.64], R173 ;  /* 0x000000ad18006986 */ /* 0x0009e2000c101908 */
[----:B------:R-:W-:-:S02]  /*36330*/  ISETP.LT.AND P0, PT, R231, c[0x0][0x178], !P0 ;  /* 0x00005e00e7007a0c */ /* 0x000fc40004701270 */
[----:B------:R-:W-:Y:S01]  /*36340*/  ISETP.LT.AND P6, PT, R238, c[0x0][0x178], !P2 ;  /* 0x00005e00ee007a0c */ /* 0x000fe200057c1270 */
[----:B------:R-:W-:Y:S01]  /*36350*/  IMAD.WIDE R2, R29, 0x4, R210 ;  /* 0x000000041d027825 */ /* 0x000fe200078e02d2 */
[----:B------:R1:W-:Y:S01]  /*36360*/  @P5 STG.E [R22.64], R185 ;  /* 0x000000b916005986 */ /* 0x0003e2000c101908 */
[----:B------:R-:W-:Y:S02]  /*36370*/  ISETP.LT.AND P5, PT, R237, c[0x0][0x178], !P2 ;  /* 0x00005e00ed007a0c */ /* 0x000fe400057a1270 */
[C---:B---3--:R-:W-:Y:S01]  /*36380*/  IMAD.WIDE R20, R29.reuse, 0x4, R208 ;  /* 0x000000041d147825 */ /* 0x048fe200078e02d0 */
[----:B------:R-:W-:-:S03]  /*36390*/  IADD3 R31, R29, c[0x0][0x198], RZ ;  /* 0x000066001d1f7a10 */ /* 0x000fc60007ffe0ff */
[C---:B------:R-:W-:Y:S01]  /*363a0*/  IMAD.WIDE R26, R29.reuse, 0x4, R10 ;  /* 0x000000041d1a7825 */ /* 0x040fe200078e020a */
[----:B------:R3:W-:Y:S01]  /*363b0*/  @P1 STG.E [R2.64], R165 ;  /* 0x000000a502001986 */ /* 0x0007e2000c101908 */
[----:B------:R-:W-:Y:S02]  /*363c0*/  ISETP.LT.AND P1, PT, R234, c[0x0][0x178], !P2 ;  /* 0x00005e00ea007a0c */ /* 0x000fe40005721270 */
[----:B----4-:R-:W-:Y:S01]  /*363d0*/  IMAD.WIDE R24, R29, 0x4, R6 ;  /* 0x000000041d187825 */ /* 0x010fe200078e0206 */
[----:B------:R4:W-:Y:S01]  /*363e0*/  @P4 STG.E [R20.64], R201 ;  /* 0x000000c914004986 */ /* 0x0009e2000c101908 */
[----:B------:R-:W-:Y:S02]  /*363f0*/  ISETP.LT.AND P4, PT, R236, c[0x0][0x178], !P2 ;  /* 0x00005e00ec007a0c */ /* 0x000fe40005781270 */
[----:B-1----:R-:W-:Y:S01]  /*36400*/  IMAD.WIDE R22, R31, 0x4, R8 ;  /* 0x000000041f167825 */ /* 0x002fe200078e0208 */
[----:B------:R-:W-:Y:S01]  /*36410*/  @P3 STG.E [R26.64], R57 ;  /* 0x000000391a003986 */ /* 0x000fe2000c101908 */
[----:B------:R-:W-:-:S02]  /*36420*/  ISETP.LT.AND P3, PT, R235, c[0x0][0x178], !P2 ;  /* 0x00005e00eb007a0c */ /* 0x000fc40005761270 */
[C---:B------:R-:W-:Y:S01]  /*36430*/  LOP3.LUT R30, R248.reuse, 0x3f, RZ, 0xc0, !PT ;  /* 0x0000003ff81e7812 */ /* 0x040fe200078ec0ff */
[----:B------:R-:W-:Y:S01]  /*36440*/  IMAD.WIDE R28, R31, 0x4, R222 ;  /* 0x000000041f1c7825 */ /* 0x000fe200078e02de */
[----:B------:R-:W-:Y:S01]  /*36450*/  SHF.L.U32 R248, R248, 0x9, RZ ;  /* 0x00000009f8f87819 */ /* 0x000fe200000006ff */
[----:B------:R1:W-:Y:S01]  /*36460*/  @P0 STG.E [R24.64], R17 ;  /* 0x0000001118000986 */ /* 0x0003e2000c101908 */
[----:B------:R-:W-:Y:S02]  /*36470*/  ISETP.LT.AND P0, PT, R233, c[0x0][0x178], !P2 ;  /* 0x00005e00e9007a0c */ /* 0x000fe40005701270 */
[----:B------:R-:W-:Y:S01]  /*36480*/  IADD3 R0, R239, 0x33, RZ ;  /* 0x00000033ef007810 */ /* 0x000fe20007ffe0ff */
[----:B------:R2:W-:Y:S01]  /*36490*/  @P6 STG.E [R22.64], R124 ;  /* 0x0000007c16006986 */ /* 0x0005e2000c101908 */
[----:B------:R-:W-:Y:S01]  /*364a0*/  ISETP.LT.AND P6, PT, R232, c[0x0][0x178], !P2 ;  /* 0x00005e00e8007a0c */ /* 0x000fe200057c1270 */
[C---:B---3--:R-:W-:Y:S01]  /*364b0*/  IMAD.WIDE R2, R31.reuse, 0x4, R4 ;  /* 0x000000041f027825 */ /* 0x048fe200078e0204 */
[----:B------:R-:W-:Y:S01]  /*364c0*/  LOP3.LUT R248, R248, 0xc00, RZ, 0xc0, !PT ;  /* 0x00000c00f8f87812 */ /* 0x000fe200078ec0ff */
[----:B------:R-:W-:Y:S01]  /*364d0*/  @P5 STG.E [R28.64], R156 ;  /* 0x0000009c1c005986 */ /* 0x000fe2000c101908 */
[----:B------:R-:W-:Y:S01]  /*364e0*/  ISETP.GE.AND P5, PT, R0, c[0x0][0x17c], PT ;  /* 0x00005f0000007a0c */ /* 0x000fe20003fa6270 */
[----:B----4-:R-:W-:-:S04]  /*364f0*/  IMAD.WIDE R20, R31, 0x4, R210 ;  /* 0x000000041f147825 */ /* 0x010fc800078e02d2 */
[----:B-1----:R-:W-:Y:S01]  /*36500*/  IMAD.WIDE R16, R31, 0x4, R220 ;  /* 0x000000041f107825 */ /* 0x002fe200078e02dc */
[----:B------:R1:W-:Y:S01]  /*36510*/  @P4 STG.E [R2.64], R168 ;  /* 0x000000a802004986 */ /* 0x0003e2000c101908 */
[----:B------:R-:W-:Y:S02]  /*36520*/  ISETP.LT.AND P2, PT, R231, c[0x0][0x178], !P2 ;  /* 0x00005e00e7007a0c */ /* 0x000fe40005741270 */
[----:B------:R-:W-:Y:S01]  /*36530*/  IMAD R248, R30, 0x10, R248 ;  /* 0x000000101ef87824 */ /* 0x000fe200078e02f8 */
[----:B------:R3:W-:Y:S01]  /*36540*/  @P3 STG.E [R16.64], R180 ;  /* 0x000000b410003986 */ /* 0x0007e2000c101908 */
[C---:B------:R-:W-:Y:S01]  /*36550*/  IMAD.WIDE R24, R31.reuse, 0x4, R208 ;  /* 0x000000041f187825 */ /* 0x040fe200078e02d0 */
[----:B------:R-:W-:Y:S02]  /*36560*/  ISETP.LT.AND P4, PT, R238, c[0x0][0x178], !P5 ;  /* 0x00005e00ee007a0c */ /* 0x000fe40006f81270 */
[----:B------:R-:W-:Y:S01]  /*36570*/  @P1 STG.E [R20.64], R88 ;  /* 0x0000005814001986 */ /* 0x000fe2000c101908 */
[----:B--2---:R-:W-:Y:S01]  /*36580*/  IMAD.WIDE R22, R31, 0x4, R10 ;  /* 0x000000041f167825 */ /* 0x004fe200078e020a */
[----:B------:R-:W-:-:S02]  /*36590*/  ISETP.LT.AND P3, PT, R237, c[0x0][0x178], !P5 ;  /* 0x00005e00ed007a0c */ /* 0x000fc40006f61270 */
[----:B------:R-:W-:Y:S02]  /*365a0*/  ISETP.LT.AND P1, PT, R236, c[0x0][0x178], !P5 ;  /* 0x00005e00ec007a0c */ /* 0x000fe40006f21270 */
[C---:B------:R-:W-:Y:S02]  /*365b0*/  IADD3 R37, R31.reuse, c[0x0][0x198], RZ ;  /* 0x000066001f257a10 */ /* 0x040fe40007ffe0ff */
[----:B------:R-:W-:Y:S01]  /*365c0*/  LOP3.LUT R248, R248, 0x40, RZ, 0x3c, !PT ;  /* 0x00000040f8f87812 */ /* 0x000fe200078e3cff */
[----:B------:R2:W-:Y:S01]  /*365d0*/  @P0 STG.E [R24.64], R196 ;  /* 0x000000c418000986 */ /* 0x0005e2000c101908 */
[----:B-1----:R-:W-:-:S03]  /*365e0*/  IMAD.WIDE R2, R31, 0x4, R6 ;  /* 0x000000041f027825 */ /* 0x002fc600078e0206 */
[----:B------:R-:W-:Y:S01]  /*365f0*/  @P6 STG.E [R22.64], R204 ;  /* 0x000000cc16006986 */ /* 0x000fe2000c101908 */
[----:B------:R-:W-:Y:S01]  /*36600*/  ISETP.LT.AND P6, PT, R235, c[0x0][0x178], !P5 ;  /* 0x00005e00eb007a0c */ /* 0x000fe20006fc1270 */
[C---:B---3--:R-:W-:Y:S02]  /*36610*/  IMAD.WIDE R16, R37.reuse, 0x4, R8 ;  /* 0x0000000425107825 */ /* 0x048fe400078e0208 */
[----:B------:R-:W1:Y:S02]  /*36620*/  LDS.128 R20, [R248] ;  /* 0x00000000f8147984 */ /* 0x000e640000000c00 */
[----:B------:R-:W-:Y:S01]  /*36630*/  IMAD.WIDE R26, R37, 0x4, R4 ;  /* 0x00000004251a7825 */ /* 0x000fe200078e0204 */
[----:B------:R-:W-:-:S03]  /*36640*/  IADD3 R0, R239, 0x34, RZ ;  /* 0x00000034ef007810 */ /* 0x000fc60007ffe0ff */
[----:B--2---:R-:W-:Y:S01]  /*36650*/  IMAD.WIDE R24, R37, 0x4, R222 ;  /* 0x0000000425187825 */ /* 0x004fe200078e02de */
[----:B------:R2:W-:Y:S01]  /*36660*/  @P2 STG.E [R2.64], R12 ;  /* 0x0000000c02002986 */ /* 0x0005e2000c101908 */
[----:B------:R-:W-:-:S03]  /*36670*/  ISETP.LT.AND P2, PT, R234, c[0x0][0x178], !P5 ;  /* 0x00005e00ea007a0c */ /* 0x000fc60006f41270 */
[----:B------:R3:W-:Y:S01]  /*36680*/  @P4 STG.E [R16.64], R125 ;  /* 0x0000007d10004986 */ /* 0x0007e2000c101908 */
[----:B------:R-:W-:Y:S01]  /*36690*/  IMAD.WIDE R28, R37, 0x4, R220 ;  /* 0x00000004251c7825 */ /* 0x000fe200078e02dc */
[----:B------:R-:W-:Y:S02]  /*366a0*/  ISETP.GE.AND P0, PT, R0, c[0x0][0x17c], PT ;  /* 0x00005f0000007a0c */ /* 0x000fe40003f06270 */
[----:B------:R4:W-:Y:S01]  /*366b0*/  @P3 STG.E [R24.64], R157 ;  /* 0x0000009d18003986 */ /* 0x0009e2000c101908 */
[----:B------:R-:W-:-:S03]  /*366c0*/  ISETP.LT.AND P3, PT, R232, c[0x0][0x178], !P5 ;  /* 0x00005e00e8007a0c */ /* 0x000fc60006f61270 */
[----:B------:R3:W-:Y:S01]  /*366d0*/  @P1 STG.E [R26.64], R169 ;  /* 0x000000a91a001986 */ /* 0x0007e2000c101908 */
[----:B------:R-:W-:Y:S02]  /*366e0*/  ISETP.LT.AND P1, PT, R233, c[0x0][0x178], !P5 ;  /* 0x00005e00e9007a0c */ /* 0x000fe40006f21270 */
[----:B------:R-:W-:Y:S01]  /*366f0*/  ISETP.LT.AND P5, PT, R231, c[0x0][0x178], !P5 ;  /* 0x00005e00e7007a0c */ /* 0x000fe20006fa1270 */
[----:B------:R1:W-:Y:S01]  /*36700*/  @P6 STG.E [R28.64], R181 ;  /* 0x000000b51c006986 */ /* 0x0003e2000c101908 */
[----:B------:R-:W-:Y:S02]  /*36710*/  ISETP.LT.AND P4, PT, R238, c[0x0][0x178], !P0 ;  /* 0x00005e00ee007a0c */ /* 0x000fe40004781270 */
[----:B------:R-:W-:Y:S01]  /*36720*/  ISETP.LT.AND P6, PT, R237, c[0x0][0x178], !P0 ;  /* 0x00005e00ed007a0c */ /* 0x000fe200047c1270 */
[C---:B--2---:R-:W-:Y:S01]  /*36730*/  IMAD.WIDE R2, R37.reuse, 0x4, R210 ;  /* 0x0000000425027825 */ /* 0x044fe200078e02d2 */
[----:B------:R-:W-:-:S03]  /*36740*/  IADD3 R39, R37, c[0x0][0x198], RZ ;  /* 0x0000660025277a10 */ /* 0x000fc60007ffe0ff */
[C---:B---3--:R-:W-:Y:S01]  /*36750*/  IMAD.WIDE R16, R37.reuse, 0x4, R208 ;  /* 0x0000000425107825 */ /* 0x048fe200078e02d0 */
[----:B------:R2:W-:Y:S03]  /*36760*/  @P2 STG.E [R2.64], R89 ;  /* 0x0000005902002986 */ /* 0x0005e6000c101908 */
[C---:B----4-:R-:W-:Y:S01]  /*36770*/  IMAD.WIDE R24, R37.reuse, 0x4, R10 ;  /* 0x0000000425187825 */ /* 0x050fe200078e020a */
[----:B------:R3:W-:Y:S03]  /*36780*/  @P1 STG.E [R16.64], R197 ;  /* 0x000000c510001986 */ /* 0x0007e6000c101908 */
[----:B------:R-:W-:Y:S01]  /*36790*/  IMAD.WIDE R26, R37, 0x4, R6 ;  /* 0x00000004251a7825 */ /* 0x000fe200078e0206 */
[----:B------:R-:W-:-:S03]  /*367a0*/  ISETP.LT.AND P1, PT, R236, c[0x0][0x178], !P0 ;  /* 0x00005e00ec007a0c */ /* 0x000fc60004721270 */
[----:B-1----:R-:W-:Y:S01]  /*367b0*/  IMAD.WIDE R28, R39, 0x4, R8 ;  /* 0x00000004271c7825 */ /* 0x002fe200078e0208 */
[----:B------:R-:W-:Y:S01]  /*367c0*/  @P3 STG.E [R24.64], R205 ;  /* 0x000000cd18003986 */ /* 0x000fe2000c101908 */
[----:B------:R-:W-:Y:S02]  /*367d0*/  ISETP.LT.AND P2, PT, R235, c[0x0][0x178], !P0 ;  /* 0x00005e00eb007a0c */ /* 0x000fe40004741270 */
[----:B------:R-:W-:Y:S01]  /*367e0*/  IMAD.WIDE R30, R39, 0x4, R222 ;  /* 0x00000004271e7825 */ /* 0x000fe200078e02de */
[----:B------:R1:W-:Y:S01]  /*367f0*/  @P5 STG.E [R26.64], R13 ;  /* 0x0000000d1a005986 */ /* 0x0003e2000c101908 */
[----:B------:R-:W-:Y:S02]  /*36800*/  ISETP.LT.AND P3, PT, R234, c[0x0][0x178], !P0 ;  /* 0x00005e00ea007a0c */ /* 0x000fe40004761270 */
[----:B------:R-:W-:Y:S01]  /*36810*/  ISETP.LT.AND P5, PT, R233, c[0x0][0x178], !P0 ;  /* 0x00005e00e9007a0c */ /* 0x000fe200047a1270 */
[----:B------:R4:W-:Y:S01]  /*36820*/  @P4 STG.E [R28.64], R120 ;  /* 0x000000781c004986 */ /* 0x0009e2000c101908 */
[----:B------:R-:W-:-:S03]  /*36830*/  ISETP.LT.AND P4, PT, R232, c[0x0][0x178], !P0 ;  /* 0x00005e00e8007a0c */ /* 0x000fc60004781270 */
[----:B------:R-:W-:Y:S01]  /*36840*/  @P6 STG.E [R30.64], R152 ;  /* 0x000000981e006986 */ /* 0x000fe2000c101908 */
[----:B------:R-:W-:Y:S01]  /*36850*/  ISETP.LT.AND P6, PT, R231, c[0x0][0x178], !P0 ;  /* 0x00005e00e7007a0c */ /* 0x000fe200047c1270 */
[----:B--2---:R-:W-:Y:S01]  /*36860*/  IMAD.WIDE R2, R39, 0x4, R4 ;  /* 0x0000000427027825 */ /* 0x004fe200078e0204 */
[----:B------:R-:W-:-:S03]  /*36870*/  IADD3 R0, R239, 0x35, RZ ;  /* 0x00000035ef007810 */ /* 0x000fc60007ffe0ff */
[C---:B---3--:R-:W-:Y:S01]  /*36880*/  IMAD.WIDE R16, R39.reuse, 0x4, R220 ;  /* 0x0000000427107825 */ /* 0x048fe200078e02dc */
[----:B------:R2:W-:Y:S03]  /*36890*/  @P1 STG.E [R2.64], R136 ;  /* 0x0000008802001986 */ /* 0x0005e6000c101908 */
[----:B-1----:R-:W-:Y:S01]  /*368a0*/  IMAD.WIDE R12, R39, 0x4, R210 ;  /* 0x00000004270c7825 */ /* 0x002fe200078e02d2 */
[----:B------:R-:W-:-:S03]  /*368b0*/  ISETP.GE.AND P0, PT, R0, c[0x0][0x17c], PT ;  /* 0x00005f0000007a0c */ /* 0x000fc60003f06270 */
[C---:B------:R-:W-:Y:S01]  /*368c0*/  IMAD.WIDE R24, R39.reuse, 0x4, R208 ;  /* 0x0000000427187825 */ /* 0x040fe200078e02d0 */
[----:B------:R-:W-:Y:S03]  /*368d0*/  @P2 STG.E [R16.64], R176 ;  /* 0x000000b010002986 */ /* 0x000fe6000c101908 */
[C---:B------:R-:W-:Y:S01]  /*368e0*/  IMAD.WIDE R26, R39.reuse, 0x4, R10 ;  /* 0x00000004271a7825 */ /* 0x040fe200078e020a */
[----:B------:R1:W-:Y:S03]  /*368f0*/  @P3 STG.E [R12.64], R52 ;  /* 0x000000340c003986 */ /* 0x0003e6000c101908 */
[----:B----4-:R-:W-:Y:S01]  /*36900*/  IMAD.WIDE R28, R39, 0x4, R6 ;  /* 0x00000004271c7825 */ /* 0x010fe200078e0206 */
[----:B------:R-:W-:Y:S01]  /*36910*/  @P5 STG.E [R24.64], R192 ;  /* 0x000000c018005986 */ /* 0x000fe2000c101908 */
[----:B------:R-:W-:-:S03]  /*36920*/  ISETP.LT.AND P1, PT, R238, c[0x0][0x178], !P0 ;  /* 0x00005e00ee007a0c */ /* 0x000fc60004721270 */
[----:B------:R-:W-:Y:S01]  /*36930*/  @P4 STG.E [R26.64], R212 ;  /* 0x000000d41a004986 */ /* 0x000fe2000c101908 */
[----:B------:R-:W-:-:S03]  /*36940*/  ISETP.LT.AND P5, PT, R236, c[0x0][0x178], !P0 ;  /* 0x00005e00ec007a0c */ /* 0x000fc600047a1270 */
[----:B------:R3:W-:Y:S01]  /*36950*/  @P6 STG.E [R28.64], R20 ;  /* 0x000000141c006986 */ /* 0x0007e2000c101908 */
[----:B------:R-:W-:Y:S02]  /*36960*/  ISETP.LT.AND P6, PT, R237, c[0x0][0x178], !P0 ;  /* 0x00005e00ed007a0c */ /* 0x000fe400047c1270 */
[----:B------:R-:W-:Y:S01]  /*36970*/  IADD3 R39, R39, c[0x0][0x198], RZ ;  /* 0x0000660027277a10 */ /* 0x000fe20007ffe0ff */
[----:B------:R-:W4:Y:S01]  /*36980*/  LDS.128 R24, [R252] ;  /* 0x00000000fc187984 */ /* 0x000f220000000c00 */
[----:B------:R-:W-:Y:S02]  /*36990*/  ISETP.LT.AND P4, PT, R235, c[0x0][0x178], !P0 ;  /* 0x00005e00eb007a0c */ /* 0x000fe40004781270 */
[----:B------:R-:W-:Y:S01]  /*369a0*/  ISETP.LT.AND P3, PT, R234, c[0x0][0x178], !P0 ;  /* 0x00005e00ea007a0c */ /* 0x000fe20004761270 */
[----:B--2---:R-:W-:Y:S01]  /*369b0*/  IMAD.WIDE R2, R39, 0x4, R8 ;  /* 0x0000000427027825 */ /* 0x004fe200078e0208 */
[----:B------:R-:W-:-:S03]  /*369c0*/  ISETP.LT.AND P2, PT, R233, c[0x0][0x178], !P0 ;  /* 0x00005e00e9007a0c */ /* 0x000fc60004741270 */
[----:B-1----:R-:W-:Y:S01]  /*369d0*/  IMAD.WIDE R12, R39, 0x4, R222 ;  /* 0x00000004270c7825 */ /* 0x002fe200078e02de */
[----:B------:R-:W-:-:S03]  /*369e0*/  IADD3 R0, R239, 0x36, RZ ;  /* 0x00000036ef007810 */ /* 0x000fc60007ffe0ff */
[C---:B------:R-:W-:Y:S01]  /*369f0*/  IMAD.WIDE R16, R39.reuse, 0x4, R4 ;  /* 0x0000000427107825 */ /* 0x040fe200078e0204 */
[----:B------:R1:W-:Y:S03]  /*36a00*/  @P1 STG.E [R2.64], R121 ;  /* 0x0000007902001986 */ /* 0x0003e6000c101908 */
[C---:B---3--:R-:W-:Y:S01]  /*36a10*/  IMAD.WIDE R28, R39.reuse, 0x4, R220 ;  /* 0x00000004271c7825 */ /* 0x048fe200078e02dc */
[----:B------:R2:W-:Y:S03]  /*36a20*/  @P6 STG.E [R12.64], R153 ;  /* 0x000000990c006986 */ /* 0x0005e6000c101908 */
[----:B------:R-:W-:Y:S01]  /*36a30*/  IMAD.WIDE R30, R39, 0x4, R210 ;  /* 0x00000004271e7825 */ /* 0x000fe200078e02d2 */
[----:B------:R3:W-:Y:S01]  /*36a40*/  @P5 STG.E [R16.64], R137 ;  /* 0x0000008910005986 */ /* 0x0007e2000c101908 */
[----:B------:R-:W-:-:S02]  /*36a50*/  ISETP.GE.AND P1, PT, R0, c[0x0][0x17c], PT ;  /* 0x00005f0000007a0c */ /* 0x000fc40003f26270 */
[----:B------:R-:W-:Y:S01]  /*36a60*/  IMAD.WIDE R36, R39, 0x4, R208 ;  /* 0x0000000427247825 */ /* 0x000fe200078e02d0 */
[----:B------:R1:W-:Y:S01]  /*36a70*/  @P4 STG.E [R28.64], R177 ;  /* 0x000000b11c004986 */ /* 0x0003e2000c101908 */
[----:B------:R-:W-:-:S03]  /*36a80*/  ISETP.LT.AND P6, PT, R238, c[0x0][0x178], !P1 ;  /* 0x00005e00ee007a0c */ /* 0x000fc60004fc1270 */
[----:B------:R1:W-:Y:S01]  /*36a90*/  @P3 STG.E [R30.64], R53 ;  /* 0x000000351e003986 */ /* 0x0003e2000c101908 */
[----:B------:R-:W-:Y:S02]  /*36aa0*/  ISETP.LT.AND P3, PT, R232, c[0x0][0x178], !P0 ;  /* 0x00005e00e8007a0c */ /* 0x000fe40004761270 */
[----:B------:R-:W-:Y:S01]  /*36ab0*/  ISETP.LT.AND P0, PT, R231, c[0x0][0x178], !P0 ;  /* 0x00005e00e7007a0c */ /* 0x000fe20004701270 */
[----:B------:R2:W-:Y:S01]  /*36ac0*/  @P2 STG.E [R36.64], R193 ;  /* 0x000000c124002986 */ /* 0x0005e2000c101908 */
[----:B------:R-:W-:Y:S02]  /*36ad0*/  ISETP.LT.AND P5, PT, R237, c[0x0][0x178], !P1 ;  /* 0x00005e00ed007a0c */ /* 0x000fe40004fa1270 */
[----:B------:R-:W-:Y:S02]  /*36ae0*/  ISETP.LT.AND P4, PT, R236, c[0x0][0x178], !P1 ;  /* 0x00005e00ec007a0c */ /* 0x000fe40004f81270 */
[----:B------:R-:W-:Y:S02]  /*36af0*/  IADD3 R41, R39, c[0x0][0x198], RZ ;  /* 0x0000660027297a10 */ /* 0x000fe40007ffe0ff */
[----:B------:R-:W-:Y:S01]  /*36b00*/  ISETP.LT.AND P2, PT, R235, c[0x0][0x178], !P1 ;  /* 0x00005e00eb007a0c */ /* 0x000fe20004f41270 */
[----:B-1----:R-:W-:Y:S01]  /*36b10*/  IMAD.WIDE R2, R39, 0x4, R10 ;  /* 0x0000000427027825 */ /* 0x002fe200078e020a */
[----:B------:R-:W-:-:S03]  /*36b20*/  IADD3 R0, R239, 0x37, RZ ;  /* 0x00000037ef007810 */ /* 0x000fc60007ffe0ff */
[----:B--2---:R-:W-:Y:S01]  /*36b30*/  IMAD.WIDE R12, R39, 0x4, R6 ;  /* 0x00000004270c7825 */ /* 0x004fe200078e0206 */
[----:B------:R1:W-:Y:S03]  /*36b40*/  @P3 STG.E [R2.64], R213 ;  /* 0x000000d502003986 */ /* 0x0003e6000c101908 */
[C---:B---3--:R-:W-:Y:S01]  /*36b50*/  IMAD.WIDE R16, R41.reuse, 0x4, R8 ;  /* 0x0000000429107825 */ /* 0x048fe200078e0208 */
[----:B------:R2:W-:Y:S03]  /*36b60*/  @P0 STG.E [R12.64], R21 ;  /* 0x000000150c000986 */ /* 0x0005e6000c101908 */
        /* <DEDUP_REMOVED lines=12> */
[----:B------:R-:W-:Y:S02]  /*36c30*/  ISETP.LT.AND P2, PT, R238, c[0x0][0x178], !P3 ;  /* 0x00005e00ee007a0c */ /* 0x000fe40005f41270 */
[----:B------:R-:W-:Y:S01]  /*36c40*/  ISETP.LT.AND P4, PT, R237, c[0x0][0x178], !P3 ;  /* 0x00005e00ed007a0c */ /* 0x000fe20005f81270 */
[C---:B-1----:R-:W-:Y:S01]  /*36c50*/  IMAD.WIDE R2, R41.reuse, 0x4, R210 ;  /* 0x0000000429027825 */ /* 0x042fe200078e02d2 */
[----:B------:R-:W-:-:S03]  /*36c60*/  IADD3 R39, R41, c[0x0][0x198], RZ ;  /* 0x0000660029277a10 */ /* 0x000fc60007ffe0ff */
[C---:B--2---:R-:W-:Y:S01]  /*36c70*/  IMAD.WIDE R12, R41.reuse, 0x4, R208 ;  /* 0x00000004290c7825 */ /* 0x044fe200078e02d0 */
[----:B------:R1:W-:Y:S03]  /*36c80*/  @P0 STG.E [R2.64], R84 ;  /* 0x0000005402000986 */ /* 0x0003e6000c101908 */
[C---:B---3--:R-:W-:Y:S01]  /*36c90*/  IMAD.WIDE R16, R41.reuse, 0x4, R10 ;  /* 0x0000000429107825 */ /* 0x048fe200078e020a */
[----:B------:R2:W-:Y:S03]  /*36ca0*/  @P6 STG.E [R12.64], R188 ;  /* 0x000000bc0c006986 */ /* 0x0005e6000c101908 */
[----:B------:R-:W-:Y:S01]  /*36cb0*/  IMAD.WIDE R20, R41, 0x4, R6 ;  /* 0x0000000429147825 */ /* 0x000fe200078e0206 */
[----:B------:R3:W-:Y:S03]  /*36cc0*/  @P5 STG.E [R16.64], R216 ;  /* 0x000000d810005986 */ /* 0x0007e6000c101908 */
[----:B------:R-:W-:Y:S01]  /*36cd0*/  IMAD.WIDE R28, R39, 0x4, R8 ;  /* 0x00000004271c7825 */ /* 0x000fe200078e0208 */
[----:B------:R-:W-:-:S03]  /*36ce0*/  ISETP.LT.AND P5, PT, R236, c[0x0][0x178], !P3 ;  /* 0x00005e00ec007a0c */ /* 0x000fc60005fa1270 */
[----:B------:R-:W-:Y:S01]  /*36cf0*/  IMAD.WIDE R30, R39, 0x4, R222 ;  /* 0x00000004271e7825 */ /* 0x000fe200078e02de */
[----:B----4-:R4:W-:Y:S01]  /*36d00*/  @P1 STG.E [R20.64], R24 ;  /* 0x0000001814001986 */ /* 0x0109e2000c101908 */
[----:B------:R-:W-:Y:S02]  /*36d10*/  ISETP.LT.AND P6, PT, R235, c[0x0][0x178], !P3 ;  /* 0x00005e00eb007a0c */ /* 0x000fe40005fc1270 */
[----:B------:R-:W-:Y:S01]  /*36d20*/  ISETP.LT.AND P1, PT, R234, c[0x0][0x178], !P3 ;  /* 0x00005e00ea007a0c */ /* 0x000fe20005f21270 */
[----:B------:R2:W-:Y:S01]  /*36d30*/  @P2 STG.E [R28.64], R49 ;  /* 0x000000311c002986 */ /* 0x0005e2000c101908 */
[----:B------:R-:W-:-:S03]  /*36d40*/  ISETP.LT.AND P2, PT, R232, c[0x0][0x178], !P3 ;  /* 0x00005e00e8007a0c */ /* 0x000fc60005f41270 */
[----:B------:R3:W-:Y:S01]  /*36d50*/  @P4 STG.E [R30.64], R149 ;  /* 0x000000951e004986 */ /* 0x0007e2000c101908 */
[----:B------:R-:W-:Y:S02]  /*36d60*/  ISETP.LT.AND P4, PT, R233, c[0x0][0x178], !P3 ;  /* 0x00005e00e9007a0c */ /* 0x000fe40005f81270 */
[----:B------:R-:W-:Y:S01]  /*36d70*/  ISETP.LT.AND P3, PT, R231, c[0x0][0x178], !P3 ;  /* 0x00005e00e7007a0c */ /* 0x000fe20005f61270 */
[----:B-1----:R-:W-:Y:S01]  /*36d80*/  IMAD.WIDE R2, R39, 0x4, R4 ;  /* 0x0000000427027825 */ /* 0x002fe200078e0204 */
[----:B------:R-:W-:-:S03]  /*36d90*/  IADD3 R0, R239, 0x38, RZ ;  /* 0x00000038ef007810 */ /* 0x000fc60007ffe0ff */
[----:B--2---:R-:W-:Y:S01]  /*36da0*/  IMAD.WIDE R12, R39, 0x4, R220 ;  /* 0x00000004270c7825 */ /* 0x004fe200078e02dc */
[----:B------:R-:W-:-:S03]  /*36db0*/  ISETP.GE.AND P0, PT, R0, c[0x0][0x17c], PT ;  /* 0x00005f0000007a0c */ /* 0x000fc60003f06270 */
[C---:B---3--:R-:W-:Y:S01]  /*36dc0*/  IMAD.WIDE R16, R39.reuse, 0x4, R210 ;  /* 0x0000000427107825 */ /* 0x048fe200078e02d2 */
[----:B------:R1:W-:Y:S03]  /*36dd0*/  @P5 STG.E [R2.64], R93 ;  /* 0x0000005d02005986 */ /* 0x0003e6000c101908 */
[C---:B----4-:R-:W-:Y:S01]  /*36de0*/  IMAD.WIDE R20, R39.reuse, 0x4, R208 ;  /* 0x0000000427147825 */ /* 0x050fe200078e02d0 */
[----:B------:R2:W-:Y:S03]  /*36df0*/  @P6 STG.E [R12.64], R33 ;  /* 0x000000210c006986 */ /* 0x0005e6000c101908 */
[C---:B------:R-:W-:Y:S01]  /*36e00*/  IMAD.WIDE R28, R39.reuse, 0x4, R10 ;  /* 0x00000004271c7825 */ /* 0x040fe200078e020a */
[----:B------:R3:W-:Y:S03]  /*36e10*/  @P1 STG.E [R16.64], R85 ;  /* 0x0000005510001986 */ /* 0x0007e6000c101908 */
[----:B------:R-:W-:Y:S01]  /*36e20*/  IMAD.WIDE R30, R39, 0x4, R6 ;  /* 0x00000004271e7825 */ /* 0x000fe200078e0206 */
[----:B------:R-:W-:Y:S01]  /*36e30*/  ISETP.LT.AND P5, PT, R238, c[0x0][0x178], !P0 ;  /* 0x00005e00ee007a0c */ /* 0x000fe200047a1270 */
[----:B------:R4:W-:Y:S01]  /*36e40*/  @P4 STG.E [R20.64], R189 ;  /* 0x000000bd14004986 */ /* 0x0009e2000c101908 */
[----:B------:R-:W-:-:S02]  /*36e50*/  ISETP.LT.AND P6, PT, R237, c[0x0][0x178], !P0 ;  /* 0x00005e00ed007a0c */ /* 0x000fc400047c1270 */
[----:B------:R-:W-:Y:S01]  /*36e60*/  ISETP.LT.AND P4, PT, R236, c[0x0][0x178], !P0 ;  /* 0x00005e00ec007a0c */ /* 0x000fe20004781270 */
[----:B------:R-:W-:Y:S01]  /*36e70*/  @P2 STG.E [R28.64], R217 ;  /* 0x000000d91c002986 */ /* 0x000fe2000c101908 */
[----:B------:R-:W-:-:S03]  /*36e80*/  IADD3 R39, R39, c[0x0][0x198], RZ ;  /* 0x0000660027277a10 */ /* 0x000fc60007ffe0ff */
[----:B------:R3:W-:Y:S01]  /*36e90*/  @P3 STG.E [R30.64], R25 ;  /* 0x000000191e003986 */ /* 0x0007e2000c101908 */
[----:B------:R-:W-:Y:S02]  /*36ea0*/  ISETP.LT.AND P3, PT, R235, c[0x0][0x178], !P0 ;  /* 0x00005e00eb007a0c */ /* 0x000fe40004761270 */
[----:B------:R-:W-:Y:S01]  /*36eb0*/  ISETP.LT.AND P2, PT, R234, c[0x0][0x178], !P0 ;  /* 0x00005e00ea007a0c */ /* 0x000fe20004741270 */
[----:B-1----:R-:W-:Y:S01]  /*36ec0*/  IMAD.WIDE R2, R39, 0x4, R8 ;  /* 0x0000000427027825 */ /* 0x002fe200078e0208 */
[----:B------:R-:W-:-:S03]  /*36ed0*/  IADD3 R0, R239, 0x39, RZ ;  /* 0x00000039ef007810 */ /* 0x000fc60007ffe0ff */
[C---:B--2---:R-:W-:Y:S01]  /*36ee0*/  IMAD.WIDE R12, R39.reuse, 0x4, R222 ;  /* 0x00000004270c7825 */ /* 0x044fe200078e02de */
[----:B------:R1:W-:Y:S03]  /*36ef0*/  @P5 STG.E [R2.64], R146 ;  /* 0x0000009202005986 */ /* 0x0003e6000c101908 */
[C---:B---3--:R-:W-:Y:S01]  /*36f00*/  IMAD.WIDE R16, R39.reuse, 0x4, R4 ;  /* 0x0000000427107825 */ /* 0x048fe200078e0204 */
[----:B------:R2:W-:Y:S03]  /*36f10*/  @P6 STG.E [R12.64], R162 ;  /* 0x000000a20c006986 */ /* 0x0005e6000c101908 */
[C---:B----4-:R-:W-:Y:S01]  /*36f20*/  IMAD.WIDE R20, R39.reuse, 0x4, R220 ;  /* 0x0000000427147825 */ /* 0x050fe200078e02dc */
[----:B------:R3:W-:Y:S03]  /*36f30*/  @P4 STG.E [R16.64], R174 ;  /* 0x000000ae10004986 */ /* 0x0007e6000c101908 */
[----:B------:R-:W-:Y:S01]  /*36f40*/  IMAD.WIDE R24, R39, 0x4, R210 ;  /* 0x0000000427187825 */ /* 0x000fe200078e02d2 */
[----:B------:R-:W-:Y:S01]  /*36f50*/  ISETP.GE.AND P5, PT, R0, c[0x0][0x17c], PT ;  /* 0x00005f0000007a0c */ /* 0x000fe20003fa6270 */
[----:B------:R4:W-:Y:S01]  /*36f60*/  @P3 STG.E [R20.64], R186 ;  /* 0x000000ba14003986 */ /* 0x0009e2000c101908 */
[----:B------:R-:W-:-:S03]  /*36f70*/  ISETP.LT.AND P1, PT, R233, c[0x0][0x178], !P0 ;  /* 0x00005e00e9007a0c */ /* 0x000fc60004721270 */
[----:B------:R1:W-:Y:S01]  /*36f80*/  @P2 STG.E [R24.64], R166 ;  /* 0x000000a618002986 */ /* 0x0003e2000c101908 */
[----:B------:R-:W-:Y:S02]  /*36f90*/  ISETP.LT.AND P2, PT, R232, c[0x0][0x178], !P0 ;  /* 0x00005e00e8007a0c */ /* 0x000fe40004741270 */
[----:B------:R-:W-:Y:S02]  /*36fa0*/  ISETP.LT.AND P0, PT, R231, c[0x0][0x178], !P0 ;  /* 0x00005e00e7007a0c */ /* 0x000fe40004701270 */
[----:B------:R-:W-:Y:S02]  /*36fb0*/  ISETP.LT.AND P6, PT, R238, c[0x0][0x178], !P5 ;  /* 0x00005e00ee007a0c */ /* 0x000fe40006fc1270 */
[----:B------:R-:W-:Y:S02]  /*36fc0*/  ISETP.LT.AND P4, PT, R237, c[0x0][0x178], !P5 ;  /* 0x00005e00ed007a0c */ /* 0x000fe40006f81270 */
[C---:B------:R-:W-:Y:S01]  /*36fd0*/  IADD3 R31, R39.reuse, c[0x0][0x198], RZ ;  /* 0x00006600271f7a10 */ /* 0x040fe20007ffe0ff */
[----:B------:R-:W-:-:S04]  /*36fe0*/  IMAD.WIDE R28, R39, 0x4, R208 ;  /* 0x00000004271c7825 */ /* 0x000fc800078e02d0 */
[C---:B-1----:R-:W-:Y:S01]  /*36ff0*/  IMAD.WIDE R2, R39.reuse, 0x4, R10 ;  /* 0x0000000427027825 */ /* 0x042fe200078e020a */
[----:B------:R1:W-:Y:S03]  /*37000*/  @P1 STG.E [R28.64], R202 ;  /* 0x000000ca1c001986 */ /* 0x0003e6000c101908 */
[----:B--2---:R-:W-:Y:S01]  /*37010*/  IMAD.WIDE R12, R39, 0x4, R6 ;  /* 0x00000004270c7825 */ /* 0x004fe200078e0206 */
[----:B------:R-:W-:-:S03]  /*37020*/  ISETP.LT.AND P3, PT, R236, c[0x0][0x178], !P5 ;  /* 0x00005e00ec007a0c */ /* 0x000fc60006f61270 */
[C---:B---3--:R-:W-:Y:S01]  /*37030*/  IMAD.WIDE R16, R31.reuse, 0x4, R8 ;  /* 0x000000041f107825 */ /* 0x048fe200078e0208 */
[----:B------:R2:W-:Y:S03]  /*37040*/  @P2 STG.E [R2.64], R58 ;  /* 0x0000003a02002986 */ /* 0x0005e6000c101908 */
[----:B----4-:R-:W-:Y:S01]  /*37050*/  IMAD.WIDE R20, R31, 0x4, R222 ;  /* 0x000000041f147825 */ /* 0x010fe200078e02de */
[----:B------:R-:W-:Y:S01]  /*37060*/  ISETP.LT.AND P1, PT, R235, c[0x0][0x178], !P5 ;  /* 0x00005e00eb007a0c */ /* 0x000fe20006f21270 */
[----:B------:R3:W-:Y:S01]  /*37070*/  @P0 STG.E [R12.64], R18 ;  /* 0x000000120c000986 */ /* 0x0007e2000c101908 */
[----:B------:R-:W-:-:S03]  /*37080*/  ISETP.LT.AND P0, PT, R234, c[0x0][0x178], !P5 ;  /* 0x00005e00ea007a0c */ /* 0x000fc60006f01270 */
[----:B------:R4:W-:Y:S01]  /*37090*/  @P6 STG.E [R16.64], R147 ;  /* 0x0000009310006986 */ /* 0x0009e2000c101908 */
[----:B------:R-:W-:-:S03]  /*370a0*/  ISETP.LT.AND P6, PT, R232, c[0x0][0x178], !P5 ;  /* 0x00005e00e8007a0c */ /* 0x000fc60006fc1270 */
[----:B------:R2:W-:Y:S01]  /*370b0*/  @P4 STG.E [R20.64], R163 ;  /* 0x000000a314004986 */ /* 0x0005e2000c101908 */
[----:B------:R-:W-:Y:S02]  /*370c0*/  ISETP.LT.AND P4, PT, R233, c[0x0][0x178], !P5 ;  /* 0x00005e00e9007a0c */ /* 0x000fe40006f81270 */
[----:B------:R-:W-:Y:S01]  /*370d0*/  ISETP.LT.AND P5, PT, R231, c[0x0][0x178], !P5 ;  /* 0x00005e00e7007a0c */ /* 0x000fe20006fa1270 */
[----:B------:R-:W-:Y:S01]  /*370e0*/  IMAD.WIDE R24, R31, 0x4, R4 ;  /* 0x000000041f187825 */ /* 0x000fe200078e0204 */
[----:B------:R-:W-:-:S03]  /*370f0*/  IADD3 R0, R239, 0x3a, RZ ;  /* 0x0000003aef007810 */ /* 0x000fc60007ffe0ff */
[C---:B-1----:R-:W-:Y:S01]  /*37100*/  IMAD.WIDE R28, R31.reuse, 0x4, R220 ;  /* 0x000000041f1c7825 */ /* 0x042fe200078e02dc */
[----:B------:R-:W-:Y:S01]  /*37110*/  ISETP.GE.AND P2, PT, R0, c[0x0][0x17c], PT ;  /* 0x00005f0000007a0c */ /* 0x000fe20003f46270 */
[----:B------:R1:W-:Y:S02]  /*37120*/  @P3 STG.E [R24.64], R175 ;  /* 0x000000af18003986 */ /* 0x0003e4000c101908 */
[C---:B--2---:R-:W-:Y:S02]  /*37130*/  IMAD.WIDE R2, R31.reuse, 0x4, R210 ;  /* 0x000000041f027825 */ /* 0x044fe400078e02d2 */
[----:B------:R2:W-:Y:S02]  /*37140*/  @P1 STG.E [R28.64], R187 ;  /* 0x000000bb1c001986 */ /* 0x0005e4000c101908 */
[----:B---3--:R-:W-:Y:S01]  /*37150*/  IMAD.WIDE R12, R31, 0x4, R208 ;  /* 0x000000041f0c7825 */ /* 0x008fe200078e02d0 */
[----:B------:R-:W-:-:S03]  /*37160*/  ISETP.LT.AND P1, PT, R238, c[0x0][0x178], !P2 ;  /* 0x00005e00ee007a0c */ /* 0x000fc60005721270 */
[----:B----4-:R-:W-:Y:S01]  /*37170*/  IMAD.WIDE R16, R31, 0x4, R10 ;  /* 0x000000041f107825 */ /* 0x010fe200078e020a */
[----:B------:R-:W-:Y:S01]  /*37180*/  ISETP.LT.AND P3, PT, R237, c[0x0][0x178], !P2 ;  /* 0x00005e00ed007a0c */ /* 0x000fe20005761270 */
[----:B------:R3:W-:Y:S02]  /*37190*/  @P0 STG.E [R2.64], R167 ;  /* 0x000000a702000986 */ /* 0x0007e4000c101908 */
[C---:B------:R-:W-:Y:S01]  /*371a0*/  IMAD.WIDE R20, R31.reuse, 0x4, R6 ;  /* 0x000000041f147825 */ /* 0x040fe200078e0206 */
[----:B------:R-:W-:Y:S01]  /*371b0*/  IADD3 R31, R31, c[0x0][0x198], RZ ;  /* 0x000066001f1f7a10 */ /* 0x000fe20007ffe0ff */
[----:B------:R4:W-:Y:S01]  /*371c0*/  @P4 STG.E [R12.64], R203 ;  /* 0x000000cb0c004986 */ /* 0x0009e2000c101908 */
[----:B------:R-:W-:-:S03]  /*371d0*/  ISETP.LT.AND P4, PT, R236, c[0x0][0x178], !P2 ;  /* 0x00005e00ec007a0c */ /* 0x000fc60005781270 */
[----:B------:R3:W-:Y:S04]  /*371e0*/  @P6 STG.E [R16.64], R59 ;  /* 0x0000003b10006986 */ /* 0x0007e8000c101908 */
[----:B------:R4:W-:Y:S01]  /*371f0*/  @P5 STG.E [R20.64], R19 ;  /* 0x0000001314005986 */ /* 0x0009e2000c101908 */
[----:B------:R-:W-:Y:S01]  /*37200*/  ISETP.LT.AND P5, PT, R235, c[0x0][0x178], !P2 ;  /* 0x00005e00eb007a0c */ /* 0x000fe200057a1270 */
[----:B-1----:R-:W-:Y:S01]  /*37210*/  IMAD.WIDE R24, R31, 0x4, R8 ;  /* 0x000000041f187825 */ /* 0x002fe200078e0208 */
[----:B------:R-:W-:-:S03]  /*37220*/  IADD3 R0, R239, 0x3b, RZ ;  /* 0x0000003bef007810 */ /* 0x000fc60007ffe0ff */
[C---:B--2---:R-:W-:Y:S01]  /*37230*/  IMAD.WIDE R28, R31.reuse, 0x4, R222 ;  /* 0x000000041f1c7825 */ /* 0x044fe200078e02de */
[----:B------:R-:W-:Y:S01]  /*37240*/  ISETP.LT.AND P6, PT, R234, c[0x0][0x178], !P2 ;  /* 0x00005e00ea007a0c */ /* 0x000fe200057c1270 */
[----:B------:R1:W-:Y:S02]  /*37250*/  @P1 STG.E [R24.64], R126 ;  /* 0x0000007e18001986 */ /* 0x0003e4000c101908 */
[----:B---3--:R-:W-:Y:S01]  /*37260*/  IMAD.WIDE R2, R31, 0x4, R4 ;  /* 0x000000041f027825 */ /* 0x008fe200078e0204 */
[----:B------:R-:W-:Y:S01]  /*37270*/  ISETP.LT.AND P1, PT, R233, c[0x0][0x178], !P2 ;  /* 0x00005e00e9007a0c */ /* 0x000fe20005721270 */
[----:B------:R-:W-:Y:S02]  /*37280*/  @P3 STG.E [R28.64], R158 ;  /* 0x0000009e1c003986 */ /* 0x000fe4000c101908 */
[----:B----4-:R-:W-:Y:S01]  /*37290*/  IMAD.WIDE R12, R31, 0x4, R220 ;  /* 0x000000041f0c7825 */ /* 0x010fe200078e02dc */
[----:B------:R-:W-:Y:S02]  /*372a0*/  ISETP.LT.AND P3, PT, R232, c[0x0][0x178], !P2 ;  /* 0x00005e00e8007a0c */ /* 0x000fe40005761270 */
[----:B------:R-:W-:Y:S01]  /*372b0*/  ISETP.GE.AND P0, PT, R0, c[0x0][0x17c], PT ;  /* 0x00005f0000007a0c */ /* 0x000fe20003f06270 */
[----:B------:R2:W-:Y:S01]  /*372c0*/  @P4 STG.E [R2.64], R170 ;  /* 0x000000aa02004986 */ /* 0x0005e2000c101908 */
[----:B------:R-:W-:-:S03]  /*372d0*/  ISETP.LT.AND P2, PT, R231, c[0x0][0x178], !P2 ;  /* 0x00005e00e7007a0c */ /* 0x000fc60005741270 */
[----:B------:R3:W-:Y:S01]  /*372e0*/  @P5 STG.E [R12.64], R182 ;  /* 0x000000b60c005986 */ /* 0x0007e2000c101908 */
[----:B------:R-:W-:Y:S01]  /*372f0*/  ISETP.LT.AND P5, PT, R238, c[0x0][0x178], !P0 ;  /* 0x00005e00ee007a0c */ /* 0x000fe200047a1270 */
[----:B------:R-:W-:Y:S01]  /*37300*/  IMAD.WIDE R16, R31, 0x4, R210 ;  /* 0x000000041f107825 */ /* 0x000fe200078e02d2 */
[----:B------:R-:W-:-:S03]  /*37310*/  ISETP.LT.AND P4, PT, R237, c[0x0][0x178], !P0 ;  /* 0x00005e00ed007a0c */ /* 0x000fc60004781270 */
[----:B------:R-:W-:-:S04]  /*37320*/  IMAD.WIDE R18, R31, 0x4, R208 ;  /* 0x000000041f127825 */ /* 0x000fc800078e02d0 */
[----:B------:R-:W-:-:S04]  /*37330*/  IMAD.WIDE R20, R31, 0x4, R10 ;  /* 0x000000041f147825 */ /* 0x000fc800078e020a */
[C---:B-1----:R-:W-:Y:S01]  /*37340*/  IMAD.WIDE R24, R31.reuse, 0x4, R6 ;  /* 0x000000041f187825 */ /* 0x042fe200078e0206 */
[----:B------:R-:W-:Y:S01]  /*37350*/  IADD3 R31, R31, c[0x0][0x198], RZ ;  /* 0x000066001f1f7a10 */ /* 0x000fe20007ffe0ff */
[----:B------:R1:W-:Y:S04]  /*37360*/  @P6 STG.E [R16.64], R90 ;  /* 0x0000005a10006986 */ /* 0x0003e8000c101908 */
[----:B------:R4:W-:Y:S01]  /*37370*/  @P1 STG.E [R18.64], R198 ;  /* 0x000000c612001986 */ /* 0x0009e2000c101908 */
[----:B--2---:R-:W-:-:S03]  /*37380*/  IMAD.WIDE R2, R31, 0x4, R8 ;  /* 0x000000041f027825 */ /* 0x004fc600078e0208 */
[----:B------:R2:W-:Y:S01]  /*37390*/  @P3 STG.E [R20.64], R206 ;  /* 0x000000ce14003986 */ /* 0x0005e2000c101908 */
[----:B---3--:R-:W-:Y:S01]  /*373a0*/  IMAD.WIDE R12, R31, 0x4, R222 ;  /* 0x000000041f0c7825 */ /* 0x008fe200078e02de */
[----:B------:R-:W-:Y:S02]  /*373b0*/  ISETP.LT.AND P3, PT, R235, c[0x0][0x178], !P0 ;  /* 0x00005e00eb007a0c */ /* 0x000fe40004761270 */
[----:B------:R3:W-:Y:S01]  /*373c0*/  @P2 STG.E [R24.64], R14 ;  /* 0x0000000e18002986 */ /* 0x0007e2000c101908 */
[----:B------:R-:W-:Y:S02]  /*373d0*/  ISETP.LT.AND P2, PT, R236, c[0x0][0x178], !P0 ;  /* 0x00005e00ec007a0c */ /* 0x000fe40004741270 */
[----:B------:R-:W-:Y:S01]  /*373e0*/  ISETP.LT.AND P6, PT, R234, c[0x0][0x178], !P0 ;  /* 0x00005e00ea007a0c */ /* 0x000fe200047c1270 */
[----:B------:R2:W-:Y:S01]  /*373f0*/  @P5 STG.E [R2.64], R127 ;  /* 0x0000007f02005986 */ /* 0x0005e2000c101908 */
[----:B------:R-:W-:-:S03]  /*37400*/  ISETP.LT.AND P5, PT, R233, c[0x0][0x178], !P0 ;  /* 0x00005e00e9007a0c */ /* 0x000fc600047a1270 */
[----:B------:R3:W-:Y:S01]  /*37410*/  @P4 STG.E [R12.64], R159 ;  /* 0x0000009f0c004986 */ /* 0x0007e2000c101908 */
[----:B------:R-:W-:Y:S01]  /*37420*/  ISETP.LT.AND P4, PT, R232, c[0x0][0x178], !P0 ;  /* 0x00005e00e8007a0c */ /* 0x000fe20004781270 */
[----:B-1----:R-:W-:Y:S01]  /*37430*/  IMAD.WIDE R16, R31, 0x4, R4 ;  /* 0x000000041f107825 */ /* 0x002fe200078e0204 */
[----:B------:R-:W-:-:S03]  /*37440*/  IADD3 R0, R239, 0x3c, RZ ;  /* 0x0000003cef007810 */ /* 0x000fc60007ffe0ff */
[----:B----4-:R-:W-:Y:S01]  /*37450*/  IMAD.WIDE R18, R31, 0x4, R220 ;  /* 0x000000041f127825 */ /* 0x010fe200078e02dc */
[----:B------:R-:W-:-:S03]  /*37460*/  ISETP.GE.AND P1, PT, R0, c[0x0][0x17c], PT ;  /* 0x00005f0000007a0c */ /* 0x000fc60003f26270 */
[----:B--2---:R-:W-:Y:S01]  /*37470*/  IMAD.WIDE R20, R31, 0x4, R210 ;  /* 0x000000041f147825 */ /* 0x004fe200078e02d2 */
[----:B------:R-:W-:Y:S01]  /*37480*/  ISETP.LT.AND P0, PT, R231, c[0x0][0x178], !P0 ;  /* 0x00005e00e7007a0c */ /* 0x000fe20004701270 */
[----:B------:R1:W-:Y:S02]  /*37490*/  @P2 STG.E [R16.64], R171 ;  /* 0x000000ab10002986 */ /* 0x0003e4000c101908 */
[C---:B---3--:R-:W-:Y:S01]  /*374a0*/  IMAD.WIDE R24, R31.reuse, 0x4, R208 ;  /* 0x000000041f187825 */ /* 0x048fe200078e02d0 */
[----:B------:R-:W-:Y:S01]  /*374b0*/  ISETP.LT.AND P2, PT, R238, c[0x0][0x178], !P1 ;  /* 0x00005e00ee007a0c */ /* 0x000fe20004f41270 */
[----:B------:R2:W-:Y:S02]  /*374c0*/  @P3 STG.E [R18.64], R183 ;  /* 0x000000b712003986 */ /* 0x0005e4000c101908 */
[----:B------:R-:W-:Y:S01]  /*374d0*/  IMAD.WIDE R2, R31, 0x4, R10 ;  /* 0x000000041f027825 */ /* 0x000fe200078e020a */
[----:B------:R-:W-:Y:S01]  /*374e0*/  ISETP.LT.AND P3, PT, R237, c[0x0][0x178], !P1 ;  /* 0x00005e00ed007a0c */ /* 0x000fe20004f61270 */
[----:B------:R-:W-:Y:S02]  /*374f0*/  @P6 STG.E [R20.64], R91 ;  /* 0x0000005b14006986 */ /* 0x000fe4000c101908 */
[----:B------:R-:W-:-:S02]  /*37500*/  IMAD.WIDE R12, R31, 0x4, R6 ;  /* 0x000000041f0c7825 */ /* 0x000fc400078e0206 */
[----:B------:R-:W-:Y:S01]  /*37510*/  @P5 STG.E [R24.64], R199 ;  /* 0x000000c718005986 */ /* 0x000fe2000c101908 */
[----:B------:R-:W-:Y:S02]  /*37520*/  ISETP.LT.AND P5, PT, R236, c[0x0][0x178], !P1 ;  /* 0x00005e00ec007a0c */ /* 0x000fe40004fa1270 */
[----:B------:R-:W-:Y:S01]  /*37530*/  IADD3 R31, R31, c[0x0][0x198], RZ ;  /* 0x000066001f1f7a10 */ /* 0x000fe20007ffe0ff */
[----:B------:R3:W-:Y:S01]  /*37540*/  @P4 STG.E [R2.64], R207 ;  /* 0x000000cf02004986 */ /* 0x0007e2000c101908 */
[----:B------:R-:W-:Y:S02]  /*37550*/  ISETP.LT.AND P4, PT, R235, c[0x0][0x178], !P1 ;  /* 0x00005e00eb007a0c */ /* 0x000fe40004f81270 */
[----:B------:R-:W-:Y:S01]  /*37560*/  ISETP.LT.AND P6, PT, R234, c[0x0][0x178], !P1 ;  /* 0x00005e00ea007a0c */ /* 0x000fe20004fc1270 */
[----:B-1----:R-:W-:Y:S01]  /*37570*/  IMAD.WIDE R16, R31, 0x4, R8 ;  /* 0x000000041f107825 */ /* 0x002fe200078e0208 */
[----:B------:R-:W-:Y:S01]  /*37580*/  IADD3 R14, R239, 0x3d, RZ ;  /* 0x0000003def0e7810 */ /* 0x000fe20007ffe0ff */
[----:B------:R1:W-:Y:S02]  /*37590*/  @P0 STG.E [R12.64], R15 ;  /* 0x0000000f0c000986 */ /* 0x0003e4000c101908 */
[----:B--2---:R-:W-:Y:S01]  /*375a0*/  IMAD.WIDE R18, R31, 0x4, R222 ;  /* 0x000000041f127825 */ /* 0x004fe200078e02de */
[----:B------:R-:W-:-:S03]  /*375b0*/  ISETP.GE.AND P0, PT, R14, c[0x0][0x17c], PT ;  /* 0x00005f000e007a0c */ /* 0x000fc60003f06270 */
[C---:B---3--:R-:W-:Y:S01]  /*375c0*/  IMAD.WIDE R2, R31.reuse, 0x4, R4 ;  /* 0x000000041f027825 */ /* 0x048fe200078e0204 */
[----:B------:R2:W-:Y:S03]  /*375d0*/  @P2 STG.E [R16.64], R122 ;  /* 0x0000007a10002986 */ /* 0x0005e6000c101908 */
[----:B-1----:R-:W-:Y:S01]  /*375e0*/  IMAD.WIDE R12, R31, 0x4, R220 ;  /* 0x000000041f0c7825 */ /* 0x002fe200078e02dc */
[----:B------:R1:W-:Y:S01]  /*375f0*/  @P3 STG.E [R18.64], R154 ;  /* 0x0000009a12003986 */ /* 0x0003e2000c101908 */
[----:B------:R-:W-:Y:S02]  /*37600*/  ISETP.LT.AND P3, PT, R233, c[0x0][0x178], !P1 ;  /* 0x00005e00e9007a0c */ /* 0x000fe40004f61270 */
[----:B------:R-:W-:Y:S01]  /*37610*/  IMAD.WIDE R14, R31, 0x4, R210 ;  /* 0x000000041f0e7825 */ /* 0x000fe200078e02d2 */
[----:B------:R3:W-:Y:S01]  /*37620*/  @P5 STG.E [R2.64], R138 ;  /* 0x0000008a02005986 */ /* 0x0007e2000c101908 */
[----:B------:R-:W-:-:S02]  /*37630*/  ISETP.LT.AND P5, PT, R232, c[0x0][0x178], !P1 ;  /* 0x00005e00e8007a0c */ /* 0x000fc40004fa1270 */
[----:B------:R-:W-:Y:S01]  /*37640*/  ISETP.LT.AND P1, PT, R231, c[0x0][0x178], !P1 ;  /* 0x00005e00e7007a0c */ /* 0x000fe20004f21270 */
[----:B------:R4:W-:Y:S01]  /*37650*/  @P4 STG.E [R12.64], R178 ;  /* 0x000000b20c004986 */ /* 0x0009e2000c101908 */
[----:B------:R-:W-:-:S03]  /*37660*/  ISETP.LT.AND P4, PT, R238, c[0x0][0x178], !P0 ;  /* 0x00005e00ee007a0c */ /* 0x000fc60004781270 */
[----:B------:R3:W-:Y:S01]  /*37670*/  @P6 STG.E [R14.64], R54 ;  /* 0x000000360e006986 */ /* 0x0007e2000c101908 */
[----:B------:R-:W-:Y:S02]  /*37680*/  ISETP.LT.AND P6, PT, R237, c[0x0][0x178], !P0 ;  /* 0x00005e00ed007a0c */ /* 0x000fe400047c1270 */
[C---:B------:R-:W-:Y:S01]  /*37690*/  IADD3 R25, R31.reuse, c[0x0][0x198], RZ ;  /* 0x000066001f197a10 */ /* 0x040fe20007ffe0ff */
[----:B--2---:R-:W-:-:S04]  /*376a0*/  IMAD.WIDE R16, R31, 0x4, R208 ;  /* 0x000000041f107825 */ /* 0x004fc800078e02d0 */
[C---:B-1----:R-:W-:Y:S01]  /*376b0*/  IMAD.WIDE R18, R31.reuse, 0x4, R10 ;  /* 0x000000041f127825 */ /* 0x042fe200078e020a */
[----:B------:R1:W-:Y:S03]  /*376c0*/  @P3 STG.E [R16.64], R194 ;  /* 0x000000c210003986 */ /* 0x0003e6000c101908 */
[----:B------:R-:W-:Y:S01]  /*376d0*/  IMAD.WIDE R20, R31, 0x4, R6 ;  /* 0x000000041f147825 */ /* 0x000fe200078e0206 */
[----:B------:R-:W-:-:S03]  /*376e0*/  ISETP.LT.AND P3, PT, R236, c[0x0][0x178], !P0 ;  /* 0x00005e00ec007a0c */ /* 0x000fc60004761270 */
[C---:B---3--:R-:W-:Y:S01]  /*376f0*/  IMAD.WIDE R2, R25.reuse, 0x4, R8 ;  /* 0x0000000419027825 */ /* 0x048fe200078e0208 */
[----:B------:R2:W-:Y:S03]  /*37700*/  @P5 STG.E [R18.64], R214 ;  /* 0x000000d612005986 */ /* 0x0005e6000c101908 */
[----:B----4-:R-:W-:Y:S01]  /*37710*/  IMAD.WIDE R12, R25, 0x4, R222 ;  /* 0x00000004190c7825 */ /* 0x010fe200078e02de */
[----:B------:R-:W-:Y:S01]  /*37720*/  @P1 STG.E [R20.64], R22 ;  /* 0x0000001614001986 */ /* 0x000fe2000c101908 */
[----:B------:R-:W-:-:S03]  /*37730*/  ISETP.LT.AND P5, PT, R235, c[0x0][0x178], !P0 ;  /* 0x00005e00eb007a0c */ /* 0x000fc600047a1270 */
[----:B------:R3:W-:Y:S01]  /*37740*/  @P4 STG.E [R2.64], R123 ;  /* 0x0000007b02004986 */ /* 0x0007e2000c101908 */
[----:B------:R-:W-:-:S03]  /*37750*/  ISETP.LT.AND P4, PT, R234, c[0x0][0x178], !P0 ;  /* 0x00005e00ea007a0c */ /* 0x000fc60004781270 */
[----:B------:R4:W-:Y:S01]  /*37760*/  @P6 STG.E [R12.64], R155 ;  /* 0x0000009b0c006986 */ /* 0x0009e2000c101908 */
[----:B------:R-:W-:Y:S01]  /*37770*/  ISETP.LT.AND P6, PT, R233, c[0x0][0x178], !P0 ;  /* 0x00005e00e9007a0c */ /* 0x000fe200047c1270 */
[----:B------:R-:W-:Y:S01]  /*37780*/  IMAD.WIDE R14, R25, 0x4, R4 ;  /* 0x00000004190e7825 */ /* 0x000fe200078e0204 */
[----:B------:R-:W-:-:S03]  /*37790*/  IADD3 R0, R239, 0x3e, RZ ;  /* 0x0000003eef007810 */ /* 0x000fc60007ffe0ff */
[C---:B-1----:R-:W-:Y:S01]  /*377a0*/  IMAD.WIDE R16, R25.reuse, 0x4, R220 ;  /* 0x0000000419107825 */ /* 0x042fe200078e02dc */
[----:B------:R-:W-:Y:S01]  /*377b0*/  ISETP.GE.AND P2, PT, R0, c[0x0][0x17c], PT ;  /* 0x00005f0000007a0c */ /* 0x000fe20003f46270 */
[----:B------:R1:W-:Y:S02]  /*377c0*/  @P3 STG.E [R14.64], R139 ;  /* 0x0000008b0e003986 */ /* 0x0003e4000c101908 */
[----:B--2---:R-:W-:Y:S01]  /*377d0*/  IMAD.WIDE R18, R25, 0x4, R210 ;  /* 0x0000000419127825 */ /* 0x004fe200078e02d2 */
[----:B------:R-:W-:-:S03]  /*377e0*/  ISETP.LT.AND P3, PT, R232, c[0x0][0x178], !P0 ;  /* 0x00005e00e8007a0c */ /* 0x000fc60004761270 */
[----:B---3--:R-:W-:Y:S01]  /*377f0*/  IMAD.WIDE R2, R25, 0x4, R208 ;  /* 0x0000000419027825 */ /* 0x008fe200078e02d0 */
        /* <DEDUP_REMOVED lines=8> */
[----:B----4-:R-:W-:Y:S01]  /*37880*/  IMAD.WIDE R12, R25, 0x4, R10 ;  /* 0x00000004190c7825 */ /* 0x010fe200078e020a */
[----:B------:R-:W-:-:S03]  /*37890*/  IADD3 R0, R239, 0x3f, RZ ;  /* 0x0000003fef007810 */ /* 0x000fc60007ffe0ff */
[----:B-1----:R-:W-:Y:S01]  /*378a0*/  IMAD.WIDE R14, R25, 0x4, R6 ;  /* 0x00000004190e7825 */ /* 0x002fe200078e0206 */
[----:B------:R-:W-:Y:S03]  /*378b0*/  @P3 STG.E [R12.64], R215 ;  /* 0x000000d70c003986 */ /* 0x000fe6000c101908 */
[C---:B--2---:R-:W-:Y:S01]  /*378c0*/  IMAD.WIDE R16, R29.reuse, 0x4, R8 ;  /* 0x000000041d107825 */ /* 0x044fe200078e0208 */
[----:B------:R-:W-:Y:S03]  /*378d0*/  @P0 STG.E [R14.64], R23 ;  /* 0x000000170e000986 */ /* 0x000fe6000c101908 */
[----:B------:R-:W-:Y:S01]  /*378e0*/  IMAD.WIDE R20, R29, 0x4, R222 ;  /* 0x000000041d147825 */ /* 0x000fe200078e02de */
[----:B------:R-:W-:-:S03]  /*378f0*/  ISETP.LT.AND P3, PT, R235, c[0x0][0x178], !P2 ;  /* 0x00005e00eb007a0c */ /* 0x000fc60005761270 */
[----:B---3--:R-:W-:Y:S01]  /*37900*/  IMAD.WIDE R18, R29, 0x4, R4 ;  /* 0x000000041d127825 */ /* 0x008fe200078e0204 */
[----:B------:R-:W-:Y:S01]  /*37910*/  @P5 STG.E [R16.64], R50 ;  /* 0x0000003210005986 */ /* 0x000fe2000c101908 */
[----:B------:R-:W-:Y:S02]  /*37920*/  ISETP.GE.AND P1, PT, R0, c[0x0][0x17c], PT ;  /* 0x00005f0000007a0c */ /* 0x000fe40003f26270 */
[----:B------:R-:W-:Y:S01]  /*37930*/  ISETP.LT.AND P0, PT, R234, c[0x0][0x178], !P2 ;  /* 0x00005e00ea007a0c */ /* 0x000fe20005701270 */
[----:B------:R1:W-:Y:S01]  /*37940*/  @P4 STG.E [R20.64], R150 ;  /* 0x0000009614004986 */ /* 0x0003e2000c101908 */
[----:B------:R-:W-:-:S03]  /*37950*/  ISETP.LT.AND P5, PT, R233, c[0x0][0x178], !P2 ;  /* 0x00005e00e9007a0c */ /* 0x000fc600057a1270 */
[----:B------:R2:W-:Y:S01]  /*37960*/  @P6 STG.E [R18.64], R94 ;  /* 0x0000005e12006986 */ /* 0x0005e2000c101908 */
[----:B------:R-:W-:Y:S02]  /*37970*/  ISETP.LT.AND P6, PT, R232, c[0x0][0x178], !P2 ;  /* 0x00005e00e8007a0c */ /* 0x000fe400057c1270 */
[----:B------:R-:W-:Y:S02]  /*37980*/  ISETP.LT.AND P2, PT, R231, c[0x0][0x178], !P2 ;  /* 0x00005e00e7007a0c */ /* 0x000fe40005741270 */
[----:B------:R-:W-:Y:S01]  /*37990*/  ISETP.LT.AND P4, PT, R238, c[0x0][0x178], !P1 ;  /* 0x00005e00ee007a0c */ /* 0x000fe20004f81270 */
[C---:B------:R-:W-:Y:S01]  /*379a0*/  IMAD.WIDE R2, R29.reuse, 0x4, R220 ;  /* 0x000000041d027825 */ /* 0x040fe200078e02dc */
[----:B-1----:R-:W-:-:S03]  /*379b0*/  IADD3 R21, R29, c[0x0][0x198], RZ ;  /* 0x000066001d157a10 */ /* 0x002fc60007ffe0ff */
[C---:B------:R-:W-:Y:S01]  /*379c0*/  IMAD.WIDE R12, R29.reuse, 0x4, R210 ;  /* 0x000000041d0c7825 */ /* 0x040fe200078e02d2 */
[----:B------:R1:W-:Y:S03]  /*379d0*/  @P3 STG.E [R2.64], R34 ;  /* 0x0000002202003986 */ /* 0x0003e6000c101908 */
[----:B------:R-:W-:Y:S01]  /*379e0*/  IMAD.WIDE R14, R29, 0x4, R208 ;  /* 0x000000041d0e7825 */ /* 0x000fe200078e02d0 */
[----:B------:R-:W-:-:S03]  /*379f0*/  ISETP.LT.AND P3, PT, R237, c[0x0][0x178], !P1 ;  /* 0x00005e00ed007a0c */ /* 0x000fc60004f61270 */
[C---:B------:R-:W-:Y:S01]  /*37a00*/  IMAD.WIDE R16, R29.reuse, 0x4, R10 ;  /* 0x000000041d107825 */ /* 0x040fe200078e020a */
[----:B------:R1:W-:Y:S03]  /*37a10*/  @P0 STG.E [R12.64], R86 ;  /* 0x000000560c000986 */ /* 0x0003e6000c101908 */
[----:B--2---:R-:W-:Y:S01]  /*37a20*/  IMAD.WIDE R18, R29, 0x4, R6 ;  /* 0x000000041d127825 */ /* 0x004fe200078e0206 */
[----:B------:R-:W-:Y:S01]  /*37a30*/  ISETP.LT.AND P0, PT, R236, c[0x0][0x178], !P1 ;  /* 0x00005e00ec007a0c */ /* 0x000fe20004f01270 */
[----:B------:R1:W-:Y:S02]  /*37a40*/  @P5 STG.E [R14.64], R190 ;  /* 0x000000be0e005986 */ /* 0x0003e4000c101908 */
[----:B------:R-:W-:Y:S01]  /*37a50*/  IMAD.WIDE R8, R21, 0x4, R8 ;  /* 0x0000000415087825 */ /* 0x000fe200078e0208 */
        /* <DEDUP_REMOVED lines=8> */
[----:B------:R-:W-:-:S04]  /*37ae0*/  IMAD.WIDE R222, R21, 0x4, R222 ;  /* 0x0000000415de7825 */ /* 0x000fc800078e02de */
[C---:B------:R-:W-:Y:S01]  /*37af0*/  IMAD.WIDE R4, R21.reuse, 0x4, R4 ;  /* 0x0000000415047825 */ /* 0x040fe200078e0204 */
[----:B------:R1:W-:Y:S03]  /*37b00*/  @P3 STG.E [R222.64], R151 ;  /* 0x00000097de003986 */ /* 0x0003e6000c101908 */
[C---:B------:R-:W-:Y:S01]  /*37b10*/  IMAD.WIDE R220, R21.reuse, 0x4, R220 ;  /* 0x0000000415dc7825 */ /* 0x040fe200078e02dc */
[----:B------:R1:W-:Y:S03]  /*37b20*/  @P0 STG.E [R4.64], R95 ;  /* 0x0000005f04000986 */ /* 0x0003e6000c101908 */
[C---:B------:R-:W-:Y:S01]  /*37b30*/  IMAD.WIDE R210, R21.reuse, 0x4, R210 ;  /* 0x0000000415d27825 */ /* 0x040fe200078e02d2 */
[----:B------:R1:W-:Y:S03]  /*37b40*/  @P5 STG.E [R220.64], R35 ;  /* 0x00000023dc005986 */ /* 0x0003e6000c101908 */
[C---:B------:R-:W-:Y:S01]  /*37b50*/  IMAD.WIDE R208, R21.reuse, 0x4, R208 ;  /* 0x0000000415d07825 */ /* 0x040fe200078e02d0 */
[----:B------:R1:W-:Y:S03]  /*37b60*/  @P6 STG.E [R210.64], R87 ;  /* 0x00000057d2006986 */ /* 0x0003e6000c101908 */
[C---:B------:R-:W-:Y:S01]  /*37b70*/  IMAD.WIDE R10, R21.reuse, 0x4, R10 ;  /* 0x00000004150a7825 */ /* 0x040fe200078e020a */
[----:B------:R1:W-:Y:S04]  /*37b80*/  @P2 STG.E [R208.64], R191 ;  /* 0x000000bfd0002986 */ /* 0x0003e8000c101908 */
[----:B------:R1:W-:Y:S01]  /*37b90*/  @P4 STG.E [R10.64], R219 ;  /* 0x000000db0a004986 */ /* 0x0003e2000c101908 */
[----:B------:R-:W-:Y:S01]  /*37ba0*/  IMAD.WIDE R6, R21, 0x4, R6 ;  /* 0x0000000415067825 */ /* 0x000fe200078e0206 */
[----:B------:R-:W-:Y:S06]  /*37bb0*/  @!P1 EXIT ;  /* 0x000000000000994d */ /* 0x000fec0003800000 */
[----:B------:R-:W-:Y:S01]  /*37bc0*/  STG.E [R6.64], R27 ;  /* 0x0000001b06007986 */ /* 0x000fe2000c101908 */
[----:B------:R-:W-:Y:S05]  /*37bd0*/  EXIT ;  /* 0x000000000000794d */ /* 0x000fea0003800000 */
.L_x_2:
[----:B------:R-:W-:-:S00]  /*37be0*/  BRA `(.L_x_2) ;  /* 0xfffffff000007947 */ /* 0x000fc0000383ffff */
[----:B------:R-:W-:-:S00]  /*37bf0*/  NOP ;  /* 0x0000000000007918 */ /* 0x000fc00000000000 */
        /* <DEDUP_REMOVED lines=8> */
.L_x_3:


//--------------------- .nv.shared.matmul_kernel  --------------------------
	.section	.nv.shared.matmul_kernel,"aw",@nobits
	.sectionflags	@""
	.align	16
